def matmul_kernel(
    a_ptr,
    b_ptr,
    c_ptr,
    M,
    N,
    K,
    stride_am,
    stride_ak,
    stride_bk,
    stride_bn,
    stride_cm,
    stride_cn,
    BLOCK_M: tl.constexpr,
    BLOCK_N: tl.constexpr,
    BLOCK_K: tl.constexpr,
    GROUP_M: tl.constexpr,
):
    pid = tl.program_id(axis=0)
    num_pid_m = tl.cdiv(M, BLOCK_M)
    num_pid_n = tl.cdiv(N, BLOCK_N)
    num_pid_in_group = GROUP_M * num_pid_n
    group_id = pid // num_pid_in_group
    first_pid_m = group_id * GROUP_M
    group_size_m = min(num_pid_m - first_pid_m, GROUP_M)
    pid_m = first_pid_m + ((pid % num_pid_in_group) % group_size_m)
    pid_n = (pid % num_pid_in_group) // group_size_m

    offs_am = (pid_m * BLOCK_M + tl.arange(0, BLOCK_M)) % M
    offs_bn = (pid_n * BLOCK_N + tl.arange(0, BLOCK_N)) % N
    offs_k = tl.arange(0, BLOCK_K)
    a_ptrs = a_ptr + offs_am[:, None] * stride_am + offs_k[None, :] * stride_ak
    b_ptrs = b_ptr + offs_k[:, None] * stride_bk + offs_bn[None, :] * stride_bn

    acc = tl.zeros((BLOCK_M, BLOCK_N), dtype=tl.float32)
    for kk in range(0, tl.cdiv(K, BLOCK_K)):
        a = tl.load(a_ptrs, mask=offs_k[None, :] < K - kk * BLOCK_K, other=0.0)
        b = tl.load(b_ptrs, mask=offs_k[:, None] < K - kk * BLOCK_K, other=0.0)
        acc = tl.dot(a, b, acc)
        a_ptrs += BLOCK_K * stride_ak
        b_ptrs += BLOCK_K * stride_bk

    c = acc.to(c_ptr.dtype.element_ty)
    offs_cm = pid_m * BLOCK_M + tl.arange(0, BLOCK_M)
    offs_cn = pid_n * BLOCK_N + tl.arange(0, BLOCK_N)
    c_ptrs = c_ptr + offs_cm[:, None] * stride_cm + offs_cn[None, :] * stride_cn
    mask = (offs_cm[:, None] < M) & (offs_cn[None, :] < N)
    tl.store(c_ptrs, c, mask=mask)

# config = {"BLOCK_K": 32, "BLOCK_M": 512, "BLOCK_N": 128, "GROUP_M": 8, "arch": "sm_100", "dtype": "bf16", "num_ctas": 1, "num_stages": 3, "num_warps": 2}
# arch = sm_100


// ===== COMPILED SASS (sm_100a) =====

	.target	sm_100a

	.elftype	@"ET_EXEC"


//--------------------- .note.nv.tkinfo           --------------------------
	.section	.note.nv.tkinfo,"",@"SHT_NOTE"
	.sectionflags	@"SHF_NOTE_NV_TKINFO"
	.tkinfo
        /*0018*/ 	.word	0x00000081
        /*0030*/ 	.string	""
        /*0030*/ 	.string	"ptxas-blackwell"
        /*0030*/ 	.string	"Cuda compilation tools, release 12.9, V12.9.86"
        /*0030*/ 	.string	"Build cuda_12.9.r12.9/compiler.36037853_0"
        /*0030*/ 	.string	"-v  -suppress-debug-info  -lineinfo  -arch sm_100a "



//--------------------- .note.nv.cuver            --------------------------
	.section	.note.nv.cuver,"",@"SHT_NOTE"
	.sectionflags	@"SHF_NOTE_NV_CUVER"
        /*0018*/ 	.short	0x0001
        /*001a*/ 	.short	0x0064
        /*001c*/ 	.short	0x0001
        /*001e*/ 	.short	0x0000
        /*0020*/ 	.short	0x0001
        /*0022*/ 	.short	0x0000


//--------------------- .nv.info                  --------------------------
	.section	.nv.info,"",@"SHT_CUDA_INFO"
	.align	4


	//----- nvinfo : EIATTR_REGCOUNT
	.align		4
        /*0000*/ 	.byte	0x04, 0x2f
        /*0002*/ 	.short	(.L_1 - .L_0)
	.align		4
.L_0:
        /*0004*/ 	.word	index@(matmul_kernel)
        /*0008*/ 	.word	0x00000020


	//----- nvinfo : EIATTR_FRAME_SIZE
	.align		4
.L_1:
        /*000c*/ 	.byte	0x04, 0x11
        /*000e*/ 	.short	(.L_3 - .L_2)
	.align		4
.L_2:
        /*0010*/ 	.word	index@(matmul_kernel)
        /*0014*/ 	.word	0x00004478


	//----- nvinfo : EIATTR_MIN_STACK_SIZE
	.align		4
.L_3:
        /*0018*/ 	.byte	0x04, 0x12
        /*001a*/ 	.short	(.L_5 - .L_4)
	.align		4
.L_4:
        /*001c*/ 	.word	index@(matmul_kernel)
        /*0020*/ 	.word	0x00004478
.L_5:


//--------------------- .nv.info.matmul_kernel    --------------------------
	.section	.nv.info.matmul_kernel,"",@"SHT_CUDA_INFO"
	.sectionflags	@""
	.align	4


	//----- nvinfo : EIATTR_CUDA_API_VERSION
	.align		4
        /*0000*/ 	.byte	0x04, 0x37
        /*0002*/ 	.short	(.L_7 - .L_6)
.L_6:
        /*0004*/ 	.word	0x00000081


	//----- nvinfo : EIATTR_KPARAM_INFO
	.align		4
.L_7:
        /*0008*/ 	.byte	0x04, 0x17
        /*000a*/ 	.short	(.L_9 - .L_8)
.L_8:
        /*000c*/ 	.word	0x00000000
        /*0010*/ 	.short	0x000d
        /*0012*/ 	.short	0x0048
        /*0014*/ 	.byte	0x00, 0xf4, 0x21, 0x00


	//----- nvinfo : EIATTR_KPARAM_INFO
	.align		4
.L_9:
        /*0018*/ 	.byte	0x04, 0x17
        /*001a*/ 	.short	(.L_11 - .L_10)
.L_10:
        /*001c*/ 	.word	0x00000000
        /*0020*/ 	.short	0x000c
        /*0022*/ 	.short	0x0040
        /*0024*/ 	.byte	0x00, 0xf4, 0x21, 0x00


	//----- nvinfo : EIATTR_KPARAM_INFO
	.align		4
.L_11:
        /*0028*/ 	.byte	0x04, 0x17
        /*002a*/ 	.short	(.L_13 - .L_12)
.L_12:
        /*002c*/ 	.word	0x00000000
        /*0030*/ 	.short	0x000b
        /*0032*/ 	.short	0x0038
        /*0034*/ 	.byte	0x00, 0xf0, 0x11, 0x00


	//----- nvinfo : EIATTR_KPARAM_INFO
	.align		4
.L_13:
        /*0038*/ 	.byte	0x04, 0x17
        /*003a*/ 	.short	(.L_15 - .L_14)
.L_14:
        /*003c*/ 	.word	0x00000000
        /*0040*/ 	.short	0x000a
        /*0042*/ 	.short	0x0034
        /*0044*/ 	.byte	0x00, 0xf0, 0x11, 0x00


	//----- nvinfo : EIATTR_KPARAM_INFO
	.align		4
.L_15:
        /*0048*/ 	.byte	0x04, 0x17
        /*004a*/ 	.short	(.L_17 - .L_16)
.L_16:
        /*004c*/ 	.word	0x00000000
        /*0050*/ 	.short	0x0009
        /*0052*/ 	.short	0x0030
        /*0054*/ 	.byte	0x00, 0xf0, 0x11, 0x00


	//----- nvinfo : EIATTR_KPARAM_INFO
	.align		4
.L_17:
        /*0058*/ 	.byte	0x04, 0x17
        /*005a*/ 	.short	(.L_19 - .L_18)
.L_18:
        /*005c*/ 	.word	0x00000000
        /*0060*/ 	.short	0x0008
        /*0062*/ 	.short	0x002c
        /*0064*/ 	.byte	0x00, 0xf0, 0x11, 0x00


	//----- nvinfo : EIATTR_KPARAM_INFO
	.align		4
.L_19:
        /*0068*/ 	.byte	0x04, 0x17
        /*006a*/ 	.short	(.L_21 - .L_20)
.L_20:
        /*006c*/ 	.word	0x00000000
        /*0070*/ 	.short	0x0007
        /*0072*/ 	.short	0x0028
        /*0074*/ 	.byte	0x00, 0xf0, 0x11, 0x00


	//----- nvinfo : EIATTR_KPARAM_INFO
	.align		4
.L_21:
        /*0078*/ 	.byte	0x04, 0x17
        /*007a*/ 	.short	(.L_23 - .L_22)
.L_22:
        /*007c*/ 	.word	0x00000000
        /*0080*/ 	.short	0x0006
        /*0082*/ 	.short	0x0024
        /*0084*/ 	.byte	0x00, 0xf0, 0x11, 0x00


	//----- nvinfo : EIATTR_KPARAM_INFO
	.align		4
.L_23:
        /*0088*/ 	.byte	0x04, 0x17
        /*008a*/ 	.short	(.L_25 - .L_24)
.L_24:
        /*008c*/ 	.word	0x00000000
        /*0090*/ 	.short	0x0005
        /*0092*/ 	.short	0x0020
        /*0094*/ 	.byte	0x00, 0xf0, 0x11, 0x00


	//----- nvinfo : EIATTR_KPARAM_INFO
	.align		4
.L_25:
        /*0098*/ 	.byte	0x04, 0x17
        /*009a*/ 	.short	(.L_27 - .L_26)
.L_26:
        /*009c*/ 	.word	0x00000000
        /*00a0*/ 	.short	0x0004
        /*00a2*/ 	.short	0x001c
        /*00a4*/ 	.byte	0x00, 0xf0, 0x11, 0x00


	//----- nvinfo : EIATTR_KPARAM_INFO
	.align		4
.L_27:
        /*00a8*/ 	.byte	0x04, 0x17
        /*00aa*/ 	.short	(.L_29 - .L_28)
.L_28:
        /*00ac*/ 	.word	0x00000000
        /*00b0*/ 	.short	0x0003
        /*00b2*/ 	.short	0x0018
        /*00b4*/ 	.byte	0x00, 0xf0, 0x11, 0x00


	//----- nvinfo : EIATTR_KPARAM_INFO
	.align		4
.L_29:
        /*00b8*/ 	.byte	0x04, 0x17
        /*00ba*/ 	.short	(.L_31 - .L_30)
.L_30:
        /*00bc*/ 	.word	0x00000000
        /*00c0*/ 	.short	0x0002
        /*00c2*/ 	.short	0x0010
        /*00c4*/ 	.byte	0x00, 0xf4, 0x21, 0x00


	//----- nvinfo : EIATTR_KPARAM_INFO
	.align		4
.L_31:
        /*00c8*/ 	.byte	0x04, 0x17
        /*00ca*/ 	.short	(.L_33 - .L_32)
.L_32:
        /*00cc*/ 	.word	0x00000000
        /*00d0*/ 	.short	0x0001
        /*00d2*/ 	.short	0x0008
        /*00d4*/ 	.byte	0x00, 0xf4, 0x21, 0x00


	//----- nvinfo : EIATTR_KPARAM_INFO
	.align		4
.L_33:
        /*00d8*/ 	.byte	0x04, 0x17
        /*00da*/ 	.short	(.L_35 - .L_34)
.L_34:
        /*00dc*/ 	.word	0x00000000
        /*00e0*/ 	.short	0x0000
        /*00e2*/ 	.short	0x0000
        /*00e4*/ 	.byte	0x00, 0xf4, 0x21, 0x00


	//----- nvinfo : EIATTR_SPARSE_MMA_MASK
	.align		4
.L_35:
        /*00e8*/ 	.byte	0x03, 0x50
        /*00ea*/ 	.short	0x0000


	//----- nvinfo : EIATTR_MAXREG_COUNT
	.align		4
        /*00ec*/ 	.byte	0x03, 0x1b
        /*00ee*/ 	.short	0x00ff


	//----- nvinfo : EIATTR_NUM_BARRIERS
	.align		4
        /*00f0*/ 	.byte	0x02, 0x4c
        /*00f2*/ 	.byte	0x01
	.zero		1


	//----- nvinfo : EIATTR_ANNOTATIONS
	.align		4
        /*00f4*/ 	.byte	0x04, 0x55
        /*00f6*/ 	.short	(.L_37 - .L_36)


	//   ....[0]....
.L_36:
        /*00f8*/ 	.word	0x00000001
        /*00fc*/ 	.byte	0x60, 0x00, 0x00, 0x00, 0x01, 0x00, 0x00, 0x00, 0xa0, 0x00, 0x00, 0x00, 0x01, 0x00, 0x00, 0x00
        /* <DEDUP_REMOVED lines=3969> */
        /*f91c*/ 	.byte	0x50, 0x16, 0x03, 0x00


	//----- nvinfo : EIATTR_VRC_CTA_INIT_COUNT
	.align		4
.L_37:
        /*f920*/ 	.byte	0x02, 0x4a
	.zero		1
	.zero		1


	//----- nvinfo : EIATTR_EXIT_INSTR_OFFSETS
	.align		4
        /*f924*/ 	.byte	0x04, 0x1c
        /*f926*/ 	.short	(.L_39 - .L_38)


	//   ....[0]....
.L_38:
        /*f928*/ 	.word	0x0006c590


	//   ....[1]....
        /*f92c*/ 	.word	0x0006c5c0


	//----- nvinfo : EIATTR_REQNTID
	.align		4
.L_39:
        /*f930*/ 	.byte	0x04, 0x10
        /*f932*/ 	.short	(.L_41 - .L_40)
.L_40:
        /*f934*/ 	.word	0x00000040
        /*f938*/ 	.word	0x00000001
        /*f93c*/ 	.word	0x00000001


	//----- nvinfo : EIATTR_CBANK_PARAM_SIZE
	.align		4
.L_41:
        /*f940*/ 	.byte	0x03, 0x19
        /*f942*/ 	.short	0x0050


	//----- nvinfo : EIATTR_PARAM_CBANK
	.align		4
        /*f944*/ 	.byte	0x04, 0x0a
        /*f946*/ 	.short	(.L_43 - .L_42)
	.align		4
.L_42:
        /*f948*/ 	.word	index@(.nv.constant0.matmul_kernel)
        /*f94c*/ 	.short	0x0380
        /*f94e*/ 	.short	0x0050


	//----- nvinfo : EIATTR_SW_WAR
	.align		4
.L_43:
        /*f950*/ 	.byte	0x04, 0x36
        /*f952*/ 	.short	(.L_45 - .L_44)
.L_44:
        /*f954*/ 	.word	0x00000008
.L_45:


//--------------------- .nv.compat                --------------------------
	.section	.nv.compat,"",@"SHT_CUDA_COMPAT_INFO"
	.align	4
        /*0000*/ 	.byte	0x02, 0x02, 0x01, 0x00, 0x02, 0x05, 0x05, 0x00, 0x02, 0x03, 0x00, 0x00, 0x02, 0x06, 0x01, 0x00


//--------------------- .nv.callgraph             --------------------------
	.section	.nv.callgraph,"",@"SHT_CUDA_CALLGRAPH"
	.align	4
	.sectionentsize	8
	.align		4
        /*0000*/ 	.word	0x00000000
	.align		4
        /*0004*/ 	.word	0xffffffff
	.align		4
        /*0008*/ 	.word	0x00000000
	.align		4
        /*000c*/ 	.word	0xfffffffe
	.align		4
        /*0010*/ 	.word	0x00000000
	.align		4
        /*0014*/ 	.word	0xfffffffd
	.align		4
        /*0018*/ 	.word	0x00000000
	.align		4
        /*001c*/ 	.word	0xfffffffc


//--------------------- .text.matmul_kernel       --------------------------
	.section	.text.matmul_kernel,"ax",@progbits
	.align	128
        .global         matmul_kernel
        .type           matmul_kernel,@function
        .size           matmul_kernel,(.L_x_3 - matmul_kernel)
        .other          matmul_kernel,@"STO_CUDA_ENTRY STV_DEFAULT"
matmul_kernel:
.text.matmul_kernel:
[----:B------:R-:W0:Y:S02]  /*0000*/  LDC R1, c[0x0][0x37c] ;  /* 0x0000df00ff017b82 */ /* 0x000e240000000800 */
[----:B0-----:R-:W-:-:S06]  /*0010*/  VIADD R1, R1, 0xffffbb88 ;  /* 0xffffbb8801017836 */ /* 0x001fcc0000000000 */
[----:B------:R-:W0:Y:S01]  /*0020*/  LDC.64 R28, c[0x0][0x398] ;  /* 0x0000e600ff1c7b82 */ /* 0x000e220000000a00 */
[----:B------:R-:W1:Y:S01]  /*0030*/  LDCU UR4, c[0x0][0x3a0] ;  /* 0x00007400ff0477ac */ /* 0x000e620008000800 */
[----:B------:R-:W-:Y:S02]  /*0040*/  CS2R R24, SRZ ;  /* 0x0000000000187805 */ /* 0x000fe4000001ff00 */
[----:B------:R-:W-:Y:S01]  /*0050*/  CS2R R26, SRZ ;  /* 0x00000000001a7805 */ /* 0x000fe2000001ff00 */
[----:B------:R-:W-:Y:S01]  /*0060*/  STL [R1+0x30], RZ ;  /* 0x000030ff01007387 */ /* 0x000fe20000100800 */
[----:B------:R-:W-:Y:S02]  /*0070*/  CS2R R20, SRZ ;  /* 0x0000000000147805 */ /* 0x000fe4000001ff00 */
[----:B------:R-:W-:Y:S02]  /*0080*/  CS2R R22, SRZ ;  /* 0x0000000000167805 */ /* 0x000fe4000001ff00 */
[----:B------:R-:W-:Y:S01]  /*0090*/  CS2R R16, SRZ ;  /* 0x0000000000107805 */ /* 0x000fe2000001ff00 */
[----:B------:R-:W-:Y:S01]  /*00a0*/  STL [R1+0x34], RZ ;  /* 0x000034ff01007387 */ /* 0x000fe20000100800 */
[----:B------:R-:W2:Y:S01]  /*00b0*/  S2UR UR6, SR_CgaCtaId ;  /* 0x00000000000679c3 */ /* 0x000ea20000008800 */
[----:B------:R-:W-:-:S02]  /*00c0*/  CS2R R18, SRZ ;  /* 0x0000000000127805 */ /* 0x000fc4000001ff00 */
[----:B------:R-:W-:Y:S01]  /*00d0*/  CS2R R12, SRZ ;  /* 0x00000000000c7805 */ /* 0x000fe2000001ff00 */
[----:B------:R-:W-:Y:S01]  /*00e0*/  STL [R1+0x38], RZ ;  /* 0x000038ff01007387 */ /* 0x000fe20000100800 */
[----:B------:R-:W-:Y:S01]  /*00f0*/  CS2R R14, SRZ ;  /* 0x00000000000e7805 */ /* 0x000fe2000001ff00 */
[----:B------:R-:W-:Y:S01]  /*0100*/  UMOV UR5, 0x400 ;  /* 0x0000040000057882 */ /* 0x000fe20000000000 */
[----:B------:R-:W3:Y:S01]  /*0110*/  LDCU.64 UR76, c[0x0][0x358] ;  /* 0x00006b00ff4c77ac */ /* 0x000ee20008000a00 */
[----:B------:R-:W-:Y:S01]  /*0120*/  STL [R1+0x3c], RZ ;  /* 0x00003cff01007387 */ /* 0x000fe20000100800 */
[----:B-1----:R-:W-:-:S03]  /*0130*/  UIADD3 UR4, UPT, UPT, UR4, 0x1f, URZ ;  /* 0x0000001f04047890 */ /* 0x002fc6000fffe0ff */
[----:B------:R-:W-:Y:S01]  /*0140*/  STL [R1+0x20], RZ ;  /* 0x000020ff01007387 */ /* 0x000fe20000100800 */
[----:B------:R-:W-:-:S03]  /*0150*/  UISETP.GE.AND UP0, UPT, UR4, 0x20, UPT ;  /* 0x000000200400788c */ /* 0x000fc6000bf06270 */
[----:B------:R-:W-:Y:S01]  /*0160*/  STL [R1+0x24], RZ ;  /* 0x000024ff01007387 */ /* 0x000fe20000100800 */
[----:B0-----:R-:W-:-:S03]  /*0170*/  VIADD R0, R29, 0x7f ;  /* 0x0000007f1d007836 */ /* 0x001fc60000000000 */
[----:B------:R-:W-:Y:S02]  /*0180*/  STL [R1+0x28], RZ ;  /* 0x000028ff01007387 */ /* 0x000fe40000100800 */
[----:B------:R-:W-:Y:S02]  /*0190*/  SHF.R.S32.HI R3, RZ, 0x1f, R0 ;  /* 0x0000001fff037819 */ /* 0x000fe40000011400 */
[----:B------:R-:W-:Y:S01]  /*01a0*/  STL [R1+0x2c], RZ ;  /* 0x00002cff01007387 */ /* 0x000fe20000100800 */
[----:B--2---:R-:W-:Y:S01]  /*01b0*/  ULEA UR5, UR6, UR5, 0x18 ;  /* 0x0000000506057291 */ /* 0x004fe2000f8ec0ff */
[----:B------:R-:W-:Y:S02]  /*01c0*/  LEA.HI R3, R3, R0, RZ, 0x7 ;  /* 0x0000000003037211 */ /* 0x000fe400078f38ff */
[----:B------:R-:W-:Y:S02]  /*01d0*/  STL [R1+0x10], RZ ;  /* 0x000010ff01007387 */ /* 0x000fe40000100800 */
[----:B------:R-:W-:-:S02]  /*01e0*/  SHF.R.S32.HI R0, RZ, 0x7, R3 ;  /* 0x00000007ff007819 */ /* 0x000fc40000011403 */
[----:B------:R-:W-:Y:S03]  /*01f0*/  STL [R1+0x14], RZ ;  /* 0x000014ff01007387 */ /* 0x000fe60000100800 */
[----:B------:R-:W-:Y:S01]  /*0200*/  IMAD.SHL.U32 R0, R0, 0x8, RZ ;  /* 0x0000000800007824 */ /* 0x000fe200078e00ff */
[----:B------:R-:W-:Y:S04]  /*0210*/  STL [R1+0x18], RZ ;  /* 0x000018ff01007387 */ /* 0x000fe80000100800 */
[----:B------:R-:W-:Y:S01]  /*0220*/  STL [R1+0x1c], RZ ;  /* 0x00001cff01007387 */ /* 0x000fe20000100800 */
[-C--:B------:R-:W-:Y:S02]  /*0230*/  IABS R7, R0.reuse ;  /* 0x0000000000077213 */ /* 0x080fe40000000000 */
[----:B------:R-:W-:Y:S01]  /*0240*/  IABS R10, R0 ;  /* 0x00000000000a7213 */ /* 0x000fe20000000000 */
[----:B------:R-:W-:Y:S01]  /*0250*/  STL [R1], RZ ;  /* 0x000000ff01007387 */ /* 0x000fe20000100800 */
[----:B------:R-:W0:Y:S03]  /*0260*/  I2F.RP R2, R7 ;  /* 0x0000000700027306 */ /* 0x000e260000209400 */
[----:B------:R-:W-:Y:S04]  /*0270*/  STL [R1+0x4], RZ ;  /* 0x000004ff01007387 */ /* 0x000fe80000100800 */
[----:B------:R-:W-:Y:S04]  /*0280*/  STL [R1+0x8], RZ ;  /* 0x000008ff01007387 */ /* 0x000fe80000100800 */
[----:B------:R-:W-:Y:S04]  /*0290*/  STL [R1+0xc], RZ ;  /* 0x00000cff01007387 */ /* 0x000fe80000100800 */
[----:B------:R-:W-:Y:S01]  /*02a0*/  STL [R1+0x40], RZ ;  /* 0x000040ff01007387 */ /* 0x000fe20000100800 */
[----:B0-----:R-:W0:Y:S03]  /*02b0*/  MUFU.RCP R2, R2 ;  /* 0x0000000200027308 */ /* 0x001e260000001000 */
[----:B------:R-:W-:Y:S04]  /*02c0*/  STL [R1+0x44], RZ ;  /* 0x000044ff01007387 */ /* 0x000fe80000100800 */
[----:B------:R-:W-:Y:S04]  /*02d0*/  STL [R1+0x48], RZ ;  /* 0x000048ff01007387 */ /* 0x000fe80000100800 */
[----:B------:R-:W-:Y:S04]  /*02e0*/  STL [R1+0x4c], RZ ;  /* 0x00004cff01007387 */ /* 0x000fe80000100800 */
[----:B------:R-:W-:Y:S01]  /*02f0*/  STL [R1+0x50], RZ ;  /* 0x000050ff01007387 */ /* 0x000fe20000100800 */
[----:B0-----:R-:W-:-:S03]  /*0300*/  VIADD R4, R2, 0xffffffe ;  /* 0x0ffffffe02047836 */ /* 0x001fc60000000000 */
[----:B------:R-:W-:Y:S01]  /*0310*/  STL [R1+0x54], RZ ;  /* 0x000054ff01007387 */ /* 0x000fe20000100800 */
[----:B------:R-:W-:Y:S01]  /*0320*/  IMAD.MOV R2, RZ, RZ, -R10 ;  /* 0x000000ffff027224 */ /* 0x000fe200078e0a0a */
[----:B------:R0:W1:Y:S02]  /*0330*/  F2I.FTZ.U32.TRUNC.NTZ R5, R4 ;  /* 0x0000000400057305 */ /* 0x000064000021f000 */
[----:B------:R-:W-:Y:S04]  /*0340*/  STL [R1+0x58], RZ ;  /* 0x000058ff01007387 */ /* 0x000fe80000100800 */
[----:B------:R-:W-:Y:S01]  /*0350*/  STL [R1+0x5c], RZ ;  /* 0x00005cff01007387 */ /* 0x000fe20000100800 */
[----:B0-----:R-:W-:-:S03]  /*0360*/  IMAD.MOV.U32 R4, RZ, RZ, RZ ;  /* 0x000000ffff047224 */ /* 0x001fc600078e00ff */
[----:B------:R-:W-:Y:S04]  /*0370*/  STL [R1+0x90], RZ ;  /* 0x000090ff01007387 */ /* 0x000fe80000100800 */
[----:B------:R-:W-:Y:S01]  /*0380*/  STL [R1+0x94], RZ ;  /* 0x000094ff01007387 */ /* 0x000fe20000100800 */
[----:B-1----:R-:W-:-:S03]  /*0390*/  IMAD.MOV R6, RZ, RZ, -R5 ;  /* 0x000000ffff067224 */ /* 0x002fc600078e0a05 */
[----:B------:R-:W-:Y:S01]  /*03a0*/  STL [R1+0x98], RZ ;  /* 0x000098ff01007387 */ /* 0x000fe20000100800 */
[----:B------:R-:W-:-:S03]  /*03b0*/  IMAD R9, R6, R7, RZ ;  /* 0x0000000706097224 */ /* 0x000fc600078e02ff */
[----:B------:R-:W-:Y:S01]  /*03c0*/  STL [R1+0x9c], RZ ;  /* 0x00009cff01007387 */ /* 0x000fe20000100800 */
[----:B------:R-:W-:-:S03]  /*03d0*/  IMAD.HI.U32 R5, R5, R9, R4 ;  /* 0x0000000905057227 */ /* 0x000fc600078e0004 */
[----:B------:R-:W-:Y:S04]  /*03e0*/  STL [R1+0x80], RZ ;  /* 0x000080ff01007387 */ /* 0x000fe80000100800 */
        /* <DEDUP_REMOVED lines=158> */
[----:B------:R-:W-:Y:S01]  /*0dd0*/  STL [R1+0x6ec], RZ ;  /* 0x0006ecff01007387 */ /* 0x000fe20000100800 */
[----:B------:R-:W0:Y:S03]  /*0de0*/  S2R R3, SR_CTAID.X ;  /* 0x0000000000037919 */ /* 0x000e260000002500 */
        /* <DEDUP_REMOVED lines=8> */
[----:B0-----:R-:W-:-:S03]  /*0e70*/  IABS R8, R3 ;  /* 0x0000000300087213 */ /* 0x001fc60000000000 */
[----:B------:R-:W-:Y:S02]  /*0e80*/  STL [R1+0x6b0], RZ ;  /* 0x0006b0ff01007387 */ /* 0x000fe40000100800 */
[----:B------:R-:W-:Y:S02]  /*0e90*/  IMAD.MOV.U32 R6, RZ, RZ, R8 ;  /* 0x000000ffff067224 */ /* 0x000fe400078e0008 */
[----:B------:R-:W-:Y:S02]  /*0ea0*/  STL [R1+0x6b4], RZ ;  /* 0x0006b4ff01007387 */ /* 0x000fe40000100800 */
[----:B------:R-:W-:Y:S02]  /*0eb0*/  IMAD.HI.U32 R5, R5, R6, RZ ;  /* 0x0000000605057227 */ /* 0x000fe400078e00ff */
[----:B------:R-:W-:Y:S02]  /*0ec0*/  STL [R1+0x6b8], RZ ;  /* 0x0006b8ff01007387 */ /* 0x000fe40000100800 */
[----:B------:R-:W-:-:S02]  /*0ed0*/  IMAD R2, R5, R2, R6 ;  /* 0x0000000205027224 */ /* 0x000fc400078e0206 */
[----:B------:R-:W-:Y:S03]  /*0ee0*/  STL [R1+0x6bc], RZ ;  /* 0x0006bcff01007387 */ /* 0x000fe60000100800 */
[----:B------:R-:W-:Y:S01]  /*0ef0*/  ISETP.GT.U32.AND P1, PT, R7, R2, PT ;  /* 0x000000020700720c */ /* 0x000fe20003f24070 */
[----:B------:R-:W-:Y:S04]  /*0f00*/  STL [R1+0x6f0], RZ ;  /* 0x0006f0ff01007387 */ /* 0x000fe80000100800 */
[----:B------:R-:W-:Y:S04]  /*0f10*/  STL [R1+0x6f4], RZ ;  /* 0x0006f4ff01007387 */ /* 0x000fe80000100800 */
[----:B------:R-:W-:Y:S04]  /*0f20*/  STL [R1+0x6f8], RZ ;  /* 0x0006f8ff01007387 */ /* 0x000fe80000100800 */
[----:B------:R-:W-:Y:S01]  /*0f30*/  STL [R1+0x6fc], RZ ;  /* 0x0006fcff01007387 */ /* 0x000fe20000100800 */
[----:B------:R-:W-:-:S02]  /*0f40*/  @!P1 IMAD.IADD R2, R2, 0x1, -R7 ;  /* 0x0000000102029824 */ /* 0x000fc400078e0a07 */
[----:B------:R-:W-:Y:S01]  /*0f50*/  @!P1 VIADD R5, R5, 0x1 ;  /* 0x0000000105059836 */ /* 0x000fe20000000000 */
[----:B------:R-:W-:Y:S01]  /*0f60*/  STL [R1+0x700], RZ ;  /* 0x000700ff01007387 */ /* 0x000fe20000100800 */
[----:B------:R-:W-:Y:S02]  /*0f70*/  ISETP.NE.AND P1, PT, R0, RZ, PT ;  /* 0x000000ff0000720c */ /* 0x000fe40003f25270 */
[----:B------:R-:W-:Y:S01]  /*0f80*/  ISETP.GE.U32.AND P0, PT, R2, R7, PT ;  /* 0x000000070200720c */ /* 0x000fe20003f06070 */
[----:B------:R-:W-:Y:S01]  /*0f90*/  STL [R1+0x704], RZ ;  /* 0x000704ff01007387 */ /* 0x000fe20000100800 */
[----:B------:R-:W-:-:S03]  /*0fa0*/  LOP3.LUT R2, R3, R0, RZ, 0x3c, !PT ;  /* 0x0000000003027212 */ /* 0x000fc600078e3cff */
[----:B------:R-:W-:Y:S01]  /*0fb0*/  STL [R1+0x708], RZ ;  /* 0x000708ff01007387 */ /* 0x000fe20000100800 */
[----:B------:R-:W-:Y:S01]  /*0fc0*/  ISETP.GE.AND P2, PT, R2, RZ, PT ;  /* 0x000000ff0200720c */ /* 0x000fe20003f46270 */
[----:B------:R-:W-:Y:S02]  /*0fd0*/  VIADD R2, R28, 0x1ff ;  /* 0x000001ff1c027836 */ /* 0x000fe40000000000 */
[----:B------:R-:W-:Y:S04]  /*0fe0*/  STL [R1+0x70c], RZ ;  /* 0x00070cff01007387 */ /* 0x000fe80000100800 */
[----:B------:R-:W-:Y:S01]  /*0ff0*/  STL [R1+0x710], RZ ;  /* 0x000710ff01007387 */ /* 0x000fe20000100800 */
[----:B------:R-:W-:-:S03]  /*1000*/  @P0 VIADD R5, R5, 0x1 ;  /* 0x0000000105050836 */ /* 0x000fc60000000000 */
[----:B------:R-:W-:Y:S01]  /*1010*/  STL [R1+0x714], RZ ;  /* 0x000714ff01007387 */ /* 0x000fe20000100800 */
[----:B------:R-:W-:Y:S01]  /*1020*/  IMAD.MOV.U32 R4, RZ, RZ, R5 ;  /* 0x000000ffff047224 */ /* 0x000fe200078e0005 */
[----:B------:R-:W-:Y:S02]  /*1030*/  SHF.R.S32.HI R5, RZ, 0x1f, R2 ;  /* 0x0000001fff057819 */ /* 0x000fe40000011402 */
[----:B------:R-:W-:Y:S01]  /*1040*/  STL [R1+0x718], RZ ;  /* 0x000718ff01007387 */ /* 0x000fe20000100800 */
[----:B------:R-:W-:Y:S01]  /*1050*/  @!P2 IMAD.MOV R4, RZ, RZ, -R4 ;  /* 0x000000ffff04a224 */ /* 0x000fe200078e0a04 */
[----:B------:R-:W-:Y:S02]  /*1060*/  @!P1 LOP3.LUT R4, RZ, R0, RZ, 0x33, !PT ;  /* 0x00000000ff049212 */ /* 0x000fe400078e33ff */
[----:B------:R-:W-:Y:S01]  /*1070*/  STL [R1+0x71c], RZ ;  /* 0x00071cff01007387 */ /* 0x000fe20000100800 */
[----:B------:R-:W-:Y:S02]  /*1080*/  LEA.HI R5, R5, R2, RZ, 0x9 ;  /* 0x0000000205057211 */ /* 0x000fe400078f48ff */
[----:B------:R-:W-:Y:S01]  /*1090*/  IMAD.SHL.U32 R2, R4, 0x8, RZ ;  /* 0x0000000804027824 */ /* 0x000fe200078e00ff */
[----:B------:R-:W-:Y:S01]  /*10a0*/  STL [R1+0x720], RZ ;  /* 0x000720ff01007387 */ /* 0x000fe20000100800 */
[----:B------:R-:W-:-:S03]  /*10b0*/  IMAD.MOV R4, RZ, RZ, -R4 ;  /* 0x000000ffff047224 */ /* 0x000fc600078e0a04 */
[----:B------:R-:W-:Y:S01]  /*10c0*/  STL [R1+0x724], RZ ;  /* 0x000724ff01007387 */ /* 0x000fe20000100800 */
[----:B------:R-:W-:Y:S01]  /*10d0*/  LEA.HI.SX32 R5, R5, -R2, 0x17 ;  /* 0x8000000205057211 */ /* 0x000fe200078fbaff */
[----:B------:R-:W-:Y:S02]  /*10e0*/  IMAD R11, R0, R4, R3 ;  /* 0x00000004000b7224 */ /* 0x000fe400078e0203 */
[----:B------:R-:W-:Y:S01]  /*10f0*/  STL [R1+0x728], RZ ;  /* 0x000728ff01007387 */ /* 0x000fe20000100800 */
[----:B------:R-:W-:Y:S01]  /*1100*/  VIMNMX R6, PT, PT, R5, 0x8, PT ;  /* 0x0000000805067848 */ /* 0x000fe20003fe0100 */
[----:B------:R-:W-:Y:S02]  /*1110*/  IMAD.MOV.U32 R4, RZ, RZ, RZ ;  /* 0x000000ffff047224 */ /* 0x000fe400078e00ff */
[----:B------:R-:W-:Y:S01]  /*1120*/  STL [R1+0x72c], RZ ;  /* 0x00072cff01007387 */ /* 0x000fe20000100800 */
[-C--:B------:R-:W-:Y:S02]  /*1130*/  IABS R8, R6.reuse ;  /* 0x0000000600087213 */ /* 0x080fe40000000000 */
[----:B------:R-:W-:Y:S01]  /*1140*/  IABS R0, R6 ;  /* 0x0000000600007213 */ /* 0x000fe20000000000 */
[----:B------:R-:W-:Y:S01]  /*1150*/  STL [R1+0x760], RZ ;  /* 0x000760ff01007387 */ /* 0x000fe20000100800 */
        /* <DEDUP_REMOVED lines=11> */
[----:B------:R-:W-:Y:S04]  /*1210*/  STL [R1+0x744], RZ ;  /* 0x000744ff01007387 */ /* 0x000fe80000100800 */
[----:B------:R-:W-:Y:S01]  /*1220*/  STL [R1+0x748], RZ ;  /* 0x000748ff01007387 */ /* 0x000fe20000100800 */
[----:B------:R-:W0:Y:S03]  /*1230*/  F2I.FTZ.U32.TRUNC.NTZ R5, R5 ;  /* 0x0000000500057305 */ /* 0x000e26000021f000 */
[----:B------:R-:W-:Y:S04]  /*1240*/  STL [R1+0x74c], RZ ;  /* 0x00074cff01007387 */ /* 0x000fe80000100800 */
[----:B------:R-:W-:Y:S04]  /*1250*/  STL [R1+0x730], RZ ;  /* 0x000730ff01007387 */ /* 0x000fe80000100800 */
[----:B------:R-:W-:Y:S04]  /*1260*/  STL [R1+0x734], RZ ;  /* 0x000734ff01007387 */ /* 0x000fe80000100800 */
[----:B------:R-:W-:Y:S01]  /*1270*/  STL [R1+0x738], RZ ;  /* 0x000738ff01007387 */ /* 0x000fe20000100800 */
[----:B0-----:R-:W-:-:S03]  /*1280*/  IMAD.MOV R9, RZ, RZ, -R5 ;  /* 0x000000ffff097224 */ /* 0x001fc600078e0a05 */
[----:B------:R-:W-:Y:S01]  /*1290*/  STL [R1+0x73c], RZ ;  /* 0x00073cff01007387 */ /* 0x000fe20000100800 */
[----:B------:R-:W-:Y:S01]  /*12a0*/  IMAD.MOV.U32 R3, RZ, RZ, R9 ;  /* 0x000000ffff037224 */ /* 0x000fe200078e0009 */
[----:B------:R-:W-:Y:S02]  /*12b0*/  IABS R9, R11 ;  /* 0x0000000b00097213 */ /* 0x000fe40000000000 */
[----:B------:R-:W-:Y:S01]  /*12c0*/  STL [R1+0x770], RZ ;  /* 0x000770ff01007387 */ /* 0x000fe20000100800 */
[----:B------:R-:W-:-:S03]  /*12d0*/  IMAD R3, R3, R8, RZ ;  /* 0x0000000803037224 */ /* 0x000fc600078e02ff */
[----:B------:R-:W-:Y:S01]  /*12e0*/  STL [R1+0x774], RZ ;  /* 0x000774ff01007387 */ /* 0x000fe20000100800 */
[----:B------:R-:W-:-:S03]  /*12f0*/  IMAD.HI.U32 R4, R5, R3, R4 ;  /* 0x0000000305047227 */ /* 0x000fc600078e0004 */
[----:B------:R-:W-:Y:S01]  /*1300*/  STL [R1+0x778], RZ ;  /* 0x000778ff01007387 */ /* 0x000fe20000100800 */
[----:B------:R-:W-:Y:S02]  /*1310*/  IMAD.MOV R3, RZ, RZ, -R0 ;  /* 0x000000ffff037224 */ /* 0x000fe400078e0a00 */
[----:B------:R-:W-:Y:S01]  /*1320*/  IMAD.HI.U32 R0, R4, R9, RZ ;  /* 0x0000000904007227 */ /* 0x000fe200078e00ff */
[----:B------:R-:W-:Y:S01]  /*1330*/  STL [R1+0x77c], RZ ;  /* 0x00077cff01007387 */ /* 0x000fe20000100800 */
[----:B------:R-:W-:Y:S02]  /*1340*/  CS2R R4, SRZ ;  /* 0x0000000000047805 */ /* 0x000fe4000001ff00 */
[----:B------:R-:W-:Y:S01]  /*1350*/  IMAD R3, R0, R3, R9 ;  /* 0x0000000300037224 */ /* 0x000fe200078e0209 */
[----:B------:R-:W-:Y:S04]  /*1360*/  STL [R1+0x7a0], RZ ;  /* 0x0007a0ff01007387 */ /* 0x000fe80000100800 */
[----:B------:R-:W-:Y:S01]  /*1370*/  STL [R1+0x7a4], RZ ;  /* 0x0007a4ff01007387 */ /* 0x000fe20000100800 */
[----:B------:R-:W-:-:S03]  /*1380*/  ISETP.GT.U32.AND P1, PT, R8, R3, PT ;  /* 0x000000030800720c */ /* 0x000fc60003f24070 */
[----:B------:R-:W-:Y:S04]  /*1390*/  STL [R1+0x7a8], RZ ;  /* 0x0007a8ff01007387 */ /* 0x000fe80000100800 */
[----:B------:R-:W-:Y:S04]  /*13a0*/  STL [R1+0x7ac], RZ ;  /* 0x0007acff01007387 */ /* 0x000fe80000100800 */
[----:B------:R-:W-:Y:S02]  /*13b0*/  STL [R1+0x7b0], RZ ;  /* 0x0007b0ff01007387 */ /* 0x000fe40000100800 */
[----:B------:R-:W-:-:S02]  /*13c0*/  @!P1 IMAD.IADD R3, R3, 0x1, -R8 ;  /* 0x0000000103039824 */ /* 0x000fc400078e0a08 */
[----:B------:R-:W-:Y:S01]  /*13d0*/  STL [R1+0x7b4], RZ ;  /* 0x0007b4ff01007387 */ /* 0x000fe20000100800 */
[----:B------:R-:W-:Y:S01]  /*13e0*/  @!P1 VIADD R0, R0, 0x1 ;  /* 0x0000000100009836 */ /* 0x000fe20000000000 */
[----:B------:R-:W-:Y:S02]  /*13f0*/  ISETP.NE.AND P1, PT, R6, RZ, PT ;  /* 0x000000ff0600720c */ /* 0x000fe40003f25270 */
[----:B------:R-:W-:Y:S01]  /*1400*/  STL [R1+0x7b8], RZ ;  /* 0x0007b8ff01007387 */ /* 0x000fe20000100800 */
[----:B------:R-:W-:Y:S02]  /*1410*/  ISETP.GE.U32.AND P0, PT, R3, R8, PT ;  /* 0x000000080300720c */ /* 0x000fe40003f06070 */
[----:B------:R-:W-:Y:S02]  /*1420*/  CS2R R8, SRZ ;  /* 0x0000000000087805 */ /* 0x000fe4000001ff00 */
[----:B------:R-:W-:Y:S01]  /*1430*/  LOP3.LUT R3, R11, R6, RZ, 0x3c, !PT ;  /* 0x000000060b037212 */ /* 0x000fe200078e3cff */
[----:B------:R-:W-:Y:S03]  /*1440*/  STL [R1+0x7bc], RZ ;  /* 0x0007bcff01007387 */ /* 0x000fe60000100800 */
[----:B------:R-:W-:Y:S01]  /*1450*/  ISETP.GE.AND P2, PT, R3, RZ, PT ;  /* 0x000000ff0300720c */ /* 0x000fe20003f46270 */
[----:B------:R-:W-:Y:S04]  /*1460*/  STL [R1+0x7c0], RZ ;  /* 0x0007c0ff01007387 */ /* 0x000fe80000100800 */
[----:B------:R-:W-:Y:S01]  /*1470*/  STL [R1+0x7c4], RZ ;  /* 0x0007c4ff01007387 */ /* 0x000fe20000100800 */
[----:B------:R-:W-:-:S03]  /*1480*/  @P0 VIADD R0, R0, 0x1 ;  /* 0x0000000100000836 */ /* 0x000fc60000000000 */
[----:B------:R-:W-:Y:S04]  /*1490*/  STL [R1+0x7c8], RZ ;  /* 0x0007c8ff01007387 */ /* 0x000fe80000100800 */
[----:B------:R-:W-:Y:S01]  /*14a0*/  STL [R1+0x7cc], RZ ;  /* 0x0007ccff01007387 */ /* 0x000fe20000100800 */
[----:B------:R-:W-:Y:S01]  /*14b0*/  @!P2 IMAD.MOV R0, RZ, RZ, -R0 ;  /* 0x000000ffff00a224 */ /* 0x000fe200078e0a00 */
[----:B------:R-:W-:Y:S02]  /*14c0*/  @!P1 LOP3.LUT R0, RZ, R6, RZ, 0x33, !PT ;  /* 0x00000006ff009212 */ /* 0x000fe400078e33ff */
[----:B------:R-:W-:Y:S03]  /*14d0*/  STL [R1+0x820], RZ ;  /* 0x000820ff01007387 */ /* 0x000fe60000100800 */
[----:B------:R-:W-:Y:S01]  /*14e0*/  IMAD.MOV R3, RZ, RZ, -R0 ;  /* 0x000000ffff037224 */ /* 0x000fe200078e0a00 */
[----:B------:R-:W-:Y:S01]  /*14f0*/  STL [R1+0x824], RZ ;  /* 0x000824ff01007387 */ /* 0x000fe20000100800 */
[----:B------:R-:W-:-:S02]  /*1500*/  IMAD.SHL.U32 R0, R0, 0x80, RZ ;  /* 0x0000008000007824 */ /* 0x000fc400078e00ff */
[----:B------:R-:W-:Y:S01]  /*1510*/  IMAD R3, R6, R3, R11 ;  /* 0x0000000306037224 */ /* 0x000fe200078e020b */
[----:B------:R-:W-:Y:S01]  /*1520*/  STL [R1+0x828], RZ ;  /* 0x000828ff01007387 */ /* 0x000fe20000100800 */
[----:B------:R-:W-:Y:S02]  /*1530*/  CS2R R10, SRZ ;  /* 0x00000000000a7805 */ /* 0x000fe4000001ff00 */
[----:B------:R-:W-:Y:S01]  /*1540*/  CS2R R6, SRZ ;  /* 0x0000000000067805 */ /* 0x000fe2000001ff00 */
[----:B------:R-:W-:Y:S01]  /*1550*/  IMAD.IADD R2, R2, 0x1, R3 ;  /* 0x0000000102027824 */ /* 0x000fe200078e0203 */
        /* <DEDUP_REMOVED lines=181> */
[----:B------:R-:W0:Y:S03]  /*20b0*/  S2R R3, SR_TID.X ;  /* 0x0000000000037919 */ /* 0x000e260000002100 */
        /* <DEDUP_REMOVED lines=31> */
[----:B------:R0:W-:Y:S04]  /*22b0*/  STL [R1+0x11c0], R0 ;  /* 0x0011c00001007387 */ /* 0x0001e80000100800 */
[----:B------:R-:W-:Y:S04]  /*22c0*/  STL [R1+0x11dc], RZ ;  /* 0x0011dcff01007387 */ /* 0x000fe80000100800 */
[----:B------:R-:W-:Y:S01]  /*22d0*/  STL [R1+0x11e0], RZ ;  /* 0x0011e0ff01007387 */ /* 0x000fe20000100800 */
[----:B0-----:R-:W-:-:S03]  /*22e0*/  LOP3.LUT R0, R3, 0x3f, RZ, 0xc0, !PT ;  /* 0x0000003f03007812 */ /* 0x001fc600078ec0ff */
[----:B------:R-:W-:Y:S02]  /*22f0*/  STL [R1+0x11e4], RZ ;  /* 0x0011e4ff01007387 */ /* 0x000fe40000100800 */
[----:B------:R-:W-:Y:S01]  /*2300*/  IMAD R0, R2, 0x200, R0 ;  /* 0x0000020002007824 */ /* 0x000fe200078e0200 */
[----:B------:R-:W-:-:S03]  /*2310*/  LOP3.LUT R2, R3, 0x20, RZ, 0xc0, !PT ;  /* 0x0000002003027812 */ /* 0x000fc600078ec0ff */
[C---:B------:R-:W-:Y:S01]  /*2320*/  VIADD R3, R0.reuse, 0x40 ;  /* 0x0000004000037836 */ /* 0x040fe20000000000 */
[----:B------:R-:W-:Y:S04]  /*2330*/  STL [R1+0x13c0], R0 ;  /* 0x0013c00001007387 */ /* 0x000fe80000100800 */
        /* <DEDUP_REMOVED lines=22> */
[----:B------:R0:W-:Y:S02]  /*24a0*/  STL [R1+0x13e4], R3 ;  /* 0x0013e40301007387 */ /* 0x0001e40000100800 */
[----:B0-----:R-:W-:-:S05]  /*24b0*/  VIADD R3, R0, 0x80 ;  /* 0x0000008000037836 */ /* 0x001fca0000000000 */
[----:B------:R0:W-:Y:S02]  /*24c0*/  STL [R1+0x13ec], R3 ;  /* 0x0013ec0301007387 */ /* 0x0001e40000100800 */
[----:B0-----:R-:W-:-:S05]  /*24d0*/  VIADD R3, R0, 0xc0 ;  /* 0x000000c000037836 */ /* 0x001fca0000000000 */
[----:B------:R0:W-:Y:S02]  /*24e0*/  STL [R1+0x13f0], R3 ;  /* 0x0013f00301007387 */ /* 0x0001e40000100800 */
[----:B0-----:R-:W-:-:S05]  /*24f0*/  VIADD R3, R0, 0x100 ;  /* 0x0000010000037836 */ /* 0x001fca0000000000 */
[----:B------:R0:W-:Y:S02]  /*2500*/  STL [R1+0x13f4], R3 ;  /* 0x0013f40301007387 */ /* 0x0001e40000100800 */
[----:B0-----:R-:W-:-:S05]  /*2510*/  VIADD R3, R0, 0x140 ;  /* 0x0000014000037836 */ /* 0x001fca0000000000 */
[----:B------:R0:W-:Y:S02]  /*2520*/  STL [R1+0x13f8], R3 ;  /* 0x0013f80301007387 */ /* 0x0001e40000100800 */
[C---:B0-----:R-:W-:Y:S02]  /*2530*/  VIADD R3, R0.reuse, 0x180 ;  /* 0x0000018000037836 */ /* 0x041fe40000000000 */
[----:B------:R-:W-:-:S05]  /*2540*/  VIADD R0, R0, 0x1c0 ;  /* 0x000001c000007836 */ /* 0x000fca0000000000 */
[----:B------:R0:W-:Y:S04]  /*2550*/  STL [R1+0x1400], R0 ;  /* 0x0014000001007387 */ /* 0x0001e80000100800 */
[----:B------:R0:W-:Y:S01]  /*2560*/  STL [R1+0x13fc], R3 ;  /* 0x0013fc0301007387 */ /* 0x0001e20000100800 */
[----:B---3--:R-:W-:Y:S05]  /*2570*/  BRA.U !UP0, `(.L_x_0) ;  /* 0x000004a5089c7547 */ /* 0x008fea000b800000 */
[----:B------:R-:W2:Y:S01]  /*2580*/  LDL R4, [R1+0x11c0] ;  /* 0x0011c00001047983 */ /* 0x000ea20000100800 */
[----:B------:R-:W-:Y:S01]  /*2590*/  IMAD.MOV.U32 R6, RZ, RZ, R0 ;  /* 0x000000ffff067224 */ /* 0x000fe200078e0000 */
[----:B0-----:R-:W-:Y:S01]  /*25a0*/  IABS R0, R29 ;  /* 0x0000001d00007213 */ /* 0x001fe20000000000 */
[----:B------:R-:W-:Y:S01]  /*25b0*/  IMAD.MOV.U32 R11, RZ, RZ, R3 ;  /* 0x000000ffff0b7224 */ /* 0x000fe200078e0003 */
[----:B------:R0:W-:Y:S01]  /*25c0*/  STL [R1+0x1ed8], R29 ;  /* 0x001ed81d01007387 */ /* 0x0001e20000100800 */
[----:B------:R-:W-:Y:S01]  /*25d0*/  IMAD.MOV.U32 R19, RZ, RZ, R6 ;  /* 0x000000ffff137224 */ /* 0x000fe200078e0006 */
[----:B------:R-:W1:Y:S01]  /*25e0*/  I2F.RP R5, R0 ;  /* 0x0000000000057306 */ /* 0x000e620000209400 */
[----:B------:R-:W-:Y:S01]  /*25f0*/  IMAD.MOV.U32 R15, RZ, RZ, R11 ;  /* 0x000000ffff0f7224 */ /* 0x000fe200078e000b */
[----:B------:R-:W3:Y:S01]  /*2600*/  LDCU UR7, c[0x0][0x3ac] ;  /* 0x00007580ff0777ac */ /* 0x000ee20008000800 */
[----:B------:R-:W-:Y:S02]  /*2610*/  IMAD.MOV.U32 R18, RZ, RZ, R19 ;  /* 0x000000ffff127224 */ /* 0x000fe400078e0013 */
[----:B------:R-:W-:Y:S01]  /*2620*/  IMAD.MOV.U32 R19, RZ, RZ, R15 ;  /* 0x000000ffff137224 */ /* 0x000fe200078e000f */
[----:B------:R-:W4:Y:S01]  /*2630*/  LDCU.64 UR10, c[0x0][0x388] ;  /* 0x00007100ff0a77ac */ /* 0x000f220008000a00 */
[----:B------:R-:W-:-:S02]  /*2640*/  IMAD.MOV.U32 R23, RZ, RZ, R18 ;  /* 0x000000ffff177224 */ /* 0x000fc400078e0012 */
[----:B------:R-:W-:Y:S01]  /*2650*/  IMAD.MOV.U32 R22, RZ, RZ, R19 ;  /* 0x000000ffff167224 */ /* 0x000fe200078e0013 */
[----:B------:R-:W5:Y:S01]  /*2660*/  LDCU UR9, c[0x0][0x3b0] ;  /* 0x00007600ff0977ac */ /* 0x000f620008000800 */
[----:B0-----:R-:W-:Y:S02]  /*2670*/  IMAD.MOV.U32 R29, RZ, RZ, R23 ;  /* 0x000000ffff1d7224 */ /* 0x001fe400078e0017 */
[----:B------:R-:W-:Y:S01]  /*2680*/  IMAD.MOV.U32 R27, RZ, RZ, R22 ;  /* 0x000000ffff1b7224 */ /* 0x000fe200078e0016 */
[----:B------:R-:W0:Y:S01]  /*2690*/  LDCU UR12, c[0x0][0x3a4] ;  /* 0x00007480ff0c77ac */ /* 0x000e220008000800 */
[----:B-1----:R-:W1:Y:S01]  /*26a0*/  MUFU.RCP R5, R5 ;  /* 0x0000000500057308 */ /* 0x002e620000001000 */
[----:B------:R-:W0:Y:S01]  /*26b0*/  LDCU UR6, c[0x0][0x3a8] ;  /* 0x00007500ff0677ac */ /* 0x000e220008000800 */
[----:B-1----:R-:W-:-:S06]  /*26c0*/  VIADD R3, R5, 0xffffffe ;  /* 0x0ffffffe05037836 */ /* 0x002fcc0000000000 */
[----:B------:R-:W1:Y:S02]  /*26d0*/  F2I.FTZ.U32.TRUNC.NTZ R3, R3 ;  /* 0x0000000300037305 */ /* 0x000e64000021f000 */
[----:B-1----:R-:W-:-:S04]  /*26e0*/  IMAD.MOV R7, RZ, RZ, -R3 ;  /* 0x000000ffff077224 */ /* 0x002fc800078e0a03 */
[----:B------:R-:W-:Y:S01]  /*26f0*/  IMAD R7, R7, R0, RZ ;  /* 0x0000000007077224 */ /* 0x000fe200078e02ff */
[----:B--2---:R-:W-:Y:S01]  /*2700*/  LEA.HI R4, R2, R4, RZ, 0x1b ;  /* 0x0000000402047211 */ /* 0x004fe200078fd8ff */
[----:B------:R-:W-:-:S04]  /*2710*/  IMAD.MOV.U32 R2, RZ, RZ, RZ ;  /* 0x000000ffff027224 */ /* 0x000fc800078e00ff */
[----:B------:R-:W-:Y:S02]  /*2720*/  VIADD R8, R4, 0x7e ;  /* 0x0000007e04087836 */ /* 0x000fe40000000000 */
[----:B------:R-:W-:-:S03]  /*2730*/  IMAD.HI.U32 R5, R3, R7, R2 ;  /* 0x0000000703057227 */ /* 0x000fc600078e0002 */
[----:B------:R-:W-:Y:S01]  /*2740*/  IABS R9, R8 ;  /* 0x0000000800097213 */ /* 0x000fe20000000000 */
[----:B------:R-:W-:Y:S01]  /*2750*/  VIADD R6, R4, 0x7c ;  /* 0x0000007c04067836 */ /* 0x000fe20000000000 */
[----:B------:R-:W-:Y:S01]  /*2760*/  ISETP.GE.AND P6, PT, R8, RZ, PT ;  /* 0x000000ff0800720c */ /* 0x000fe20003fc6270 */
[C---:B------:R-:W-:Y:S02]  /*2770*/  VIADD R13, R4.reuse, 0x7a ;  /* 0x0000007a040d7836 */ /* 0x040fe40000000000 */
[----:B------:R-:W-:Y:S01]  /*2780*/  IMAD.MOV.U32 R7, RZ, RZ, R9 ;  /* 0x000000ffff077224 */ /* 0x000fe200078e0009 */
[----:B------:R-:W-:Y:S01]  /*2790*/  IABS R10, R6 ;  /* 0x00000006000a7213 */ /* 0x000fe20000000000 */
[----:B------:R-:W-:Y:S01]  /*27a0*/  VIADD R9, R4, 0x78 ;  /* 0x0000007804097836 */ /* 0x000fe20000000000 */
[----:B------:R-:W-:Y:S01]  /*27b0*/  IABS R16, R13 ;  /* 0x0000000d00107213 */ /* 0x000fe20000000000 */
[----:B------:R-:W-:Y:S01]  /*27c0*/  IMAD.HI.U32 R2, R5, R7, RZ ;  /* 0x0000000705027227 */ /* 0x000fe200078e00ff */
[----:B------:R-:W-:-:S02]  /*27d0*/  ISETP.GE.AND P3, PT, R13, RZ, PT ;  /* 0x000000ff0d00720c */ /* 0x000fc40003f66270 */
[----:B------:R-:W-:Y:S01]  /*27e0*/  ISETP.GE.AND P2, PT, R6, RZ, PT ;  /* 0x000000ff0600720c */ /* 0x000fe20003f46270 */
[----:B------:R-:W-:Y:S02]  /*27f0*/  IMAD.MOV R3, RZ, RZ, -R2 ;  /* 0x000000ffff037224 */ /* 0x000fe400078e0a02 */
[----:B------:R-:W-:-:S04]  /*2800*/  IMAD.HI.U32 R2, R5, R10, RZ ;  /* 0x0000000a05027227 */ /* 0x000fc800078e00ff */
[----:B------:R-:W-:Y:S02]  /*2810*/  IMAD R7, R0, R3, R7 ;  /* 0x0000000300077224 */ /* 0x000fe400078e0207 */
[----:B------:R-:W-:Y:S02]  /*2820*/  IMAD.MOV R3, RZ, RZ, -R2 ;  /* 0x000000ffff037224 */ /* 0x000fe400078e0a02 */
[----:B------:R-:W-:Y:S01]  /*2830*/  VIADD R2, R4, 0x76 ;  /* 0x0000007604027836 */ /* 0x000fe20000000000 */
[C---:B------:R-:W-:Y:S01]  /*2840*/  ISETP.GT.U32.AND P0, PT, R0.reuse, R7, PT ;  /* 0x000000070000720c */ /* 0x040fe20003f04070 */
[C---:B------:R-:W-:Y:S01]  /*2850*/  IMAD R3, R0.reuse, R3, R10 ;  /* 0x0000000300037224 */ /* 0x040fe200078e020a */
[----:B------:R-:W-:Y:S01]  /*2860*/  IABS R10, R9 ;  /* 0x00000009000a7213 */ /* 0x000fe20000000000 */
[----:B------:R-:W-:Y:S01]  /*2870*/  IMAD.HI.U32 R11, R5, R16, RZ ;  /* 0x00000010050b7227 */ /* 0x000fe200078e00ff */
[----:B------:R-:W-:Y:S02]  /*2880*/  IABS R12, R2 ;  /* 0x00000002000c7213 */ /* 0x000fe40000000000 */
[----:B------:R-:W-:Y:S01]  /*2890*/  ISETP.GT.U32.AND P4, PT, R0, R3, PT ;  /* 0x000000030000720c */ /* 0x000fe20003f84070 */
[----:B------:R-:W-:-:S02]  /*28a0*/  IMAD.MOV R11, RZ, RZ, -R11 ;  /* 0x000000ffff0b7224 */ /* 0x000fc400078e0a0b */
[----:B------:R-:W-:Y:S02]  /*28b0*/  IMAD.MOV.U32 R8, RZ, RZ, R12 ;  /* 0x000000ffff087224 */ /* 0x000fe400078e000c */
[----:B------:R-:W-:-:S04]  /*28c0*/  IMAD.HI.U32 R12, R5, R10, RZ ;  /* 0x0000000a050c7227 */ /* 0x000fc800078e00ff */
[----:B------:R-:W-:Y:S02]  /*28d0*/  @!P0 IMAD.IADD R7, R7, 0x1, -R0 ;  /* 0x0000000107078824 */ /* 0x000fe400078e0a00 */
[----:B------:R-:W-:Y:S02]  /*28e0*/  IMAD.MOV R13, RZ, RZ, -R12 ;  /* 0x000000ffff0d7224 */ /* 0x000fe400078e0a0c */
[----:B------:R-:W-:Y:S01]  /*28f0*/  IMAD.HI.U32 R6, R5, R8, RZ ;  /* 0x0000000805067227 */ /* 0x000fe200078e00ff */
[----:B------:R-:W-:-:S03]  /*2900*/  ISETP.GT.U32.AND P1, PT, R0, R7, PT ;  /* 0x000000070000720c */ /* 0x000fc60003f24070 */
[C---:B------:R-:W-:Y:S02]  /*2910*/  IMAD R10, R0.reuse, R13, R10 ;  /* 0x0000000d000a7224 */ /* 0x040fe400078e020a */
[----:B------:R-:W-:Y:S02]  /*2920*/  IMAD.MOV R13, RZ, RZ, -R6 ;  /* 0x000000ffff0d7224 */ /* 0x000fe400078e0a06 */
[C---:B------:R-:W-:Y:S02]  /*2930*/  IMAD R16, R0.reuse, R11, R16 ;  /* 0x0000000b00107224 */ /* 0x040fe400078e0210 */
[----:B------:R-:W-:Y:S01]  /*2940*/  @!P4 IMAD.IADD R3, R3, 0x1, -R0 ;  /* 0x000000010303c824 */ /* 0x000fe200078e0a00 */
[----:B------:R-:W-:Y:S01]  /*2950*/  ISETP.GE.AND P4, PT, R9, RZ, PT ;  /* 0x000000ff0900720c */ /* 0x000fe20003f86270 */
[C---:B------:R-:W-:Y:S01]  /*2960*/  IMAD R8, R0.reuse, R13, R8 ;  /* 0x0000000d00087224 */ /* 0x040fe200078e0208 */
[C---:B------:R-:W-:Y:S01]  /*2970*/  ISETP.GT.U32.AND P0, PT, R0.reuse, R16, PT ;  /* 0x000000100000720c */ /* 0x040fe20003f04070 */
[----:B------:R-:W-:Y:S01]  /*2980*/  @!P1 IMAD.IADD R7, R7, 0x1, -R0 ;  /* 0x0000000107079824 */ /* 0x000fe200078e0a00 */
[----:B------:R-:W-:Y:S01]  /*2990*/  ISETP.GT.U32.AND P1, PT, R0, R10, PT ;  /* 0x0000000a0000720c */ /* 0x000fe20003f24070 */
[----:B------:R-:W-:Y:S01]  /*29a0*/  VIADD R9, R4, 0x72 ;  /* 0x0000007204097836 */ /* 0x000fe20000000000 */
[----:B------:R-:W-:Y:S01]  /*29b0*/  ISETP.GT.U32.AND P5, PT, R0, R3, PT ;  /* 0x000000030000720c */ /* 0x000fe20003fa4070 */
[----:B------:R-:W-:-:S02]  /*29c0*/  IMAD.MOV.U32 R14, RZ, RZ, R7 ;  /* 0x000000ffff0e7224 */ /* 0x000fc400078e0007 */
[----:B------:R-:W-:Y:S02]  /*29d0*/  VIADD R11, R4, 0x74 ;  /* 0x00000074040b7836 */ /* 0x000fe40000000000 */
[----:B------:R-:W-:Y:S01]  /*29e0*/  @!P6 IMAD.MOV R14, RZ, RZ, -R14 ;  /* 0x000000ffff0ee224 */ /* 0x000fe200078e0a0e */
[----:B------:R-:W-:Y:S02]  /*29f0*/  ISETP.GT.U32.AND P6, PT, R0, R8, PT ;  /* 0x000000080000720c */ /* 0x000fe40003fc4070 */
[----:B------:R-:W-:Y:S01]  /*2a00*/  IABS R6, R11 ;  /* 0x0000000b00067213 */ /* 0x000fe20000000000 */
[--C-:B------:R-:W-:Y:S01]  /*2a10*/  @!P0 IMAD.IADD R16, R16, 0x1, -R0.reuse ;  /* 0x0000000110108824 */ /* 0x100fe200078e0a00 */
[----:B------:R1:W-:Y:S01]  /*2a20*/  STL [R1+0xcc], R14 ;  /* 0x0000cc0e01007387 */ /* 0x0003e20000100800 */
[--C-:B------:R-:W-:Y:S01]  /*2a30*/  @!P1 IMAD.IADD R10, R10, 0x1, -R0.reuse ;  /* 0x000000010a0a9824 */ /* 0x100fe200078e0a00 */
[----:B------:R-:W-:Y:S01]  /*2a40*/  ISETP.GE.AND P0, PT, R11, RZ, PT ;  /* 0x000000ff0b00720c */ /* 0x000fe20003f06270 */
[----:B------:R-:W-:Y:S01]  /*2a50*/  @!P5 IMAD.IADD R3, R3, 0x1, -R0 ;  /* 0x000000010303d824 */ /* 0x000fe200078e0a00 */
[----:B------:R-:W-:Y:S01]  /*2a60*/  ISETP.GE.AND P5, PT, R2, RZ, PT ;  /* 0x000000ff0200720c */ /* 0x000fe20003fa6270 */
[----:B------:R-:W-:Y:S01]  /*2a70*/  IMAD.HI.U32 R7, R5, R6, RZ ;  /* 0x0000000605077227 */ /* 0x000fe200078e00ff */
[----:B------:R-:W-:-:S03]  /*2a80*/  ISETP.GT.U32.AND P1, PT, R0, R16, PT ;  /* 0x000000100000720c */ /* 0x000fc60003f24070 */
[----:B------:R-:W-:Y:S01]  /*2a90*/  @!P6 IMAD.IADD R8, R8, 0x1, -R0 ;  /* 0x000000010808e824 */ /* 0x000fe200078e0a00 */
[----:B-1----:R-:W-:Y:S01]  /*2aa0*/  IABS R14, R9 ;  /* 0x00000009000e7213 */ /* 0x002fe20000000000 */
[----:B------:R-:W-:Y:S01]  /*2ab0*/  IMAD.MOV R7, RZ, RZ, -R7 ;  /* 0x000000ffff077224 */ /* 0x000fe200078e0a07 */
[----:B------:R-:W-:Y:S01]  /*2ac0*/  ISETP.GT.U32.AND P6, PT, R0, R10, PT ;  /* 0x0000000a0000720c */ /* 0x000fe20003fc4070 */
[----:B------:R-:W-:Y:S02]  /*2ad0*/  IMAD.MOV.U32 R12, RZ, RZ, R3 ;  /* 0x000000ffff0c7224 */ /* 0x000fe400078e0003 */
[----:B------:R-:W-:-:S04]  /*2ae0*/  IMAD.HI.U32 R2, R5, R14, RZ ;  /* 0x0000000e05027227 */ /* 0x000fc800078e00ff */
[----:B------:R-:W-:Y:S02]  /*2af0*/  IMAD.MOV R11, RZ, RZ, -R2 ;  /* 0x000000ffff0b7224 */ /* 0x000fe400078e0a02 */
[C---:B------:R-:W-:Y:S02]  /*2b00*/  IMAD R6, R0.reuse, R7, R6 ;  /* 0x0000000700067224 */ /* 0x040fe400078e0206 */
[C---:B------:R-:W-:Y:S02]  /*2b10*/  IMAD R14, R0.reuse, R11, R14 ;  /* 0x0000000b000e7224 */ /* 0x040fe400078e020e */
[----:B------:R-:W-:Y:S01]  /*2b20*/  @!P2 IMAD.MOV R12, RZ, RZ, -R12 ;  /* 0x000000ffff0ca224 */ /* 0x000fe200078e0a0c */
[----:B------:R-:W-:Y:S01]  /*2b30*/  ISETP.GT.U32.AND P2, PT, R0, R8, PT ;  /* 0x000000080000720c */ /* 0x000fe20003f44070 */
[--C-:B------:R-:W-:Y:S01]  /*2b40*/  @!P6 IMAD.IADD R10, R10, 0x1, -R0.reuse ;  /* 0x000000010a0ae824 */ /* 0x100fe200078e0a00 */
[----:B------:R-:W-:Y:S01]  /*2b50*/  ISETP.GT.U32.AND P6, PT, R0, R14, PT ;  /* 0x0000000e0000720c */ /* 0x000fe20003fc4070 */
[----:B------:R-:W-:Y:S01]  /*2b60*/  VIADD R7, R4, 0x70 ;  /* 0x0000007004077836 */ /* 0x000fe20000000000 */
[----:B------:R1:W-:Y:S01]  /*2b70*/  STL [R1+0xd4], R12 ;  /* 0x0000d40c01007387 */ /* 0x0003e20000100800 */
[----:B------:R-:W-:Y:S01]  /*2b80*/  @!P1 IMAD.IADD R16, R16, 0x1, -R0 ;  /* 0x0000000110109824 */ /* 0x000fe200078e0a00 */
[----:B------:R-:W-:Y:S01]  /*2b90*/  ISETP.GT.U32.AND P1, PT, R0, R6, PT ;  /* 0x000000060000720c */ /* 0x000fe20003f24070 */
[C---:B------:R-:W-:Y:S01]  /*2ba0*/  VIADD R3, R4.reuse, 0x6e ;  /* 0x0000006e04037836 */ /* 0x040fe20000000000 */
[----:B------:R-:W-:Y:S01]  /*2bb0*/  IABS R13, R7 ;  /* 0x00000007000d7213 */ /* 0x000fe20000000000 */
[----:B------:R-:W-:-:S02]  /*2bc0*/  VIADD R2, R4, 0x6c ;  /* 0x0000006c04027836 */ /* 0x000fc40000000000 */
[----:B------:R-:W-:Y:S02]  /*2bd0*/  IMAD.MOV.U32 R17, RZ, RZ, R16 ;  /* 0x000000ffff117224 */ /* 0x000fe400078e0010 */
[----:B------:R-:W-:Y:S01]  /*2be0*/  IMAD.HI.U32 R15, R5, R13, RZ ;  /* 0x0000000d050f7227 */ /* 0x000fe200078e00ff */
[----:B-1----:R-:W-:Y:S02]  /*2bf0*/  IABS R12, R3 ;  /* 0x00000003000c7213 */ /* 0x002fe40000000000 */
[----:B------:R-:W-:Y:S01]  /*2c00*/  IABS R11, R2 ;  /* 0x00000002000b7213 */ /* 0x000fe20000000000 */
[--C-:B------:R-:W-:Y:S01]  /*2c10*/  @!P2 IMAD.IADD R8, R8, 0x1, -R0.reuse ;  /* 0x000000010808a824 */ /* 0x100fe200078e0a00 */
[----:B------:R-:W-:Y:S01]  /*2c20*/  ISETP.GE.AND P2, PT, R9, RZ, PT ;  /* 0x000000ff0900720c */ /* 0x000fe20003f46270 */
[----:B------:R-:W-:Y:S02]  /*2c30*/  @!P6 IMAD.IADD R14, R14, 0x1, -R0 ;  /* 0x000000010e0ee824 */ /* 0x000fe400078e0a00 */
[----:B------:R-:W-:-:S03]  /*2c40*/  IMAD.HI.U32 R9, R5, R12, RZ ;  /* 0x0000000c05097227 */ /* 0x000fc600078e00ff */
[----:B------:R-:W-:Y:S01]  /*2c50*/  ISETP.GT.U32.AND P6, PT, R0, R14, PT ;  /* 0x0000000e0000720c */ /* 0x000fe20003fc4070 */
[----:B------:R-:W-:Y:S02]  /*2c60*/  IMAD.MOV R15, RZ, RZ, -R15 ;  /* 0x000000ffff0f7224 */ /* 0x000fe400078e0a0f */
[----:B------:R-:W-:Y:S01]  /*2c70*/  @!P1 IMAD.IADD R6, R6, 0x1, -R0 ;  /* 0x0000000106069824 */ /* 0x000fe200078e0a00 */
[----:B------:R-:W-:Y:S01]  /*2c80*/  ISETP.GE.AND P1, PT, R7, RZ, PT ;  /* 0x000000ff0700720c */ /* 0x000fe20003f26270 */
[----:B------:R-:W-:-:S04]  /*2c90*/  IMAD.HI.U32 R7, R5, R11, RZ ;  /* 0x0000000b05077227 */ /* 0x000fc800078e00ff */
[----:B------:R-:W-:Y:S02]  /*2ca0*/  IMAD.MOV R9, RZ, RZ, -R9 ;  /* 0x000000ffff097224 */ /* 0x000fe400078e0a09 */
[C---:B------:R-:W-:Y:S02]  /*2cb0*/  IMAD R13, R0.reuse, R15, R13 ;  /* 0x0000000f000d7224 */ /* 0x040fe400078e020d */
[----:B------:R-:W-:Y:S02]  /*2cc0*/  IMAD.MOV R7, RZ, RZ, -R7 ;  /* 0x000000ffff077224 */ /* 0x000fe400078e0a07 */
[C---:B------:R-:W-:Y:S02]  /*2cd0*/  IMAD R12, R0.reuse, R9, R12 ;  /* 0x00000009000c7224 */ /* 0x040fe400078e020c */
[----:B------:R-:W-:Y:S01]  /*2ce0*/  @!P4 IMAD.MOV R10, RZ, RZ, -R10 ;  /* 0x000000ffff0ac224 */ /* 0x000fe200078e0a0a */
[C---:B------:R-:W-:Y:S01]  /*2cf0*/  ISETP.GT.U32.AND P4, PT, R0.reuse, R13, PT ;  /* 0x0000000d0000720c */ /* 0x040fe20003f84070 */
[----:B------:R-:W-:Y:S01]  /*2d00*/  @!P3 IMAD.MOV R17, RZ, RZ, -R17 ;  /* 0x000000ffff11b224 */ /* 0x000fe200078e0a11 */
[C---:B------:R-:W-:Y:S01]  /*2d10*/  ISETP.GT.U32.AND P3, PT, R0.reuse, R6, PT ;  /* 0x000000060000720c */ /* 0x040fe20003f64070 */
[----:B------:R-:W-:-:S02]  /*2d20*/  IMAD R11, R0, R7, R11 ;  /* 0x00000007000b7224 */ /* 0x000fc400078e020b */
[----:B------:R-:W-:Y:S01]  /*2d30*/  @!P5 IMAD.MOV R8, RZ, RZ, -R8 ;  /* 0x000000ffff08d224 */ /* 0x000fe200078e0a08 */
[----:B------:R-:W-:Y:S01]  /*2d40*/  ISETP.GT.U32.AND P5, PT, R0, R12, PT ;  /* 0x0000000c0000720c */ /* 0x000fe20003fa4070 */
[----:B------:R-:W-:Y:S01]  /*2d50*/  @!P6 IMAD.IADD R14, R14, 0x1, -R0 ;  /* 0x000000010e0ee824 */ /* 0x000fe200078e0a00 */
[----:B------:R-:W-:Y:S01]  /*2d60*/  ISETP.GT.U32.AND P6, PT, R0, R11, PT ;  /* 0x0000000b0000720c */ /* 0x000fe20003fc4070 */
[----:B------:R-:W-:Y:S01]  /*2d70*/  VIADD R15, R4, 0x6a ;  /* 0x0000006a040f7836 */ /* 0x000fe20000000000 */
[----:B------:R-:W-:Y:S01]  /*2d80*/  STL [R1+0xd8], R17 ;  /* 0x0000d81101007387 */ /* 0x000fe20000100800 */
[----:B------:R-:W-:Y:S02]  /*2d90*/  @!P2 IMAD.MOV R14, RZ, RZ, -R14 ;  /* 0x000000ffff0ea224 */ /* 0x000fe400078e0a0e */
[--C-:B------:R-:W-:Y:S01]  /*2da0*/  @!P4 IMAD.IADD R13, R13, 0x1, -R0.reuse ;  /* 0x000000010d0dc824 */ /* 0x100fe200078e0a00 */
[----:B------:R-:W-:Y:S01]  /*2db0*/  STL [R1+0xdc], R10 ;  /* 0x0000dc0a01007387 */ /* 0x000fe20000100800 */
[----:B------:R-:W-:Y:S01]  /*2dc0*/  IABS R7, R15 ;  /* 0x0000000f00077213 */ /* 0x000fe20000000000 */
[--C-:B------:R-:W-:Y:S01]  /*2dd0*/  @!P3 IMAD.IADD R6, R6, 0x1, -R0.reuse ;  /* 0x000000010606b824 */ /* 0x100fe200078e0a00 */
[----:B------:R-:W-:Y:S01]  /*2de0*/  ISETP.GE.AND P3, PT, R3, RZ, PT ;  /* 0x000000ff0300720c */ /* 0x000fe20003f66270 */
[----:B------:R1:W-:Y:S01]  /*2df0*/  STL [R1+0xe4], R8 ;  /* 0x0000e40801007387 */ /* 0x0003e20000100800 */
[----:B------:R-:W-:Y:S01]  /*2e00*/  @!P5 IMAD.IADD R12, R12, 0x1, -R0 ;  /* 0x000000010c0cd824 */ /* 0x000fe200078e0a00 */
[----:B------:R-:W-:Y:S01]  /*2e10*/  ISETP.GT.U32.AND P5, PT, R0, R13, PT ;  /* 0x0000000d0000720c */ /* 0x000fe20003fa4070 */
[----:B------:R-:W-:Y:S01]  /*2e20*/  IMAD.HI.U32 R3, R5, R7, RZ ;  /* 0x0000000705037227 */ /* 0x000fe200078e00ff */
[----:B------:R-:W-:-:S03]  /*2e30*/  ISETP.GE.AND P4, PT, R2, RZ, PT ;  /* 0x000000ff0200720c */ /* 0x000fc60003f86270 */
[----:B------:R-:W-:Y:S01]  /*2e40*/  @!P6 IMAD.IADD R11, R11, 0x1, -R0 ;  /* 0x000000010b0be824 */ /* 0x000fe200078e0a00 */
[----:B------:R-:W-:Y:S01]  /*2e50*/  ISETP.GT.U32.AND P6, PT, R0, R12, PT ;  /* 0x0000000c0000720c */ /* 0x000fe20003fc4070 */
[----:B------:R-:W-:Y:S02]  /*2e60*/  IMAD.MOV.U32 R9, RZ, RZ, R6 ;  /* 0x000000ffff097224 */ /* 0x000fe400078e0006 */
[----:B-1----:R-:W-:Y:S02]  /*2e70*/  VIADD R8, R4, 0x68 ;  /* 0x0000006804087836 */ /* 0x002fe40000000000 */
[----:B------:R-:W-:Y:S02]  /*2e80*/  IMAD.MOV R3, RZ, RZ, -R3 ;  /* 0x000000ffff037224 */ /* 0x000fe400078e0a03 */
[----:B------:R-:W-:Y:S01]  /*2e90*/  @!P5 IMAD.IADD R13, R13, 0x1, -R0 ;  /* 0x000000010d0dd824 */ /* 0x000fe200078e0a00 */
[----:B------:R-:W-:Y:S01]  /*2ea0*/  IABS R10, R8 ;  /* 0x00000008000a7213 */ /* 0x000fe20000000000 */
[----:B------:R-:W-:-:S02]  /*2eb0*/  IMAD R7, R0, R3, R7 ;  /* 0x0000000300077224 */ /* 0x000fc400078e0207 */
[----:B------:R-:W-:Y:S01]  /*2ec0*/  @!P0 IMAD.MOV R9, RZ, RZ, -R9 ;  /* 0x000000ffff098224 */ /* 0x000fe200078e0a09 */
[C---:B------:R-:W-:Y:S01]  /*2ed0*/  ISETP.GT.U32.AND P0, PT, R0.reuse, R11, PT ;  /* 0x0000000b0000720c */ /* 0x040fe20003f04070 */
[----:B------:R-:W-:Y:S01]  /*2ee0*/  IMAD.HI.U32 R6, R5, R10, RZ ;  /* 0x0000000a05067227 */ /* 0x000fe200078e00ff */
[----:B------:R-:W-:Y:S02]  /*2ef0*/  ISETP.GT.U32.AND P5, PT, R0, R7, PT ;  /* 0x000000070000720c */ /* 0x000fe40003fa4070 */
[----:B------:R1:W-:Y:S01]  /*2f00*/  STL [R1+0xe0], R9 ;  /* 0x0000e00901007387 */ /* 0x0003e20000100800 */
[----:B------:R-:W-:Y:S02]  /*2f10*/  IMAD.MOV R6, RZ, RZ, -R6 ;  /* 0x000000ffff067224 */ /* 0x000fe400078e0a06 */
[----:B------:R-:W-:Y:S01]  /*2f20*/  @!P6 IMAD.IADD R12, R12, 0x1, -R0 ;  /* 0x000000010c0ce824 */ /* 0x000fe200078e0a00 */
[----:B------:R2:W-:Y:S01]  /*2f30*/  STL [R1+0xd0], R14 ;  /* 0x0000d00e01007387 */ /* 0x0005e20000100800 */
[----:B------:R-:W-:-:S02]  /*2f40*/  IMAD R10, R0, R6, R10 ;  /* 0x00000006000a7224 */ /* 0x000fc400078e020a */
[C---:B------:R-:W-:Y:S02]  /*2f50*/  VIADD R2, R4.reuse, 0x66 ;  /* 0x0000006604027836 */ /* 0x040fe40000000000 */
[----:B------:R-:W-:Y:S01]  /*2f60*/  VIADD R3, R4, 0x64 ;  /* 0x0000006404037836 */ /* 0x000fe20000000000 */
[----:B------:R-:W-:Y:S01]  /*2f70*/  ISETP.GT.U32.AND P6, PT, R0, R10, PT ;  /* 0x0000000a0000720c */ /* 0x000fe20003fc4070 */
[--C-:B------:R-:W-:Y:S01]  /*2f80*/  @!P5 IMAD.IADD R7, R7, 0x1, -R0.reuse ;  /* 0x000000010707d824 */ /* 0x100fe200078e0a00 */
[----:B------:R-:W-:Y:S01]  /*2f90*/  IABS R16, R2 ;  /* 0x0000000200107213 */ /* 0x000fe20000000000 */
[----:B------:R-:W-:Y:S01]  /*2fa0*/  @!P0 IMAD.IADD R11, R11, 0x1, -R0 ;  /* 0x000000010b0b8824 */ /* 0x000fe200078e0a00 */
[----:B-1----:R-:W-:Y:S01]  /*2fb0*/  IABS R9, R3 ;  /* 0x0000000300097213 */ /* 0x002fe20000000000 */
[----:B------:R-:W-:Y:S01]  /*2fc0*/  IMAD.MOV.U32 R20, RZ, RZ, R13 ;  /* 0x000000ffff147224 */ /* 0x000fe200078e000d */
[----:B------:R-:W-:Y:S01]  /*2fd0*/  ISETP.GE.AND P0, PT, R15, RZ, PT ;  /* 0x000000ff0f00720c */ /* 0x000fe20003f06270 */
[----:B------:R-:W-:Y:S01]  /*2fe0*/  IMAD.HI.U32 R18, R5, R16, RZ ;  /* 0x0000001005127227 */ /* 0x000fe200078e00ff */
[----:B------:R-:W-:-:S03]  /*2ff0*/  ISETP.GE.AND P5, PT, R8, RZ, PT ;  /* 0x000000ff0800720c */ /* 0x000fc60003fa6270 */
[----:B------:R-:W-:Y:S02]  /*3000*/  IMAD.MOV R18, RZ, RZ, -R18 ;  /* 0x000000ffff127224 */ /* 0x000fe400078e0a12 */
[----:B------:R-:W-:Y:S01]  /*3010*/  @!P6 IMAD.IADD R10, R10, 0x1, -R0 ;  /* 0x000000010a0ae824 */ /* 0x000fe200078e0a00 */
[----:B------:R-:W-:Y:S01]  /*3020*/  ISETP.GT.U32.AND P6, PT, R0, R7, PT ;  /* 0x000000070000720c */ /* 0x000fe20003fc4070 */
[----:B------:R-:W-:-:S04]  /*3030*/  IMAD.HI.U32 R15, R5, R9, RZ ;  /* 0x00000009050f7227 */ /* 0x000fc800078e00ff */
[----:B------:R-:W-:Y:S02]  /*3040*/  IMAD.MOV.U32 R13, RZ, RZ, R12 ;  /* 0x000000ffff0d7224 */ /* 0x000fe400078e000c */
[----:B------:R-:W-:Y:S02]  /*3050*/  IMAD R8, R0, R18, R16 ;  /* 0x0000001200087224 */ /* 0x000fe400078e0210 */
[----:B------:R-:W-:Y:S02]  /*3060*/  IMAD.MOV R15, RZ, RZ, -R15 ;  /* 0x000000ffff0f7224 */ /* 0x000fe400078e0a0f */
[----:B------:R-:W-:Y:S01]  /*3070*/  @!P3 IMAD.MOV R13, RZ, RZ, -R13 ;  /* 0x000000ffff0db224 */ /* 0x000fe200078e0a0d */
[----:B------:R-:W-:Y:S01]  /*3080*/  ISETP.GE.AND P3, PT, R2, RZ, PT ;  /* 0x000000ff0200720c */ /* 0x000fe20003f66270 */
[C---:B------:R-:W-:Y:S01]  /*3090*/  IMAD R2, R0.reuse, R15, R9 ;  /* 0x0000000f00027224 */ /* 0x040fe200078e0209 */
[----:B------:R-:W-:Y:S01]  /*30a0*/  ISETP.GT.U32.AND P2, PT, R0, R8, PT ;  /* 0x000000080000720c */ /* 0x000fe20003f44070 */
[----:B------:R-:W-:-:S02]  /*30b0*/  IMAD.MOV.U32 R12, RZ, RZ, R11 ;  /* 0x000000ffff0c7224 */ /* 0x000fc400078e000b */
[----:B------:R-:W-:Y:S01]  /*30c0*/  @!P6 IMAD.IADD R7, R7, 0x1, -R0 ;  /* 0x000000010707e824 */ /* 0x000fe200078e0a00 */
[----:B------:R-:W-:Y:S01]  /*30d0*/  ISETP.GT.U32.AND P6, PT, R0, R2, PT ;  /* 0x000000020000720c */ /* 0x000fe20003fc4070 */
[----:B------:R-:W-:Y:S02]  /*30e0*/  VIADD R6, R4, 0x62 ;  /* 0x0000006204067836 */ /* 0x000fe40000000000 */
[----:B------:R-:W-:Y:S01]  /*30f0*/  @!P1 IMAD.MOV R20, RZ, RZ, -R20 ;  /* 0x000000ffff149224 */ /* 0x000fe200078e0a14 */
[----:B------:R-:W-:Y:S01]  /*3100*/  ISETP.GT.U32.AND P1, PT, R0, R10, PT ;  /* 0x0000000a0000720c */ /* 0x000fe20003f24070 */
[----:B------:R-:W-:Y:S01]  /*3110*/  @!P4 IMAD.MOV R12, RZ, RZ, -R12 ;  /* 0x000000ffff0cc224 */ /* 0x000fe200078e0a0c */
[----:B------:R-:W-:Y:S01]  /*3120*/  ISETP.GE.AND P4, PT, R3, RZ, PT ;  /* 0x000000ff0300720c */ /* 0x000fe20003f86270 */
[----:B------:R-:W-:Y:S01]  /*3130*/  VIADD R3, R4, 0x60 ;  /* 0x0000006004037836 */ /* 0x000fe20000000000 */
[----:B------:R-:W-:Y:S01]  /*3140*/  IABS R17, R6 ;  /* 0x0000000600117213 */ /* 0x000fe20000000000 */
[----:B------:R-:W-:Y:S01]  /*3150*/  STL [R1+0x44], R20 ;  /* 0x0000441401007387 */ /* 0x000fe20000100800 */
[----:B------:R-:W-:-:S02]  /*3160*/  @!P2 IMAD.IADD R8, R8, 0x1, -R0 ;  /* 0x000000010808a824 */ /* 0x000fc400078e0a00 */
[----:B--2---:R-:W-:Y:S01]  /*3170*/  IMAD.MOV.U32 R14, RZ, RZ, R7 ;  /* 0x000000ffff0e7224 */ /* 0x004fe200078e0007 */
[----:B------:R-:W-:Y:S01]  /*3180*/  STL [R1+0x54], R13 ;  /* 0x0000540d01007387 */ /* 0x000fe20000100800 */
[----:B------:R-:W-:Y:S01]  /*3190*/  IMAD.HI.U32 R11, R5, R17, RZ ;  /* 0x00000011050b7227 */ /* 0x000fe200078e00ff */
[----:B------:R-:W-:Y:S02]  /*31a0*/  ISETP.GE.AND P2, PT, R3, RZ, PT ;  /* 0x000000ff0300720c */ /* 0x000fe40003f46270 */
[----:B------:R1:W-:Y:S01]  /*31b0*/  STL [R1+0xb0], R12 ;  /* 0x0000b00c01007387 */ /* 0x0003e20000100800 */
[--C-:B------:R-:W-:Y:S01]  /*31c0*/  @!P6 IMAD.IADD R2, R2, 0x1, -R0.reuse ;  /* 0x000000010202e824 */ /* 0x100fe200078e0a00 */
[----:B------:R-:W-:Y:S01]  /*31d0*/  ISETP.GT.U32.AND P6, PT, R0, R8, PT ;  /* 0x000000080000720c */ /* 0x000fe20003fc4070 */
[----:B------:R-:W-:Y:S02]  /*31e0*/  IMAD.MOV R11, RZ, RZ, -R11 ;  /* 0x000000ffff0b7224 */ /* 0x000fe400078e0a0b */
[----:B------:R-:W-:Y:S01]  /*31f0*/  @!P1 IMAD.IADD R10, R10, 0x1, -R0 ;  /* 0x000000010a0a9824 */ /* 0x000fe200078e0a00 */
[----:B------:R-:W-:Y:S01]  /*3200*/  ISETP.GE.AND P1, PT, R6, RZ, PT ;  /* 0x000000ff0600720c */ /* 0x000fe20003f26270 */
[----:B------:R-:W-:-:S02]  /*3210*/  IMAD R17, R0, R11, R17 ;  /* 0x0000000b00117224 */ /* 0x000fc400078e0211 */
[----:B------:R-:W-:Y:S01]  /*3220*/  @!P5 IMAD.MOV R10, RZ, RZ, -R10 ;  /* 0x000000ffff0ad224 */ /* 0x000fe200078e0a0a */
[----:B-1----:R-:W-:Y:S01]  /*3230*/  IABS R12, R3 ;  /* 0x00000003000c7213 */ /* 0x002fe20000000000 */
[----:B------:R-:W-:Y:S01]  /*3240*/  VIADD R6, R4, 0x5e ;  /* 0x0000005e04067836 */ /* 0x000fe20000000000 */
[C---:B------:R-:W-:Y:S01]  /*3250*/  ISETP.GT.U32.AND P5, PT, R0.reuse, R17, PT ;  /* 0x000000110000720c */ /* 0x040fe20003fa4070 */
[----:B------:R-:W-:Y:S01]  /*3260*/  @!P0 IMAD.MOV R14, RZ, RZ, -R14 ;  /* 0x000000ffff0e8224 */ /* 0x000fe200078e0a0e */
[----:B------:R-:W-:Y:S01]  /*3270*/  ISETP.GT.U32.AND P0, PT, R0, R2, PT ;  /* 0x000000020000720c */ /* 0x000fe20003f04070 */
[----:B------:R-:W-:Y:S01]  /*3280*/  IMAD.HI.U32 R7, R5, R12, RZ ;  /* 0x0000000c05077227 */ /* 0x000fe200078e00ff */
[----:B------:R-:W-:Y:S02]  /*3290*/  IABS R13, R6 ;  /* 0x00000006000d7213 */ /* 0x000fe40000000000 */
[----:B------:R-:W-:Y:S01]  /*32a0*/  STL [R1+0xc4], R14 ;  /* 0x0000c40e01007387 */ /* 0x000fe20000100800 */
[----:B------:R-:W-:-:S02]  /*32b0*/  IMAD.MOV R7, RZ, RZ, -R7 ;  /* 0x000000ffff077224 */ /* 0x000fc400078e0a07 */
[----:B------:R-:W-:Y:S01]  /*32c0*/  @!P6 IMAD.IADD R8, R8, 0x1, -R0 ;  /* 0x000000010808e824 */ /* 0x000fe200078e0a00 */
[----:B------:R1:W-:Y:S01]  /*32d0*/  STL [R1+0xc8], R10 ;  /* 0x0000c80a01007387 */ /* 0x0003e20000100800 */
[----:B------:R-:W-:Y:S02]  /*32e0*/  IMAD R12, R0, R7, R12 ;  /* 0x00000007000c7224 */ /* 0x000fe400078e020c */
[----:B------:R-:W-:Y:S02]  /*32f0*/  VIADD R9, R4, 0x5c ;  /* 0x0000005c04097836 */ /* 0x000fe40000000000 */
[--C-:B------:R-:W-:Y:S01]  /*3300*/  @!P5 IMAD.IADD R17, R17, 0x1, -R0.reuse ;  /* 0x000000011111d824 */ /* 0x100fe200078e0a00 */
[----:B------:R-:W-:Y:S01]  /*3310*/  ISETP.GT.U32.AND P6, PT, R0, R12, PT ;  /* 0x0000000c0000720c */ /* 0x000fe20003fc4070 */
[----:B------:R-:W-:Y:S01]  /*3320*/  @!P0 IMAD.IADD R2, R2, 0x1, -R0 ;  /* 0x0000000102028824 */ /* 0x000fe200078e0a00 */
[----:B------:R-:W-:Y:S01]  /*3330*/  IABS R15, R9 ;  /* 0x00000009000f7213 */ /* 0x000fe20000000000 */
[----:B------:R-:W-:Y:S01]  /*3340*/  VIADD R3, R4, 0x5a ;  /* 0x0000005a04037836 */ /* 0x000fe20000000000 */
[----:B------:R-:W-:Y:S01]  /*3350*/  ISETP.GE.AND P0, PT, R6, RZ, PT ;  /* 0x000000ff0600720c */ /* 0x000fe20003f06270 */
[----:B-1----:R-:W-:Y:S01]  /*3360*/  IMAD.HI.U32 R10, R5, R13, RZ ;  /* 0x0000000d050a7227 */ /* 0x002fe200078e00ff */
[----:B------:R-:W-:-:S02]  /*3370*/  ISETP.GE.AND P5, PT, R9, RZ, PT ;  /* 0x000000ff0900720c */ /* 0x000fc40003fa6270 */
[----:B------:R-:W-:Y:S01]  /*3380*/  IABS R14, R3 ;  /* 0x00000003000e7213 */ /* 0x000fe20000000000 */
[----:B------:R-:W-:-:S04]  /*3390*/  IMAD.HI.U32 R7, R5, R15, RZ ;  /* 0x0000000f05077227 */ /* 0x000fc800078e00ff */
[----:B------:R-:W-:Y:S01]  /*33a0*/  @!P6 IMAD.IADD R12, R12, 0x1, -R0 ;  /* 0x000000010c0ce824 */ /* 0x000fe200078e0a00 */
[C---:B------:R-:W-:Y:S01]  /*33b0*/  ISETP.GT.U32.AND P6, PT, R0.reuse, R17, PT ;  /* 0x000000110000720c */ /* 0x040fe20003fc4070 */
[----:B------:R-:W-:Y:S02]  /*33c0*/  IMAD.MOV R10, RZ, RZ, -R10 ;  /* 0x000000ffff0a7224 */ /* 0x000fe400078e0a0a */
[----:B------:R-:W-:Y:S02]  /*33d0*/  IMAD.MOV.U32 R11, RZ, RZ, R8 ;  /* 0x000000ffff0b7224 */ /* 0x000fe400078e0008 */
[----:B------:R-:W-:Y:S02]  /*33e0*/  IMAD.MOV R7, RZ, RZ, -R7 ;  /* 0x000000ffff077224 */ /* 0x000fe400078e0a07 */
[----:B------:R-:W-:Y:S02]  /*33f0*/  IMAD R13, R0, R10, R13 ;  /* 0x0000000a000d7224 */ /* 0x000fe400078e020d */
[----:B------:R-:W-:-:S02]  /*3400*/  IMAD.MOV.U32 R8, RZ, RZ, R2 ;  /* 0x000000ffff087224 */ /* 0x000fc400078e0002 */
[C---:B------:R-:W-:Y:S02]  /*3410*/  IMAD R15, R0.reuse, R7, R15 ;  /* 0x00000007000f7224 */ /* 0x040fe400078e020f */
[----:B------:R-:W-:Y:S01]  /*3420*/  @!P4 IMAD.MOV R8, RZ, RZ, -R8 ;  /* 0x000000ffff08c224 */ /* 0x000fe200078e0a08 */
[C---:B------:R-:W-:Y:S01]  /*3430*/  ISETP.GT.U32.AND P4, PT, R0.reuse, R13, PT ;  /* 0x0000000d0000720c */ /* 0x040fe20003f84070 */
[----:B------:R-:W-:Y:S01]  /*3440*/  @!P3 IMAD.MOV R11, RZ, RZ, -R11 ;  /* 0x000000ffff0bb224 */ /* 0x000fe200078e0a0b */
[----:B------:R-:W-:Y:S01]  /*3450*/  ISETP.GT.U32.AND P3, PT, R0, R12, PT ;  /* 0x0000000c0000720c */ /* 0x000fe20003f64070 */
[----:B------:R-:W-:-:S03]  /*3460*/  IMAD.HI.U32 R6, R5, R14, RZ ;  /* 0x0000000e05067227 */ /* 0x000fc600078e00ff */
[----:B------:R-:W-:Y:S01]  /*3470*/  STL [R1+0xb8], R11 ;  /* 0x0000b80b01007387 */ /* 0x000fe20000100800 */
[----:B------:R-:W-:Y:S01]  /*3480*/  @!P6 IMAD.IADD R17, R17, 0x1, -R0 ;  /* 0x000000011111e824 */ /* 0x000fe200078e0a00 */
[----:B------:R-:W-:Y:S01]  /*3490*/  ISETP.GT.U32.AND P6, PT, R0, R15, PT ;  /* 0x0000000f0000720c */ /* 0x000fe20003fc4070 */
[----:B------:R-:W-:Y:S01]  /*34a0*/  IMAD.MOV R6, RZ, RZ, -R6 ;  /* 0x000000ffff067224 */ /* 0x000fe200078e0a06 */
[----:B------:R1:W-:Y:S01]  /*34b0*/  STL [R1+0xc0], R8 ;  /* 0x0000c00801007387 */ /* 0x0003e20000100800 */
[----:B------:R-:W-:Y:S02]  /*34c0*/  VIADD R10, R4, 0x58 ;  /* 0x00000058040a7836 */ /* 0x000fe40000000000 */
[----:B------:R-:W-:Y:S02]  /*34d0*/  IMAD R14, R0, R6, R14 ;  /* 0x00000006000e7224 */ /* 0x000fe400078e020e */
[--C-:B------:R-:W-:Y:S01]  /*34e0*/  @!P4 IMAD.IADD R13, R13, 0x1, -R0.reuse ;  /* 0x000000010d0dc824 */ /* 0x100fe200078e0a00 */
[----:B------:R-:W-:Y:S01]  /*34f0*/  IABS R16, R10 ;  /* 0x0000000a00107213 */ /* 0x000fe20000000000 */
[--C-:B------:R-:W-:Y:S01]  /*3500*/  @!P3 IMAD.IADD R12, R12, 0x1, -R0.reuse ;  /* 0x000000010c0cb824 */ /* 0x100fe200078e0a00 */
[----:B------:R-:W-:Y:S01]  /*3510*/  ISETP.GT.U32.AND P3, PT, R0, R14, PT ;  /* 0x0000000e0000720c */ /* 0x000fe20003f64070 */
[----:B------:R-:W-:Y:S01]  /*3520*/  VIADD R7, R4, 0x56 ;  /* 0x0000005604077836 */ /* 0x000fe20000000000 */
[----:B------:R-:W-:Y:S01]  /*3530*/  ISETP.GE.AND P4, PT, R3, RZ, PT ;  /* 0x000000ff0300720c */ /* 0x000fe20003f86270 */
[----:B------:R-:W-:Y:S01]  /*3540*/  @!P6 IMAD.IADD R15, R15, 0x1, -R0 ;  /* 0x000000010f0fe824 */ /* 0x000fe200078e0a00 */
[----:B------:R-:W-:Y:S01]  /*3550*/  ISETP.GT.U32.AND P6, PT, R0, R13, PT ;  /* 0x0000000d0000720c */ /* 0x000fe20003fc4070 */
[----:B------:R-:W-:Y:S01]  /*3560*/  IMAD.HI.U32 R18, R5, R16, RZ ;  /* 0x0000001005127227 */ /* 0x000fe200078e00ff */
[----:B-1----:R-:W-:-:S03]  /*3570*/  IABS R8, R7 ;  /* 0x0000000700087213 */ /* 0x002fc60000000000 */
[----:B------:R-:W-:Y:S02]  /*3580*/  IMAD.MOV.U32 R20, RZ, RZ, R12 ;  /* 0x000000ffff147224 */ /* 0x000fe400078e000c */
[----:B------:R-:W-:Y:S02]  /*3590*/  IMAD.MOV R18, RZ, RZ, -R18 ;  /* 0x000000ffff127224 */ /* 0x000fe400078e0a12 */
[----:B------:R-:W-:Y:S01]  /*35a0*/  @!P2 IMAD.MOV R20, RZ, RZ, -R20 ;  /* 0x000000ffff14a224 */ /* 0x000fe200078e0a14 */
[----:B------:R-:W-:Y:S01]  /*35b0*/  ISETP.GE.AND P2, PT, R10, RZ, PT ;  /* 0x000000ff0a00720c */ /* 0x000fe20003f46270 */
[----:B------:R-:W-:Y:S02]  /*35c0*/  IMAD R10, R0, R18, R16 ;  /* 0x00000012000a7224 */ /* 0x000fe400078e0210 */
[----:B------:R-:W-:Y:S02]  /*35d0*/  IMAD.MOV.U32 R21, RZ, RZ, R17 ;  /* 0x000000ffff157224 */ /* 0x000fe400078e0011 */
[----:B------:R-:W-:Y:S01]  /*35e0*/  @!P3 IMAD.IADD R14, R14, 0x1, -R0 ;  /* 0x000000010e0eb824 */ /* 0x000fe200078e0a00 */
[----:B------:R-:W-:Y:S01]  /*35f0*/  ISETP.GT.U32.AND P3, PT, R0, R15, PT ;  /* 0x0000000f0000720c */ /* 0x000fe20003f64070 */
[----:B------:R-:W-:-:S02]  /*3600*/  VIADD R2, R4, 0x54 ;  /* 0x0000005404027836 */ /* 0x000fc40000000000 */
[----:B------:R-:W-:Y:S02]  /*3610*/  VIADD R11, R4, 0x52 ;  /* 0x00000052040b7836 */ /* 0x000fe40000000000 */
[----:B------:R-:W-:Y:S01]  /*3620*/  @!P6 IMAD.IADD R13, R13, 0x1, -R0 ;  /* 0x000000010d0de824 */ /* 0x000fe200078e0a00 */
[C---:B------:R-:W-:Y:S01]  /*3630*/  ISETP.GT.U32.AND P6, PT, R0.reuse, R10, PT ;  /* 0x0000000a0000720c */ /* 0x040fe20003fc4070 */
[----:B------:R-:W-:Y:S01]  /*3640*/  @!P1 IMAD.MOV R21, RZ, RZ, -R21 ;  /* 0x000000ffff159224 */ /* 0x000fe200078e0a15 */
[----:B------:R-:W-:Y:S01]  /*3650*/  ISETP.GT.U32.AND P1, PT, R0, R14, PT ;  /* 0x0000000e0000720c */ /* 0x000fe20003f24070 */
[C---:B------:R-:W-:Y:S01]  /*3660*/  IMAD.HI.U32 R3, R5.reuse, R8, RZ ;  /* 0x0000000805037227 */ /* 0x040fe200078e00ff */
[----:B------:R-:W-:Y:S02]  /*3670*/  IABS R9, R2 ;  /* 0x0000000200097213 */ /* 0x000fe40000000000 */
[----:B------:R-:W-:Y:S01]  /*3680*/  IABS R6, R11 ;  /* 0x0000000b00067213 */ /* 0x000fe20000000000 */
[----:B------:R-:W-:Y:S01]  /*3690*/  IMAD.MOV R3, RZ, RZ, -R3 ;  /* 0x000000ffff037224 */ /* 0x000fe200078e0a03 */
[----:B------:R-:W-:Y:S01]  /*36a0*/  STL [R1+0x58], R21 ;  /* 0x0000581501007387 */ /* 0x000fe20000100800 */
[----:B------:R-:W-:-:S03]  /*36b0*/  IMAD.HI.U32 R17, R5, R9, RZ ;  /* 0x0000000905117227 */ /* 0x000fc600078e00ff */
[----:B------:R1:W-:Y:S01]  /*36c0*/  STL [R1+0x60], R20 ;  /* 0x0000601401007387 */ /* 0x0003e20000100800 */
[----:B------:R-:W-:-:S04]  /*36d0*/  IMAD.HI.U32 R16, R5, R6, RZ ;  /* 0x0000000605107227 */ /* 0x000fc800078e00ff */
[C---:B------:R-:W-:Y:S02]  /*36e0*/  IMAD R8, R0.reuse, R3, R8 ;  /* 0x0000000300087224 */ /* 0x040fe400078e0208 */
[----:B------:R-:W-:Y:S02]  /*36f0*/  IMAD.MOV R17, RZ, RZ, -R17 ;  /* 0x000000ffff117224 */ /* 0x000fe400078e0a11 */
[----:B------:R-:W-:Y:S02]  /*3700*/  IMAD.MOV R16, RZ, RZ, -R16 ;  /* 0x000000ffff107224 */ /* 0x000fe400078e0a10 */
[--C-:B------:R-:W-:Y:S01]  /*3710*/  @!P3 IMAD.IADD R15, R15, 0x1, -R0.reuse ;  /* 0x000000010f0fb824 */ /* 0x100fe200078e0a00 */
[----:B------:R-:W-:Y:S01]  /*3720*/  ISETP.GT.U32.AND P3, PT, R0, R8, PT ;  /* 0x000000080000720c */ /* 0x000fe20003f64070 */
[----:B------:R-:W-:Y:S02]  /*3730*/  @!P6 IMAD.IADD R10, R10, 0x1, -R0 ;  /* 0x000000010a0ae824 */ /* 0x000fe400078e0a00 */
[----:B-1----:R-:W-:-:S02]  /*3740*/  IMAD.MOV.U32 R20, RZ, RZ, R13 ;  /* 0x000000ffff147224 */ /* 0x002fc400078e000d */
[----:B------:R-:W-:Y:S01]  /*3750*/  @!P1 IMAD.IADD R14, R14, 0x1, -R0 ;  /* 0x000000010e0e9824 */ /* 0x000fe200078e0a00 */
[----:B------:R-:W-:Y:S01]  /*3760*/  ISETP.GE.AND P1, PT, R7, RZ, PT ;  /* 0x000000ff0700720c */ /* 0x000fe20003f26270 */
[C---:B------:R-:W-:Y:S02]  /*3770*/  IMAD R7, R0.reuse, R17, R9 ;  /* 0x0000001100077224 */ /* 0x040fe400078e0209 */
[C---:B------:R-:W-:Y:S02]  /*3780*/  IMAD R6, R0.reuse, R16, R6 ;  /* 0x0000001000067224 */ /* 0x040fe400078e0206 */
[----:B------:R-:W-:Y:S01]  /*3790*/  @!P0 IMAD.MOV R20, RZ, RZ, -R20 ;  /* 0x000000ffff148224 */ /* 0x000fe200078e0a14 */
[C---:B------:R-:W-:Y:S01]  /*37a0*/  ISETP.GT.U32.AND P0, PT, R0.reuse, R10, PT ;  /* 0x0000000a0000720c */ /* 0x040fe20003f04070 */
[----:B------:R-:W-:Y:S01]  /*37b0*/  IMAD.MOV.U32 R17, RZ, RZ, R15 ;  /* 0x000000ffff117224 */ /* 0x000fe200078e000f */
[----:B------:R-:W-:Y:S01]  /*37c0*/  ISETP.GT.U32.AND P6, PT, R0, R7, PT ;  /* 0x000000070000720c */ /* 0x000fe20003fc4070 */
[----:B------:R-:W-:Y:S01]  /*37d0*/  VIADD R3, R4, 0x50 ;  /* 0x0000005004037836 */ /* 0x000fe20000000000 */
[----:B------:R-:W-:Y:S01]  /*37e0*/  STL [R1+0x68], R20 ;  /* 0x0000681401007387 */ /* 0x000fe20000100800 */
[----:B------:R-:W-:Y:S01]  /*37f0*/  @!P5 IMAD.MOV R17, RZ, RZ, -R17 ;  /* 0x000000ffff11d224 */ /* 0x000fe200078e0a11 */
[----:B------:R-:W-:Y:S01]  /*3800*/  ISETP.GT.U32.AND P5, PT, R0, R6, PT ;  /* 0x000000060000720c */ /* 0x000fe20003fa4070 */
[----:B------:R-:W-:Y:S01]  /*3810*/  @!P3 IMAD.IADD R8, R8, 0x1, -R0 ;  /* 0x000000010808b824 */ /* 0x000fe200078e0a00 */
[----:B------:R-:W-:Y:S01]  /*3820*/  IABS R12, R3 ;  /* 0x00000003000c7213 */ /* 0x000fe20000000000 */
[----:B------:R-:W-:Y:S01]  /*3830*/  @!P4 IMAD.MOV R14, RZ, RZ, -R14 ;  /* 0x000000ffff0ec224 */ /* 0x000fe200078e0a0e */
[----:B------:R-:W-:Y:S01]  /*3840*/  STL [R1+0x70], R17 ;  /* 0x0000701101007387 */ /* 0x000fe20000100800 */
[----:B------:R-:W-:Y:S01]  /*3850*/  VIADD R9, R4, 0x4e ;  /* 0x0000004e04097836 */ /* 0x000fe20000000000 */
[----:B------:R-:W-:Y:S01]  /*3860*/  ISETP.GT.U32.AND P3, PT, R0, R8, PT ;  /* 0x000000080000720c */ /* 0x000fe20003f64070 */
[----:B------:R-:W-:Y:S01]  /*3870*/  @!P0 IMAD.IADD R10, R10, 0x1, -R0 ;  /* 0x000000010a0a8824 */ /* 0x000fe200078e0a00 */
[----:B------:R1:W-:Y:S01]  /*3880*/  STL [R1+0x78], R14 ;  /* 0x0000780e01007387 */ /* 0x0003e20000100800 */
[----:B------:R-:W-:Y:S01]  /*3890*/  IMAD.HI.U32 R16, R5, R12, RZ ;  /* 0x0000000c05107227 */ /* 0x000fe200078e00ff */
[----:B------:R-:W-:-:S02]  /*38a0*/  IABS R13, R9 ;  /* 0x00000009000d7213 */ /* 0x000fc40000000000 */
[----:B------:R-:W-:Y:S01]  /*38b0*/  ISETP.GE.AND P0, PT, R11, RZ, PT ;  /* 0x000000ff0b00720c */ /* 0x000fe20003f06270 */
[----:B------:R-:W-:Y:S01]  /*38c0*/  @!P5 IMAD.IADD R6, R6, 0x1, -R0 ;  /* 0x000000010606d824 */ /* 0x000fe200078e0a00 */
[----:B------:R-:W-:Y:S01]  /*38d0*/  ISETP.GE.AND P4, PT, R2, RZ, PT ;  /* 0x000000ff0200720c */ /* 0x000fe20003f86270 */
[----:B------:R-:W-:Y:S01]  /*38e0*/  IMAD.MOV R15, RZ, RZ, -R16 ;  /* 0x000000ffff0f7224 */ /* 0x000fe200078e0a10 */
[----:B------:R-:W-:Y:S01]  /*38f0*/  ISETP.GE.AND P5, PT, R3, RZ, PT ;  /* 0x000000ff0300720c */ /* 0x000fe20003fa6270 */
[----:B------:R-:W-:-:S04]  /*3900*/  IMAD.HI.U32 R11, R5, R13, RZ ;  /* 0x0000000d050b7227 */ /* 0x000fc800078e00ff */
[----:B-1----:R-:W-:Y:S02]  /*3910*/  IMAD.MOV.U32 R14, RZ, RZ, R10 ;  /* 0x000000ffff0e7224 */ /* 0x002fe400078e000a */
[C---:B------:R-:W-:Y:S02]  /*3920*/  IMAD R2, R0.reuse, R15, R12 ;  /* 0x0000000f00027224 */ /* 0x040fe400078e020c */
[----:B------:R-:W-:Y:S01]  /*3930*/  @!P2 IMAD.MOV R14, RZ, RZ, -R14 ;  /* 0x000000ffff0ea224 */ /* 0x000fe200078e0a0e */
[----:B------:R-:W-:Y:S01]  /*3940*/  ISETP.GT.U32.AND P2, PT, R0, R6, PT ;  /* 0x000000060000720c */ /* 0x000fe20003f44070 */
[----:B------:R-:W-:Y:S02]  /*3950*/  IMAD.MOV R11, RZ, RZ, -R11 ;  /* 0x000000ffff0b7224 */ /* 0x000fe400078e0a0b */
[--C-:B------:R-:W-:Y:S01]  /*3960*/  @!P3 IMAD.IADD R8, R8, 0x1, -R0.reuse ;  /* 0x000000010808b824 */ /* 0x100fe200078e0a00 */
[C---:B------:R-:W-:Y:S01]  /*3970*/  ISETP.GT.U32.AND P3, PT, R0.reuse, R2, PT ;  /* 0x000000020000720c */ /* 0x040fe20003f64070 */
[----:B------:R-:W-:Y:S01]  /*3980*/  IMAD R3, R0, R11, R13 ;  /* 0x0000000b00037224 */ /* 0x000fe200078e020d */
[----:B------:R-:W-:Y:S01]  /*3990*/  STL [R1+0x80], R14 ;  /* 0x0000800e01007387 */ /* 0x000fe20000100800 */
[----:B------:R-:W-:-:S02]  /*39a0*/  @!P6 IMAD.IADD R7, R7, 0x1, -R0 ;  /* 0x000000010707e824 */ /* 0x000fc400078e0a00 */
[----:B------:R-:W-:Y:S02]  /*39b0*/  IMAD.MOV.U32 R12, RZ, RZ, R8 ;  /* 0x000000ffff0c7224 */ /* 0x000fe400078e0008 */
[----:B------:R-:W-:Y:S01]  /*39c0*/  VIADD R11, R4, 0x4c ;  /* 0x0000004c040b7836 */ /* 0x000fe20000000000 */
[----:B------:R-:W-:Y:S01]  /*39d0*/  ISETP.GT.U32.AND P6, PT, R0, R7, PT ;  /* 0x000000070000720c */ /* 0x000fe20003fc4070 */
[----:B------:R-:W-:Y:S01]  /*39e0*/  @!P2 IMAD.IADD R6, R6, 0x1, -R0 ;  /* 0x000000010606a824 */ /* 0x000fe200078e0a00 */
[----:B------:R-:W-:Y:S01]  /*39f0*/  ISETP.GT.U32.AND P2, PT, R0, R3, PT ;  /* 0x000000030000720c */ /* 0x000fe20003f44070 */
[----:B------:R-:W-:Y:S01]  /*3a00*/  @!P1 IMAD.MOV R12, RZ, RZ, -R12 ;  /* 0x000000ffff0c9224 */ /* 0x000fe200078e0a0c */
[----:B------:R-:W-:Y:S01]  /*3a10*/  IABS R17, R11 ;  /* 0x0000000b00117213 */ /* 0x000fe20000000000 */
[--C-:B------:R-:W-:Y:S01]  /*3a20*/  @!P3 IMAD.IADD R2, R2, 0x1, -R0.reuse ;  /* 0x000000010202b824 */ /* 0x100fe200078e0a00 */
[----:B------:R-:W-:Y:S01]  /*3a30*/  ISETP.GE.AND P3, PT, R11, RZ, PT ;  /* 0x000000ff0b00720c */ /* 0x000fe20003f66270 */
[C---:B------:R-:W-:Y:S01]  /*3a40*/  VIADD R10, R4.reuse, 0x4a ;  /* 0x0000004a040a7836 */ /* 0x040fe20000000000 */
[----:B------:R1:W-:Y:S01]  /*3a50*/  STL [R1+0xa4], R12 ;  /* 0x0000a40c01007387 */ /* 0x0003e20000100800 */
[----:B------:R-:W-:Y:S01]  /*3a60*/  VIADD R8, R4, 0x46 ;  /* 0x0000004604087836 */ /* 0x000fe20000000000 */
[----:B------:R-:W-:Y:S01]  /*3a70*/  ISETP.GT.U32.AND P1, PT, R0, R2, PT ;  /* 0x000000020000720c */ /* 0x000fe20003f24070 */
[----:B------:R-:W-:Y:S01]  /*3a80*/  VIADD R18, R4, 0x44 ;  /* 0x0000004404127836 */ /* 0x000fe20000000000 */
[----:B------:R-:W-:Y:S01]  /*3a90*/  IABS R11, R10 ;  /* 0x0000000a000b7213 */ /* 0x000fe20000000000 */
[--C-:B------:R-:W-:Y:S01]  /*3aa0*/  @!P6 IMAD.IADD R7, R7, 0x1, -R0.reuse ;  /* 0x000000010707e824 */ /* 0x100fe200078e0a00 */
[----:B------:R-:W-:Y:S01]  /*3ab0*/  ISETP.GE.AND P6, PT, R9, RZ, PT ;  /* 0x000000ff0900720c */ /* 0x000fe20003fc6270 */
[----:B------:R-:W-:-:S02]  /*3ac0*/  @!P2 IMAD.IADD R3, R3, 0x1, -R0 ;  /* 0x000000010303a824 */ /* 0x000fc400078e0a00 */
[----:B------:R-:W-:Y:S02]  /*3ad0*/  VIADD R9, R4, 0x48 ;  /* 0x0000004804097836 */ /* 0x000fe40000000000 */
[----:B-1----:R-:W-:Y:S01]  /*3ae0*/  IMAD.MOV.U32 R12, RZ, RZ, R6 ;  /* 0x000000ffff0c7224 */ /* 0x002fe200078e0006 */
[----:B------:R-:W-:Y:S01]  /*3af0*/  ISETP.GT.U32.AND P2, PT, R0, R3, PT ;  /* 0x000000030000720c */ /* 0x000fe20003f44070 */
[----:B------:R-:W-:Y:S01]  /*3b00*/  @!P4 IMAD.MOV R7, RZ, RZ, -R7 ;  /* 0x000000ffff07c224 */ /* 0x000fe200078e0a07 */
[----:B------:R-:W-:Y:S01]  /*3b10*/  ISETP.GE.AND P4, PT, R10, RZ, PT ;  /* 0x000000ff0a00720c */ /* 0x000fe20003f86270 */
[----:B------:R-:W-:Y:S01]  /*3b20*/  @!P0 IMAD.MOV R12, RZ, RZ, -R12 ;  /* 0x000000ffff0c8224 */ /* 0x000fe200078e0a0c */
[----:B------:R-:W-:Y:S01]  /*3b30*/  ISETP.GE.AND P0, PT, R9, RZ, PT ;  /* 0x000000ff0900720c */ /* 0x000fe20003f06270 */
[C---:B------:R-:W-:Y:S01]  /*3b40*/  IMAD.HI.U32 R10, R5.reuse, R17, RZ ;  /* 0x00000011050a7227 */ /* 0x040fe200078e00ff */
[----:B------:R-:W-:Y:S01]  /*3b50*/  IABS R9, R9 ;  /* 0x0000000900097213 */ /* 0x000fe20000000000 */
[----:B------:R1:W-:Y:S02]  /*3b60*/  STL [R1+0xa8], R7 ;  /* 0x0000a80701007387 */ /* 0x0003e40000100800 */
[----:B------:R-:W-:Y:S01]  /*3b70*/  @!P1 IMAD.IADD R2, R2, 0x1, -R0 ;  /* 0x0000000102029824 */ /* 0x000fe200078e0a00 */
[----:B------:R-:W-:Y:S01]  /*3b80*/  ISETP.GE.AND P1, PT, R8, RZ, PT ;  /* 0x000000ff0800720c */ /* 0x000fe20003f26270 */
[----:B------:R-:W-:Y:S01]  /*3b90*/  IMAD.MOV R10, RZ, RZ, -R10 ;  /* 0x000000ffff0a7224 */ /* 0x000fe200078e0a0a */
[----:B------:R2:W-:Y:S01]  /*3ba0*/  STL [R1+0xbc], R12 ;  /* 0x0000bc0c01007387 */ /* 0x0005e20000100800 */
[----:B------:R-:W-:Y:S01]  /*3bb0*/  IMAD.HI.U32 R6, R5, R9, RZ ;  /* 0x0000000905067227 */ /* 0x000fe200078e00ff */
[----:B------:R-:W-:-:S03]  /*3bc0*/  IABS R8, R8 ;  /* 0x0000000800087213 */ /* 0x000fc60000000000 */
[----:B-1----:R-:W-:-:S04]  /*3bd0*/  IMAD.HI.U32 R7, R5, R11, RZ ;  /* 0x0000000b05077227 */ /* 0x002fc800078e00ff */
[C---:B------:R-:W-:Y:S02]  /*3be0*/  IMAD R17, R0.reuse, R10, R17 ;  /* 0x0000000a00117224 */ /* 0x040fe400078e0211 */
[----:B--2---:R-:W-:Y:S02]  /*3bf0*/  IMAD.MOV.U32 R12, RZ, RZ, R2 ;  /* 0x000000ffff0c7224 */ /* 0x004fe400078e0002 */
[----:B------:R-:W-:Y:S02]  /*3c00*/  IMAD.MOV R7, RZ, RZ, -R7 ;  /* 0x000000ffff077224 */ /* 0x000fe400078e0a07 */
[----:B------:R-:W-:Y:S02]  /*3c10*/  IMAD.MOV R6, RZ, RZ, -R6 ;  /* 0x000000ffff067224 */ /* 0x000fe400078e0a06 */
[----:B------:R-:W-:Y:S02]  /*3c20*/  @!P2 IMAD.IADD R3, R3, 0x1, -R0 ;  /* 0x000000010303a824 */ /* 0x000fe400078e0a00 */
[----:B------:R-:W-:Y:S01]  /*3c30*/  @!P5 IMAD.MOV R12, RZ, RZ, -R12 ;  /* 0x000000ffff0cd224 */ /* 0x000fe200078e0a0c */
[C---:B------:R-:W-:Y:S01]  /*3c40*/  ISETP.GT.U32.AND P5, PT, R0.reuse, R17, PT ;  /* 0x000000110000720c */ /* 0x040fe20003fa4070 */
[----:B------:R-:W-:-:S02]  /*3c50*/  IMAD R11, R0, R7, R11 ;  /* 0x00000007000b7224 */ /* 0x000fc400078e020b */
[C---:B------:R-:W-:Y:S01]  /*3c60*/  IMAD R9, R0.reuse, R6, R9 ;  /* 0x0000000600097224 */ /* 0x040fe200078e0209 */
[----:B------:R-:W-:Y:S01]  /*3c70*/  STL [R1+0xac], R12 ;  /* 0x0000ac0c01007387 */ /* 0x000fe20000100800 */
[----:B------:R-:W-:Y:S01]  /*3c80*/  IMAD.MOV.U32 R10, RZ, RZ, R3 ;  /* 0x000000ffff0a7224 */ /* 0x000fe200078e0003 */
[----:B------:R-:W-:Y:S01]  /*3c90*/  ISETP.GT.U32.AND P2, PT, R0, R11, PT ;  /* 0x0000000b0000720c */ /* 0x000fe20003f44070 */
[----:B------:R-:W-:-:S04]  /*3ca0*/  IMAD.HI.U32 R2, R5, R8, RZ ;  /* 0x0000000805027227 */ /* 0x000fc800078e00ff */
[----:B------:R-:W-:Y:S01]  /*3cb0*/  @!P6 IMAD.MOV R10, RZ, RZ, -R10 ;  /* 0x000000ffff0ae224 */ /* 0x000fe200078e0a0a */
[----:B------:R-:W-:Y:S01]  /*3cc0*/  ISETP.GT.U32.AND P6, PT, R0, R9, PT ;  /* 0x000000090000720c */ /* 0x000fe20003fc4070 */
[----:B------:R-:W-:Y:S02]  /*3cd0*/  @!P5 IMAD.IADD R17, R17, 0x1, -R0 ;  /* 0x000000011111d824 */ /* 0x000fe400078e0a00 */
[----:B------:R-:W-:Y:S01]  /*3ce0*/  IMAD.MOV R2, RZ, RZ, -R2 ;  /* 0x000000ffff027224 */ /* 0x000fe200078e0a02 */
[----:B------:R1:W-:Y:S01]  /*3cf0*/  STL [R1+0xb4], R10 ;  /* 0x0000b40a01007387 */ /* 0x0003e20000100800 */
[----:B------:R-:W-:Y:S01]  /*3d00*/  VIADD R14, R4, 0x42 ;  /* 0x00000042040e7836 */ /* 0x000fe20000000000 */
[C---:B------:R-:W-:Y:S01]  /*3d10*/  ISETP.GT.U32.AND P5, PT, R0.reuse, R17, PT ;  /* 0x000000110000720c */ /* 0x040fe20003fa4070 */
[----:B------:R-:W-:Y:S01]  /*3d20*/  IMAD R8, R0, R2, R8 ;  /* 0x0000000200087224 */ /* 0x000fe200078e0208 */
[----:B------:R-:W-:Y:S01]  /*3d30*/  IABS R2, R18 ;  /* 0x0000001200027213 */ /* 0x000fe20000000000 */
[----:B------:R-:W-:Y:S01]  /*3d40*/  @!P2 IMAD.IADD R11, R11, 0x1, -R0 ;  /* 0x000000010b0ba824 */ /* 0x000fe200078e0a00 */
[----:B------:R-:W-:Y:S01]  /*3d50*/  IABS R16, R14 ;  /* 0x0000000e00107213 */ /* 0x000fe20000000000 */
[----:B------:R-:W-:-:S02]  /*3d60*/  VIADD R7, R4, 0x3e ;  /* 0x0000003e04077836 */ /* 0x000fc40000000000 */
[----:B------:R-:W-:Y:S01]  /*3d70*/  @!P6 IMAD.IADD R9, R9, 0x1, -R0 ;  /* 0x000000010909e824 */ /* 0x000fe200078e0a00 */
[C---:B------:R-:W-:Y:S01]  /*3d80*/  ISETP.GT.U32.AND P2, PT, R0.reuse, R11, PT ;  /* 0x0000000b0000720c */ /* 0x040fe20003f44070 */
[C---:B-1----:R-:W-:Y:S01]  /*3d90*/  IMAD.HI.U32 R10, R5.reuse, R2, RZ ;  /* 0x00000002050a7227 */ /* 0x042fe200078e00ff */
[----:B------:R-:W-:Y:S02]  /*3da0*/  IABS R15, R7 ;  /* 0x00000007000f7213 */ /* 0x000fe40000000000 */
[----:B------:R-:W-:Y:S01]  /*3db0*/  ISETP.GT.U32.AND P6, PT, R0, R9, PT ;  /* 0x000000090000720c */ /* 0x000fe20003fc4070 */
[----:B------:R-:W-:-:S04]  /*3dc0*/  IMAD.HI.U32 R6, R5, R16, RZ ;  /* 0x0000001005067227 */ /* 0x000fc800078e00ff */
[----:B------:R-:W-:Y:S02]  /*3dd0*/  IMAD.MOV R10, RZ, RZ, -R10 ;  /* 0x000000ffff0a7224 */ /* 0x000fe400078e0a0a */
[----:B------:R-:W-:Y:S02]  /*3de0*/  IMAD.MOV R6, RZ, RZ, -R6 ;  /* 0x000000ffff067224 */ /* 0x000fe400078e0a06 */
[----:B------:R-:W-:Y:S01]  /*3df0*/  @!P5 IMAD.IADD R17, R17, 0x1, -R0 ;  /* 0x000000011111d824 */ /* 0x000fe200078e0a00 */
[C---:B------:R-:W-:Y:S01]  /*3e00*/  ISETP.GT.U32.AND P5, PT, R0.reuse, R8, PT ;  /* 0x000000080000720c */ /* 0x040fe20003fa4070 */
[C---:B------:R-:W-:Y:S02]  /*3e10*/  IMAD R2, R0.reuse, R10, R2 ;  /* 0x0000000a00027224 */ /* 0x040fe400078e0202 */
[C---:B------:R-:W-:Y:S02]  /*3e20*/  IMAD R16, R0.reuse, R6, R16 ;  /* 0x0000000600107224 */ /* 0x040fe400078e0210 */
[--C-:B------:R-:W-:Y:S01]  /*3e30*/  @!P2 IMAD.IADD R11, R11, 0x1, -R0.reuse ;  /* 0x000000010b0ba824 */ /* 0x100fe200078e0a00 */
[C---:B------:R-:W-:Y:S01]  /*3e40*/  ISETP.GT.U32.AND P2, PT, R0.reuse, R2, PT ;  /* 0x000000020000720c */ /* 0x040fe20003f44070 */
[----:B------:R-:W-:Y:S01]  /*3e50*/  @!P6 IMAD.IADD R9, R9, 0x1, -R0 ;  /* 0x000000010909e824 */ /* 0x000fe200078e0a00 */
[----:B------:R-:W-:Y:S01]  /*3e60*/  ISETP.GT.U32.AND P6, PT, R0, R16, PT ;  /* 0x000000100000720c */ /* 0x000fe20003fc4070 */
[----:B------:R-:W-:-:S02]  /*3e70*/  VIADD R6, R4, 0x3c ;  /* 0x0000003c04067836 */ /* 0x000fc40000000000 */
[----:B------:R-:W-:Y:S02]  /*3e80*/  VIADD R3, R4, 0x40 ;  /* 0x0000004004037836 */ /* 0x000fe40000000000 */
[--C-:B------:R-:W-:Y:S02]  /*3e90*/  @!P5 IMAD.IADD R8, R8, 0x1, -R0.reuse ;  /* 0x000000010808d824 */ /* 0x100fe400078e0a00 */
[----:B------:R-:W-:Y:S01]  /*3ea0*/  IMAD.MOV.U32 R20, RZ, RZ, R17 ;  /* 0x000000ffff147224 */ /* 0x000fe200078e0011 */
[----:B------:R-:W-:Y:S01]  /*3eb0*/  IABS R17, R6 ;  /* 0x0000000600117213 */ /* 0x000fe20000000000 */
[----:B------:R-:W-:Y:S01]  /*3ec0*/  IMAD.HI.U32 R10, R5, R15, RZ ;  /* 0x0000000f050a7227 */ /* 0x000fe200078e00ff */
[----:B------:R-:W-:Y:S02]  /*3ed0*/  IABS R12, R3 ;  /* 0x00000003000c7213 */ /* 0x000fe40000000000 */
[----:B------:R-:W-:Y:S01]  /*3ee0*/  ISETP.GT.U32.AND P5, PT, R0, R8, PT ;  /* 0x000000080000720c */ /* 0x000fe20003fa4070 */
[--C-:B------:R-:W-:Y:S01]  /*3ef0*/  @!P2 IMAD.IADD R2, R2, 0x1, -R0.reuse ;  /* 0x000000010202a824 */ /* 0x100fe200078e0a00 */
[----:B------:R-:W-:Y:S01]  /*3f00*/  ISETP.GE.AND P2, PT, R14, RZ, PT ;  /* 0x000000ff0e00720c */ /* 0x000fe20003f46270 */
[----:B------:R-:W-:-:S02]  /*3f10*/  @!P6 IMAD.IADD R16, R16, 0x1, -R0 ;  /* 0x000000011010e824 */ /* 0x000fc400078e0a00 */
[----:B------:R-:W-:Y:S01]  /*3f20*/  IMAD.MOV R10, RZ, RZ, -R10 ;  /* 0x000000ffff0a7224 */ /* 0x000fe200078e0a0a */
[----:B------:R-:W-:Y:S01]  /*3f30*/  ISETP.GT.U32.AND P6, PT, R0, R2, PT ;  /* 0x000000020000720c */ /* 0x000fe20003fc4070 */
[----:B------:R-:W-:Y:S02]  /*3f40*/  IMAD.MOV.U32 R14, RZ, RZ, R17 ;  /* 0x000000ffff0e7224 */ /* 0x000fe400078e0011 */
[----:B------:R-:W-:-:S04]  /*3f50*/  IMAD.HI.U32 R13, R5, R12, RZ ;  /* 0x0000000c050d7227 */ /* 0x000fc800078e00ff */
[----:B------:R-:W-:Y:S01]  /*3f60*/  @!P4 IMAD.MOV R11, RZ, RZ, -R11 ;  /* 0x000000ffff0bc224 */ /* 0x000fe200078e0a0b */
[C---:B------:R-:W-:Y:S01]  /*3f70*/  ISETP.GT.U32.AND P4, PT, R0.reuse, R16, PT ;  /* 0x000000100000720c */ /* 0x040fe20003f84070 */
[----:B------:R-:W-:Y:S02]  /*3f80*/  IMAD R15, R0, R10, R15 ;  /* 0x0000000a000f7224 */ /* 0x000fe400078e020f */
[----:B------:R-:W-:-:S04]  /*3f90*/  IMAD.HI.U32 R10, R5, R14, RZ ;  /* 0x0000000e050a7227 */ /* 0x000fc800078e00ff */
[----:B------:R-:W-:Y:S02]  /*3fa0*/  IMAD.MOV R13, RZ, RZ, -R13 ;  /* 0x000000ffff0d7224 */ /* 0x000fe400078e0a0d */
[----:B------:R-:W-:Y:S01]  /*3fb0*/  @!P3 IMAD.MOV R20, RZ, RZ, -R20 ;  /* 0x000000ffff14b224 */ /* 0x000fe200078e0a14 */
[----:B------:R-:W-:Y:S01]  /*3fc0*/  ISETP.GE.AND P3, PT, R18, RZ, PT ;  /* 0x000000ff1200720c */ /* 0x000fe20003f66270 */
[----:B------:R-:W-:Y:S02]  /*3fd0*/  IMAD.MOV R10, RZ, RZ, -R10 ;  /* 0x000000ffff0a7224 */ /* 0x000fe400078e0a0a */
[----:B------:R-:W-:Y:S01]  /*3fe0*/  IMAD R12, R0, R13, R12 ;  /* 0x0000000d000c7224 */ /* 0x000fe200078e020c */
[----:B------:R-:W-:Y:S01]  /*3ff0*/  STL [R1+0xa0], R20 ;  /* 0x0000a01401007387 */ /* 0x000fe20000100800 */
[----:B------:R-:W-:Y:S02]  /*4000*/  @!P5 IMAD.IADD R8, R8, 0x1, -R0 ;  /* 0x000000010808d824 */ /* 0x000fe400078e0a00 */
[C---:B------:R-:W-:Y:S01]  /*4010*/  IMAD R14, R0.reuse, R10, R14 ;  /* 0x0000000a000e7224 */ /* 0x040fe200078e020e */
[----:B------:R1:W-:Y:S01]  /*4020*/  STL [R1+0x9c], R11 ;  /* 0x00009c0b01007387 */ /* 0x0003e20000100800 */
[----:B------:R-:W-:Y:S01]  /*4030*/  ISETP.GT.U32.AND P5, PT, R0, R12, PT ;  /* 0x0000000c0000720c */ /* 0x000fe20003fa4070 */
[----:B------:R-:W-:-:S02]  /*4040*/  @!P4 IMAD.IADD R16, R16, 0x1, -R0 ;  /* 0x000000011010c824 */ /* 0x000fc400078e0a00 */
[----:B------:R-:W-:Y:S01]  /*4050*/  ISETP.GT.U32.AND P4, PT, R0, R14, PT ;  /* 0x0000000e0000720c */ /* 0x000fe20003f84070 */
[----:B------:R-:W-:Y:S01]  /*4060*/  @!P0 IMAD.MOV R9, RZ, RZ, -R9 ;  /* 0x000000ffff098224 */ /* 0x000fe200078e0a09 */
[----:B------:R-:W-:Y:S01]  /*4070*/  ISETP.GE.AND P0, PT, R3, RZ, PT ;  /* 0x000000ff0300720c */ /* 0x000fe20003f06270 */
[C---:B------:R-:W-:Y:S02]  /*4080*/  VIADD R3, R4.reuse, 0x3a ;  /* 0x0000003a04037836 */ /* 0x040fe40000000000 */
[----:B------:R-:W-:Y:S01]  /*4090*/  VIADD R10, R4, 0x38 ;  /* 0x00000038040a7836 */ /* 0x000fe20000000000 */
[----:B------:R2:W-:Y:S01]  /*40a0*/  STL [R1+0x98], R9 ;  /* 0x0000980901007387 */ /* 0x0005e20000100800 */
[----:B-1----:R-:W-:Y:S02]  /*40b0*/  IMAD.MOV.U32 R11, RZ, RZ, R8 ;  /* 0x000000ffff0b7224 */ /* 0x002fe400078e0008 */
[--C-:B------:R-:W-:Y:S01]  /*40c0*/  @!P6 IMAD.IADD R2, R2, 0x1, -R0.reuse ;  /* 0x000000010202e824 */ /* 0x100fe200078e0a00 */
[----:B------:R-:W-:Y:S01]  /*40d0*/  ISETP.GE.AND P6, PT, R7, RZ, PT ;  /* 0x000000ff0700720c */ /* 0x000fe20003fc6270 */
[----:B------:R-:W-:Y:S01]  /*40e0*/  @!P1 IMAD.MOV R11, RZ, RZ, -R11 ;  /* 0x000000ffff0b9224 */ /* 0x000fe200078e0a0b */
[----:B------:R-:W-:Y:S01]  /*40f0*/  ISETP.GT.U32.AND P1, PT, R0, R15, PT ;  /* 0x0000000f0000720c */ /* 0x000fe20003f24070 */
[--C-:B------:R-:W-:Y:S01]  /*4100*/  @!P5 IMAD.IADD R12, R12, 0x1, -R0.reuse ;  /* 0x000000010c0cd824 */ /* 0x100fe200078e0a00 */
[----:B------:R-:W-:Y:S01]  /*4110*/  IABS R7, R10 ;  /* 0x0000000a00077213 */ /* 0x000fe20000000000 */
[----:B------:R-:W-:Y:S01]  /*4120*/  @!P4 IMAD.IADD R14, R14, 0x1, -R0 ;  /* 0x000000010e0ec824 */ /* 0x000fe200078e0a00 */
[----:B--2---:R-:W-:Y:S01]  /*4130*/  IABS R9, R3 ;  /* 0x0000000300097213 */ /* 0x004fe20000000000 */
[----:B------:R1:W-:Y:S01]  /*4140*/  STL [R1+0x94], R11 ;  /* 0x0000940b01007387 */ /* 0x0003e20000100800 */
[----:B------:R-:W-:Y:S01]  /*4150*/  ISETP.GE.AND P5, PT, R6, RZ, PT ;  /* 0x000000ff0600720c */ /* 0x000fe20003fa6270 */
[----:B------:R-:W-:Y:S01]  /*4160*/  IMAD.HI.U32 R6, R5, R7, RZ ;  /* 0x0000000705067227 */ /* 0x000fe200078e00ff */
[----:B------:R-:W-:-:S03]  /*4170*/  ISETP.GT.U32.AND P4, PT, R0, R14, PT ;  /* 0x0000000e0000720c */ /* 0x000fc60003f84070 */
[----:B------:R-:W-:Y:S02]  /*4180*/  IMAD.MOV R6, RZ, RZ, -R6 ;  /* 0x000000ffff067224 */ /* 0x000fe400078e0a06 */
[----:B------:R-:W-:Y:S01]  /*4190*/  @!P1 IMAD.IADD R15, R15, 0x1, -R0 ;  /* 0x000000010f0f9824 */ /* 0x000fe200078e0a00 */
[----:B------:R-:W-:Y:S01]  /*41a0*/  ISETP.GT.U32.AND P1, PT, R0, R12, PT ;  /* 0x0000000c0000720c */ /* 0x000fe20003f24070 */
[----:B-1----:R-:W-:-:S04]  /*41b0*/  IMAD.HI.U32 R11, R5, R9, RZ ;  /* 0x00000009050b7227 */ /* 0x002fc800078e00ff */
[----:B------:R-:W-:Y:S02]  /*41c0*/  IMAD.MOV R11, RZ, RZ, -R11 ;  /* 0x000000ffff0b7224 */ /* 0x000fe400078e0a0b */
[----:B------:R-:W-:Y:S02]  /*41d0*/  IMAD.MOV.U32 R13, RZ, RZ, R2 ;  /* 0x000000ffff0d7224 */ /* 0x000fe400078e0002 */
[C---:B------:R-:W-:Y:S02]  /*41e0*/  IMAD R9, R0.reuse, R11, R9 ;  /* 0x0000000b00097224 */ /* 0x040fe400078e0209 */
[C---:B------:R-:W-:Y:S02]  /*41f0*/  IMAD R7, R0.reuse, R6, R7 ;  /* 0x0000000600077224 */ /* 0x040fe400078e0207 */
[----:B------:R-:W-:Y:S01]  /*4200*/  @!P3 IMAD.MOV R13, RZ, RZ, -R13 ;  /* 0x000000ffff0db224 */ /* 0x000fe200078e0a0d */
[----:B------:R-:W-:Y:S01]  /*4210*/  ISETP.GT.U32.AND P3, PT, R0, R15, PT ;  /* 0x0000000f0000720c */ /* 0x000fe20003f64070 */
[----:B------:R-:W-:-:S02]  /*4220*/  VIADD R8, R4, 0x36 ;  /* 0x0000003604087836 */ /* 0x000fc40000000000 */
[--C-:B------:R-:W-:Y:S01]  /*4230*/  @!P1 IMAD.IADD R12, R12, 0x1, -R0.reuse ;  /* 0x000000010c0c9824 */ /* 0x100fe200078e0a00 */
[----:B------:R-:W-:Y:S01]  /*4240*/  ISETP.GT.U32.AND P1, PT, R0, R9, PT ;  /* 0x000000090000720c */ /* 0x000fe20003f24070 */
[----:B------:R-:W-:Y:S01]  /*4250*/  @!P4 IMAD.IADD R14, R14, 0x1, -R0 ;  /* 0x000000010e0ec824 */ /* 0x000fe200078e0a00 */
[----:B------:R-:W-:Y:S01]  /*4260*/  ISETP.GT.U32.AND P4, PT, R0, R7, PT ;  /* 0x000000070000720c */ /* 0x000fe20003f84070 */
[----:B------:R1:W-:Y:S01]  /*4270*/  STL [R1+0x90], R13 ;  /* 0x0000900d01007387 */ /* 0x0003e20000100800 */
[C---:B------:R-:W-:Y:S02]  /*4280*/  VIADD R2, R4.reuse, 0x34 ;  /* 0x0000003404027836 */ /* 0x040fe40000000000 */
[----:B------:R-:W-:Y:S02]  /*4290*/  IMAD.MOV.U32 R17, RZ, RZ, R12 ;  /* 0x000000ffff117224 */ /* 0x000fe400078e000c */
[----:B------:R-:W-:Y:S01]  /*42a0*/  @!P2 IMAD.MOV R16, RZ, RZ, -R16 ;  /* 0x000000ffff10a224 */ /* 0x000fe200078e0a10 */
[----:B------:R-:W-:Y:S01]  /*42b0*/  IABS R18, R2 ;  /* 0x0000000200127213 */ /* 0x000fe20000000000 */
[--C-:B------:R-:W-:Y:S01]  /*42c0*/  @!P3 IMAD.IADD R15, R15, 0x1, -R0.reuse ;  /* 0x000000010f0fb824 */ /* 0x100fe200078e0a00 */
[----:B------:R-:W-:Y:S01]  /*42d0*/  ISETP.GE.AND P3, PT, R3, RZ, PT ;  /* 0x000000ff0300720c */ /* 0x000fe20003f66270 */
[----:B------:R-:W-:Y:S01]  /*42e0*/  VIADD R3, R4, 0x32 ;  /* 0x0000003204037836 */ /* 0x000fe20000000000 */
[----:B-1----:R-:W-:Y:S01]  /*42f0*/  IABS R13, R8 ;  /* 0x00000008000d7213 */ /* 0x002fe20000000000 */
[--C-:B------:R-:W-:Y:S01]  /*4300*/  @!P1 IMAD.IADD R9, R9, 0x1, -R0.reuse ;  /* 0x0000000109099824 */ /* 0x100fe200078e0a00 */
[----:B------:R-:W-:Y:S01]  /*4310*/  ISETP.GE.AND P1, PT, R10, RZ, PT ;  /* 0x000000ff0a00720c */ /* 0x000fe20003f26270 */
[----:B------:R-:W-:Y:S01]  /*4320*/  @!P4 IMAD.IADD R7, R7, 0x1, -R0 ;  /* 0x000000010707c824 */ /* 0x000fe200078e0a00 */
[----:B------:R1:W-:Y:S01]  /*4330*/  STL [R1+0x8c], R16 ;  /* 0x00008c1001007387 */ /* 0x0003e20000100800 */
[----:B------:R-:W-:Y:S01]  /*4340*/  IMAD.HI.U32 R11, R5, R13, RZ ;  /* 0x0000000d050b7227 */ /* 0x000fe200078e00ff */
[----:B------:R-:W-:-:S03]  /*4350*/  ISETP.GT.U32.AND P4, PT, R0, R9, PT ;  /* 0x000000090000720c */ /* 0x000fc60003f84070 */
[----:B------:R-:W-:Y:S02]  /*4360*/  IMAD.MOV R11, RZ, RZ, -R11 ;  /* 0x000000ffff0b7224 */ /* 0x000fe400078e0a0b */
[----:B------:R-:W-:-:S04]  /*4370*/  IMAD.HI.U32 R6, R5, R18, RZ ;  /* 0x0000001205067227 */ /* 0x000fc800078e00ff */
[C---:B------:R-:W-:Y:S01]  /*4380*/  IMAD R13, R0.reuse, R11, R13 ;  /* 0x0000000b000d7224 */ /* 0x040fe200078e020d */
[----:B------:R-:W-:Y:S01]  /*4390*/  IABS R11, R3 ;  /* 0x00000003000b7213 */ /* 0x000fe20000000000 */
[----:B------:R-:W-:Y:S01]  /*43a0*/  @!P0 IMAD.MOV R17, RZ, RZ, -R17 ;  /* 0x000000ffff118224 */ /* 0x000fe200078e0a11 */
[C---:B------:R-:W-:Y:S01]  /*43b0*/  ISETP.GT.U32.AND P0, PT, R0.reuse, R7, PT ;  /* 0x000000070000720c */ /* 0x040fe20003f04070 */
[----:B------:R-:W-:Y:S01]  /*43c0*/  IMAD.MOV R6, RZ, RZ, -R6 ;  /* 0x000000ffff067224 */ /* 0x000fe200078e0a06 */
[----:B------:R-:W-:Y:S01]  /*43d0*/  ISETP.GT.U32.AND P2, PT, R0, R13, PT ;  /* 0x0000000d0000720c */ /* 0x000fe20003f44070 */
[----:B------:R-:W-:Y:S01]  /*43e0*/  VIADD R10, R4, 0x30 ;  /* 0x00000030040a7836 */ /* 0x000fe20000000000 */
[----:B------:R-:W-:Y:S01]  /*43f0*/  STL [R1+0x88], R17 ;  /* 0x0000881101007387 */ /* 0x000fe20000100800 */
[----:B------:R-:W-:Y:S02]  /*4400*/  IMAD R18, R0, R6, R18 ;  /* 0x0000000600127224 */ /* 0x000fe400078e0212 */
[----:B-1----:R-:W-:Y:S01]  /*4410*/  IMAD.MOV.U32 R16, RZ, RZ, R14 ;  /* 0x000000ffff107224 */ /* 0x002fe200078e000e */
[----:B------:R-:W-:Y:S01]  /*4420*/  IABS R6, R10 ;  /* 0x0000000a00067213 */ /* 0x000fe20000000000 */
[----:B------:R-:W-:-:S04]  /*4430*/  IMAD.HI.U32 R12, R5, R11, RZ ;  /* 0x0000000b050c7227 */ /* 0x000fc800078e00ff */
[----:B------:R-:W-:Y:S01]  /*4440*/  @!P6 IMAD.MOV R15, RZ, RZ, -R15 ;  /* 0x000000ffff0fe224 */ /* 0x000fe200078e0a0f */
[----:B------:R-:W-:Y:S01]  /*4450*/  ISETP.GT.U32.AND P6, PT, R0, R18, PT ;  /* 0x000000120000720c */ /* 0x000fe20003fc4070 */
[----:B------:R-:W-:Y:S01]  /*4460*/  @!P5 IMAD.MOV R16, RZ, RZ, -R16 ;  /* 0x000000ffff10d224 */ /* 0x000fe200078e0a10 */
[----:B------:R-:W-:Y:S01]  /*4470*/  ISETP.GE.AND P5, PT, R8, RZ, PT ;  /* 0x000000ff0800720c */ /* 0x000fe20003fa6270 */
[----:B------:R-:W-:Y:S01]  /*4480*/  IMAD.HI.U32 R14, R5, R6, RZ ;  /* 0x00000006050e7227 */ /* 0x000fe200078e00ff */
[----:B------:R-:W-:Y:S03]  /*4490*/  STL [R1+0x84], R15 ;  /* 0x0000840f01007387 */ /* 0x000fe60000100800 */
[----:B------:R-:W-:Y:S01]  /*44a0*/  @!P4 IMAD.IADD R9, R9, 0x1, -R0 ;  /* 0x000000010909c824 */ /* 0x000fe200078e0a00 */
[----:B------:R1:W-:Y:S01]  /*44b0*/  STL [R1+0x7c], R16 ;  /* 0x00007c1001007387 */ /* 0x0003e20000100800 */
[----:B------:R-:W-:Y:S01]  /*44c0*/  IMAD.MOV R12, RZ, RZ, -R12 ;  /* 0x000000ffff0c7224 */ /* 0x000fe200078e0a0c */
[----:B------:R-:W-:Y:S01]  /*44d0*/  ISETP.GE.AND P4, PT, R2, RZ, PT ;  /* 0x000000ff0200720c */ /* 0x000fe20003f86270 */
[----:B------:R-:W-:Y:S01]  /*44e0*/  @!P0 IMAD.IADD R7, R7, 0x1, -R0 ;  /* 0x0000000107078824 */ /* 0x000fe200078e0a00 */
[----:B------:R-:W-:Y:S01]  /*44f0*/  ISETP.GE.AND P0, PT, R3, RZ, PT ;  /* 0x000000ff0300720c */ /* 0x000fe20003f06270 */
[----:B------:R-:W-:-:S02]  /*4500*/  IMAD.MOV R14, RZ, RZ, -R14 ;  /* 0x000000ffff0e7224 */ /* 0x000fc400078e0a0e */
[----:B------:R-:W-:Y:S02]  /*4510*/  @!P2 IMAD.IADD R13, R13, 0x1, -R0 ;  /* 0x000000010d0da824 */ /* 0x000fe400078e0a00 */
[C---:B------:R-:W-:Y:S02]  /*4520*/  IMAD R3, R0.reuse, R12, R11 ;  /* 0x0000000c00037224 */ /* 0x040fe400078e020b */
[----:B-1----:R-:W-:Y:S01]  /*4530*/  IMAD.MOV.U32 R16, RZ, RZ, R9 ;  /* 0x000000ffff107224 */ /* 0x002fe200078e0009 */
[C---:B------:R-:W-:Y:S01]  /*4540*/  ISETP.GT.U32.AND P2, PT, R0.reuse, R13, PT ;  /* 0x0000000d0000720c */ /* 0x040fe20003f44070 */
[C---:B------:R-:W-:Y:S02]  /*4550*/  IMAD R6, R0.reuse, R14, R6 ;  /* 0x0000000e00067224 */ /* 0x040fe400078e0206 */
[----:B------:R-:W-:Y:S02]  /*4560*/  IMAD.MOV.U32 R15, RZ, RZ, R7 ;  /* 0x000000ffff0f7224 */ /* 0x000fe400078e0007 */
[----:B------:R-:W-:Y:S01]  /*4570*/  @!P3 IMAD.MOV R16, RZ, RZ, -R16 ;  /* 0x000000ffff10b224 */ /* 0x000fe200078e0a10 */
[----:B------:R-:W-:Y:S01]  /*4580*/  ISETP.GT.U32.AND P3, PT, R0, R3, PT ;  /* 0x000000030000720c */ /* 0x000fe20003f64070 */
[----:B------:R-:W-:-:S02]  /*4590*/  @!P6 IMAD.IADD R18, R18, 0x1, -R0 ;  /* 0x000000011212e824 */ /* 0x000fc400078e0a00 */
[----:B------:R-:W-:Y:S01]  /*45a0*/  @!P1 IMAD.MOV R15, RZ, RZ, -R15 ;  /* 0x000000ffff0f9224 */ /* 0x000fe200078e0a0f */
[----:B------:R-:W-:Y:S01]  /*45b0*/  ISETP.GT.U32.AND P1, PT, R0, R6, PT ;  /* 0x000000060000720c */ /* 0x000fe20003f24070 */
[----:B------:R-:W-:Y:S01]  /*45c0*/  VIADD R2, R4, 0x2e ;  /* 0x0000002e04027836 */ /* 0x000fe20000000000 */
[----:B------:R-:W-:Y:S01]  /*45d0*/  ISETP.GT.U32.AND P6, PT, R0, R18, PT ;  /* 0x000000120000720c */ /* 0x000fe20003fc4070 */
[C---:B------:R-:W-:Y:S01]  /*45e0*/  VIADD R8, R4.reuse, 0x2c ;  /* 0x0000002c04087836 */ /* 0x040fe20000000000 */
[----:B------:R-:W-:Y:S01]  /*45f0*/  STL [R1+0x74], R16 ;  /* 0x0000741001007387 */ /* 0x000fe20000100800 */
[--C-:B------:R-:W-:Y:S01]  /*4600*/  @!P2 IMAD.IADD R13, R13, 0x1, -R0.reuse ;  /* 0x000000010d0da824 */ /* 0x100fe200078e0a00 */
[----:B------:R-:W-:Y:S01]  /*4610*/  IABS R9, R2 ;  /* 0x0000000200097213 */ /* 0x000fe20000000000 */
[----:B------:R-:W-:Y:S01]  /*4620*/  VIADD R11, R4, 0x2a ;  /* 0x0000002a040b7836 */ /* 0x000fe20000000000 */
[----:B------:R-:W-:Y:S01]  /*4630*/  IABS R7, R8 ;  /* 0x0000000800077213 */ /* 0x000fe20000000000 */
[--C-:B------:R-:W-:Y:S01]  /*4640*/  @!P3 IMAD.IADD R3, R3, 0x1, -R0.reuse ;  /* 0x000000010303b824 */ /* 0x100fe200078e0a00 */
[----:B------:R-:W-:Y:S01]  /*4650*/  ISETP.GE.AND P2, PT, R10, RZ, PT ;  /* 0x000000ff0a00720c */ /* 0x000fe20003f46270 */
[----:B------:R-:W-:Y:S01]  /*4660*/  IMAD.MOV.U32 R14, RZ, RZ, R13 ;  /* 0x000000ffff0e7224 */ /* 0x000fe200078e000d */
[----:B------:R-:W-:Y:S01]  /*4670*/  STL [R1+0x6c], R15 ;  /* 0x00006c0f01007387 */ /* 0x000fe20000100800 */
[----:B------:R-:W-:Y:S01]  /*4680*/  @!P1 IMAD.IADD R6, R6, 0x1, -R0 ;  /* 0x0000000106069824 */ /* 0x000fe200078e0a00 */
[----:B------:R-:W-:Y:S01]  /*4690*/  ISETP.GT.U32.AND P3, PT, R0, R3, PT ;  /* 0x000000030000720c */ /* 0x000fe20003f64070 */
[----:B------:R-:W-:Y:S01]  /*46a0*/  IMAD.HI.U32 R10, R5, R9, RZ ;  /* 0x00000009050a7227 */ /* 0x000fe200078e00ff */
[----:B------:R-:W-:-:S02]  /*46b0*/  ISETP.GE.AND P1, PT, R8, RZ, PT ;  /* 0x000000ff0800720c */ /* 0x000fc40003f26270 */
[----:B------:R-:W-:Y:S01]  /*46c0*/  IABS R12, R11 ;  /* 0x0000000b000c7213 */ /* 0x000fe20000000000 */
[----:B------:R-:W-:Y:S01]  /*46d0*/  @!P6 IMAD.IADD R18, R18, 0x1, -R0 ;  /* 0x000000011212e824 */ /* 0x000fe200078e0a00 */
[----:B------:R-:W-:Y:S01]  /*46e0*/  ISETP.GE.AND P6, PT, R2, RZ, PT ;  /* 0x000000ff0200720c */ /* 0x000fe20003fc6270 */
[----:B------:R-:W-:Y:S01]  /*46f0*/  @!P5 IMAD.MOV R14, RZ, RZ, -R14 ;  /* 0x000000ffff0ed224 */ /* 0x000fe200078e0a0e */
[----:B------:R-:W-:Y:S01]  /*4700*/  ISETP.GT.U32.AND P5, PT, R0, R6, PT ;  /* 0x000000060000720c */ /* 0x000fe20003fa4070 */
[----:B------:R-:W-:-:S03]  /*4710*/  IMAD.HI.U32 R2, R5, R7, RZ ;  /* 0x0000000705027227 */ /* 0x000fc600078e00ff */
[----:B------:R1:W-:Y:S01]  /*4720*/  STL [R1+0x64], R14 ;  /* 0x0000640e01007387 */ /* 0x0003e20000100800 */
[----:B------:R-:W-:Y:S02]  /*4730*/  IMAD.MOV R10, RZ, RZ, -R10 ;  /* 0x000000ffff0a7224 */ /* 0x000fe400078e0a0a */
[----:B------:R-:W-:Y:S02]  /*4740*/  IMAD.MOV R2, RZ, RZ, -R2 ;  /* 0x000000ffff027224 */ /* 0x000fe400078e0a02 */
[C---:B------:R-:W-:Y:S02]  /*4750*/  IMAD R8, R0.reuse, R10, R9 ;  /* 0x0000000a00087224 */ /* 0x040fe400078e0209 */
[C---:B------:R-:W-:Y:S02]  /*4760*/  IMAD R7, R0.reuse, R2, R7 ;  /* 0x0000000200077224 */ /* 0x040fe400078e0207 */
[--C-:B------:R-:W-:Y:S01]  /*4770*/  @!P3 IMAD.IADD R3, R3, 0x1, -R0.reuse ;  /* 0x000000010303b824 */ /* 0x100fe200078e0a00 */
[----:B------:R-:W-:Y:S01]  /*4780*/  ISETP.GT.U32.AND P3, PT, R0, R8, PT ;  /* 0x000000080000720c */ /* 0x000fe20003f64070 */
[----:B------:R-:W-:Y:S01]  /*4790*/  @!P5 IMAD.IADD R6, R6, 0x1, -R0 ;  /* 0x000000010606d824 */ /* 0x000fe200078e0a00 */
[----:B------:R-:W-:Y:S01]  /*47a0*/  ISETP.GT.U32.AND P5, PT, R0, R7, PT ;  /* 0x000000070000720c */ /* 0x000fe20003fa4070 */
[----:B------:R-:W-:-:S02]  /*47b0*/  VIADD R9, R4, 0x28 ;  /* 0x0000002804097836 */ /* 0x000fc40000000000 */
[C---:B-1----:R-:W-:Y:S02]  /*47c0*/  VIADD R14, R4.reuse, 0x26 ;  /* 0x00000026040e7836 */ /* 0x042fe40000000000 */
[----:B------:R-:W-:Y:S01]  /*47d0*/  IMAD.HI.U32 R10, R5, R12, RZ ;  /* 0x0000000c050a7227 */ /* 0x000fe200078e00ff */
[----:B------:R-:W-:Y:S02]  /*47e0*/  IABS R16, R9 ;  /* 0x0000000900107213 */ /* 0x000fe40000000000 */
[----:B------:R-:W-:Y:S01]  /*47f0*/  IABS R15, R14 ;  /* 0x0000000e000f7213 */ /* 0x000fe20000000000 */
[----:B------:R-:W-:Y:S02]  /*4800*/  VIADD R2, R4, 0x24 ;  /* 0x0000002404027836 */ /* 0x000fe40000000000 */
[--C-:B------:R-:W-:Y:S02]  /*4810*/  @!P3 IMAD.IADD R8, R8, 0x1, -R0.reuse ;  /* 0x000000010808b824 */ /* 0x100fe400078e0a00 */
[----:B------:R-:W-:-:S02]  /*4820*/  @!P5 IMAD.IADD R7, R7, 0x1, -R0 ;  /* 0x000000010707d824 */ /* 0x000fc400078e0a00 */
[----:B------:R-:W-:Y:S01]  /*4830*/  IMAD.MOV R10, RZ, RZ, -R10 ;  /* 0x000000ffff0a7224 */ /* 0x000fe200078e0a0a */
[----:B------:R-:W-:Y:S01]  /*4840*/  ISETP.GT.U32.AND P5, PT, R0, R8, PT ;  /* 0x000000080000720c */ /* 0x000fe20003fa4070 */
[----:B------:R-:W-:-:S04]  /*4850*/  IMAD.HI.U32 R19, R5, R16, RZ ;  /* 0x0000001005137227 */ /* 0x000fc800078e00ff */
[----:B------:R-:W-:-:S04]  /*4860*/  IMAD.HI.U32 R17, R5, R15, RZ ;  /* 0x0000000f05117227 */ /* 0x000fc800078e00ff */
[C---:B------:R-:W-:Y:S01]  /*4870*/  IMAD R12, R0.reuse, R10, R12 ;  /* 0x0000000a000c7224 */ /* 0x040fe200078e020c */
[----:B------:R-:W-:Y:S01]  /*4880*/  IABS R10, R2 ;  /* 0x00000002000a7213 */ /* 0x000fe20000000000 */
[----:B------:R-:W-:Y:S02]  /*4890*/  IMAD.MOV R19, RZ, RZ, -R19 ;  /* 0x000000ffff137224 */ /* 0x000fe400078e0a13 */
[----:B------:R-:W-:Y:S01]  /*48a0*/  @!P4 IMAD.MOV R18, RZ, RZ, -R18 ;  /* 0x000000ffff12c224 */ /* 0x000fe200078e0a12 */
[----:B------:R-:W-:Y:S01]  /*48b0*/  ISETP.GE.AND P4, PT, R11, RZ, PT ;  /* 0x000000ff0b00720c */ /* 0x000fe20003f86270 */
[----:B------:R-:W-:Y:S01]  /*48c0*/  IMAD.MOV R17, RZ, RZ, -R17 ;  /* 0x000000ffff117224 */ /* 0x000fe200078e0a11 */
[C---:B------:R-:W-:Y:S01]  /*48d0*/  ISETP.GT.U32.AND P3, PT, R0.reuse, R12, PT ;  /* 0x0000000c0000720c */ /* 0x040fe20003f64070 */
[----:B------:R-:W-:Y:S01]  /*48e0*/  IMAD R11, R0, R19, R16 ;  /* 0x00000013000b7224 */ /* 0x000fe200078e0210 */
[----:B------:R1:W-:Y:S01]  /*48f0*/  STL [R1+0x5c], R18 ;  /* 0x00005c1201007387 */ /* 0x0003e20000100800 */
[----:B------:R-:W-:-:S02]  /*4900*/  @!P5 IMAD.IADD R8, R8, 0x1, -R0 ;  /* 0x000000010808d824 */ /* 0x000fc400078e0a00 */
[----:B------:R-:W-:Y:S01]  /*4910*/  VIADD R13, R4, 0x22 ;  /* 0x00000022040d7836 */ /* 0x000fe20000000000 */
[----:B------:R-:W-:Y:S01]  /*4920*/  ISETP.GT.U32.AND P5, PT, R0, R11, PT ;  /* 0x0000000b0000720c */ /* 0x000fe20003fa4070 */
[----:B------:R-:W-:-:S03]  /*4930*/  IMAD.MOV.U32 R20, RZ, RZ, R3 ;  /* 0x000000ffff147224 */ /* 0x000fc600078e0003 */
[----:B------:R-:W-:Y:S01]  /*4940*/  IABS R16, R13 ;  /* 0x0000000d00107213 */ /* 0x000fe20000000000 */
[----:B------:R-:W-:Y:S01]  /*4950*/  @!P0 IMAD.MOV R20, RZ, RZ, -R20 ;  /* 0x000000ffff148224 */ /* 0x000fe200078e0a14 */
[C---:B------:R-:W-:Y:S01]  /*4960*/  ISETP.GT.U32.AND P0, PT, R0.reuse, R7, PT ;  /* 0x000000070000720c */ /* 0x040fe20003f04070 */
[----:B-1----:R-:W-:Y:S02]  /*4970*/  IMAD.MOV.U32 R18, RZ, RZ, R10 ;  /* 0x000000ffff127224 */ /* 0x002fe400078e000a */
[C---:B------:R-:W-:Y:S01]  /*4980*/  IMAD R10, R0.reuse, R17, R15 ;  /* 0x00000011000a7224 */ /* 0x040fe200078e020f */
[----:B------:R-:W-:Y:S01]  /*4990*/  STL [R1+0x50], R20 ;  /* 0x0000501401007387 */ /* 0x000fe20000100800 */
[----:B------:R-:W-:Y:S02]  /*49a0*/  IMAD.MOV.U32 R15, RZ, RZ, R8 ;  /* 0x000000ffff0f7224 */ /* 0x000fe400078e0008 */
[----:B------:R-:W-:Y:S02]  /*49b0*/  @!P5 IMAD.IADD R11, R11, 0x1, -R0 ;  /* 0x000000010b0bd824 */ /* 0x000fe400078e0a00 */
[----:B------:R-:W-:Y:S01]  /*49c0*/  @!P6 IMAD.MOV R15, RZ, RZ, -R15 ;  /* 0x000000ffff0fe224 */ /* 0x000fe200078e0a0f */
[----:B------:R-:W-:Y:S01]  /*49d0*/  ISETP.GT.U32.AND P6, PT, R0, R10, PT ;  /* 0x0000000a0000720c */ /* 0x000fe20003fc4070 */
[----:B------:R-:W-:-:S02]  /*49e0*/  IMAD.MOV.U32 R17, RZ, RZ, R6 ;  /* 0x000000ffff117224 */ /* 0x000fc400078e0006 */
[----:B------:R-:W-:-:S04]  /*49f0*/  IMAD.HI.U32 R6, R5, R16, RZ ;  /* 0x0000001005067227 */ /* 0x000fc800078e00ff */
[----:B------:R-:W-:Y:S02]  /*4a00*/  IMAD.MOV R6, RZ, RZ, -R6 ;  /* 0x000000ffff067224 */ /* 0x000fe400078e0a06 */
[--C-:B------:R-:W-:Y:S02]  /*4a10*/  @!P3 IMAD.IADD R12, R12, 0x1, -R0.reuse ;  /* 0x000000010c0cb824 */ /* 0x100fe400078e0a00 */
[--C-:B------:R-:W-:Y:S01]  /*4a20*/  @!P0 IMAD.IADD R7, R7, 0x1, -R0.reuse ;  /* 0x0000000107078824 */ /* 0x100fe200078e0a00 */
[----:B------:R-:W-:Y:S01]  /*4a30*/  ISETP.GE.AND P0, PT, R14, RZ, PT ;  /* 0x000000ff0e00720c */ /* 0x000fe20003f06270 */
[----:B------:R-:W-:Y:S01]  /*4a40*/  @!P6 IMAD.IADD R10, R10, 0x1, -R0 ;  /* 0x000000010a0ae824 */ /* 0x000fe200078e0a00 */
[C---:B------:R-:W-:Y:S01]  /*4a50*/  ISETP.GT.U32.AND P6, PT, R0.reuse, R11, PT ;  /* 0x0000000b0000720c */ /* 0x040fe20003fc4070 */
[C---:B------:R-:W-:Y:S01]  /*4a60*/  IMAD R6, R0.reuse, R6, R16 ;  /* 0x0000000600067224 */ /* 0x040fe200078e0210 */
[----:B------:R-:W-:Y:S01]  /*4a70*/  ISETP.GT.U32.AND P3, PT, R0, R12, PT ;  /* 0x0000000c0000720c */ /* 0x000fe20003f64070 */
[----:B------:R-:W-:-:S02]  /*4a80*/  IMAD.MOV.U32 R8, RZ, RZ, R7 ;  /* 0x000000ffff087224 */ /* 0x000fc400078e0007 */
[----:B------:R-:W-:Y:S01]  /*4a90*/  @!P2 IMAD.MOV R17, RZ, RZ, -R17 ;  /* 0x000000ffff11a224 */ /* 0x000fe200078e0a11 */
[----:B------:R-:W-:Y:S01]  /*4aa0*/  ISETP.GE.AND P2, PT, R9, RZ, PT ;  /* 0x000000ff0900720c */ /* 0x000fe20003f46270 */
[----:B------:R-:W-:Y:S01]  /*4ab0*/  @!P1 IMAD.MOV R8, RZ, RZ, -R8 ;  /* 0x000000ffff089224 */ /* 0x000fe200078e0a08 */
[C---:B------:R-:W-:Y:S01]  /*4ac0*/  ISETP.GT.U32.AND P1, PT, R0.reuse, R10, PT ;  /* 0x0000000a0000720c */ /* 0x040fe20003f24070 */
[----:B------:R-:W-:Y:S01]  /*4ad0*/  IMAD.HI.U32 R3, R5, R18, RZ ;  /* 0x0000001205037227 */ /* 0x000fe200078e00ff */
[----:B------:R-:W-:Y:S03]  /*4ae0*/  STL [R1+0x3c], R17 ;  /* 0x00003c1101007387 */ /* 0x000fe60000100800 */
[----:B------:R-:W-:Y:S01]  /*4af0*/  @!P6 IMAD.IADD R11, R11, 0x1, -R0 ;  /* 0x000000010b0be824 */ /* 0x000fe200078e0a00 */
[----:B------:R-:W-:Y:S01]  /*4b00*/  ISETP.GT.U32.AND P6, PT, R0, R6, PT ;  /* 0x000000060000720c */ /* 0x000fe20003fc4070 */
[----:B------:R-:W-:Y:S01]  /*4b10*/  STL [R1+0x34], R15 ;  /* 0x0000340f01007387 */ /* 0x000fe20000100800 */
[----:B------:R-:W-:-:S02]  /*4b20*/  IMAD.MOV R3, RZ, RZ, -R3 ;  /* 0x000000ffff037224 */ /* 0x000fc400078e0a03 */
[----:B------:R-:W-:Y:S01]  /*4b30*/  @!P3 IMAD.IADD R12, R12, 0x1, -R0 ;  /* 0x000000010c0cb824 */ /* 0x000fe200078e0a00 */
[----:B------:R1:W-:Y:S01]  /*4b40*/  STL [R1+0x30], R8 ;  /* 0x0000300801007387 */ /* 0x0003e20000100800 */
[----:B------:R-:W-:Y:S01]  /*4b50*/  IMAD R9, R0, R3, R18 ;  /* 0x0000000300097224 */ /* 0x000fe200078e0212 */
[----:B------:R-:W-:Y:S01]  /*4b60*/  ISETP.GE.AND P3, PT, R2, RZ, PT ;  /* 0x000000ff0200720c */ /* 0x000fe20003f66270 */
[----:B------:R-:W-:Y:S01]  /*4b70*/  @!P1 IMAD.IADD R10, R10, 0x1, -R0 ;  /* 0x000000010a0a9824 */ /* 0x000fe200078e0a00 */
[----:B------:R-:W-:Y:S01]  /*4b80*/  ISETP.GE.AND P1, PT, R13, RZ, PT ;  /* 0x000000ff0d00720c */ /* 0x000fe20003f26270 */
[----:B------:R-:W-:Y:S01]  /*4b90*/  @!P4 IMAD.MOV R12, RZ, RZ, -R12 ;  /* 0x000000ffff0cc224 */ /* 0x000fe200078e0a0c */
[----:B------:R-:W-:Y:S01]  /*4ba0*/  ISETP.GT.U32.AND P5, PT, R0, R9, PT ;  /* 0x000000090000720c */ /* 0x000fe20003fa4070 */
[----:B------:R-:W-:Y:S02]  /*4bb0*/  IMAD.MOV.U32 R21, RZ, RZ, R11 ;  /* 0x000000ffff157224 */ /* 0x000fe400078e000b */
[----:B------:R-:W-:Y:S01]  /*4bc0*/  @!P6 IMAD.IADD R6, R6, 0x1, -R0 ;  /* 0x000000010606e824 */ /* 0x000fe200078e0a00 */
[----:B------:R-:W-:Y:S01]  /*4bd0*/  STL [R1+0x2c], R12 ;  /* 0x00002c0c01007387 */ /* 0x000fe20000100800 */
[----:B-1----:R-:W-:-:S02]  /*4be0*/  VIADD R8, R4, 0x1a ;  /* 0x0000001a04087836 */ /* 0x002fc40000000000 */
[----:B------:R-:W-:Y:S01]  /*4bf0*/  VIADD R2, R4, 0x20 ;  /* 0x0000002004027836 */ /* 0x000fe20000000000 */
[----:B------:R-:W-:Y:S01]  /*4c00*/  ISETP.GT.U32.AND P4, PT, R0, R6, PT ;  /* 0x000000060000720c */ /* 0x000fe20003f84070 */
[----:B------:R-:W-:Y:S01]  /*4c10*/  @!P2 IMAD.MOV R21, RZ, RZ, -R21 ;  /* 0x000000ffff15a224 */ /* 0x000fe200078e0a15 */
[----:B------:R-:W-:Y:S01]  /*4c20*/  IABS R19, R8 ;  /* 0x0000000800137213 */ /* 0x000fe20000000000 */
[----:B------:R-:W-:Y:S01]  /*4c30*/  @!P0 IMAD.MOV R10, RZ, RZ, -R10 ;  /* 0x000000ffff0a8224 */ /* 0x000fe200078e0a0a */
[----:B------:R-:W-:Y:S01]  /*4c40*/  IABS R15, R2 ;  /* 0x00000002000f7213 */ /* 0x000fe20000000000 */
[--C-:B------:R-:W-:Y:S01]  /*4c50*/  @!P5 IMAD.IADD R9, R9, 0x1, -R0.reuse ;  /* 0x000000010909d824 */ /* 0x100fe200078e0a00 */
[----:B------:R-:W-:Y:S01]  /*4c60*/  STL [R1+0x28], R21 ;  /* 0x0000281501007387 */ /* 0x000fe20000100800 */
[----:B------:R-:W-:Y:S01]  /*4c70*/  IMAD.HI.U32 R13, R5, R19, RZ ;  /* 0x00000013050d7227 */ /* 0x000fe200078e00ff */
[----:B------:R-:W-:Y:S02]  /*4c80*/  ISETP.GE.AND P6, PT, R2, RZ, PT ;  /* 0x000000ff0200720c */ /* 0x000fe40003fc6270 */
[----:B------:R-:W-:Y:S01]  /*4c90*/  ISETP.GT.U32.AND P5, PT, R0, R9, PT ;  /* 0x000000090000720c */ /* 0x000fe20003fa4070 */
[----:B------:R-:W-:Y:S01]  /*4ca0*/  IMAD.MOV R13, RZ, RZ, -R13 ;  /* 0x000000ffff0d7224 */ /* 0x000fe200078e0a0d */
[----:B------:R1:W-:Y:S01]  /*4cb0*/  STL [R1+0x24], R10 ;  /* 0x0000240a01007387 */ /* 0x0003e20000100800 */
[----:B------:R-:W-:-:S02]  /*4cc0*/  @!P4 IMAD.IADD R6, R6, 0x1, -R0 ;  /* 0x000000010606c824 */ /* 0x000fc400078e0a00 */
[----:B------:R-:W-:Y:S02]  /*4cd0*/  IMAD R19, R0, R13, R19 ;  /* 0x0000000d00137224 */ /* 0x000fe400078e0213 */
[----:B------:R-:W-:Y:S02]  /*4ce0*/  VIADD R3, R4, 0x1e ;  /* 0x0000001e04037836 */ /* 0x000fe40000000000 */
[----:B------:R-:W-:Y:S01]  /*4cf0*/  IMAD.HI.U32 R14, R5, R15, RZ ;  /* 0x0000000f050e7227 */ /* 0x000fe200078e00ff */
[----:B------:R-:W-:Y:S02]  /*4d00*/  ISETP.GT.U32.AND P4, PT, R0, R19, PT ;  /* 0x000000130000720c */ /* 0x000fe40003f84070 */
[----:B------:R-:W-:Y:S01]  /*4d10*/  IABS R17, R3 ;  /* 0x0000000300117213 */ /* 0x000fe20000000000 */
[----:B-1----:R-:W-:Y:S02]  /*4d20*/  IMAD.MOV.U32 R10, RZ, RZ, R6 ;  /* 0x000000ffff0a7224 */ /* 0x002fe400078e0006 */
[----:B------:R-:W-:-:S02]  /*4d30*/  IMAD.MOV R14, RZ, RZ, -R14 ;  /* 0x000000ffff0e7224 */ /* 0x000fc400078e0a0e */
[----:B------:R-:W-:Y:S02]  /*4d40*/  @!P1 IMAD.MOV R10, RZ, RZ, -R10 ;  /* 0x000000ffff0a9224 */ /* 0x000fe400078e0a0a */
[----:B------:R-:W-:-:S04]  /*4d50*/  IMAD.HI.U32 R16, R5, R17, RZ ;  /* 0x0000001105107227 */ /* 0x000fc800078e00ff */
[--C-:B------:R-:W-:Y:S02]  /*4d60*/  @!P4 IMAD.IADD R19, R19, 0x1, -R0.reuse ;  /* 0x000000011313c824 */ /* 0x100fe400078e0a00 */
[----:B------:R-:W-:Y:S02]  /*4d70*/  VIADD R7, R4, 0x1c ;  /* 0x0000001c04077836 */ /* 0x000fe40000000000 */
[----:B------:R-:W-:Y:S01]  /*4d80*/  @!P5 IMAD.IADD R9, R9, 0x1, -R0 ;  /* 0x000000010909d824 */ /* 0x000fe200078e0a00 */
[C---:B------:R-:W-:Y:S01]  /*4d90*/  ISETP.GT.U32.AND P1, PT, R0.reuse, R19, PT ;  /* 0x000000130000720c */ /* 0x040fe20003f24070 */
[----:B------:R-:W-:Y:S01]  /*4da0*/  IMAD R15, R0, R14, R15 ;  /* 0x0000000e000f7224 */ /* 0x000fe200078e020f */
[----:B------:R-:W-:Y:S01]  /*4db0*/  IABS R18, R7 ;  /* 0x0000000700127213 */ /* 0x000fe20000000000 */
[----:B------:R-:W-:Y:S02]  /*4dc0*/  IMAD.MOV R16, RZ, RZ, -R16 ;  /* 0x000000ffff107224 */ /* 0x000fe400078e0a10 */
[----:B------:R-:W-:Y:S01]  /*4dd0*/  @!P3 IMAD.MOV R9, RZ, RZ, -R9 ;  /* 0x000000ffff09b224 */ /* 0x000fe200078e0a09 */
[----:B------:R-:W-:Y:S01]  /*4de0*/  ISETP.GE.AND P3, PT, R3, RZ, PT ;  /* 0x000000ff0300720c */ /* 0x000fe20003f66270 */
[----:B------:R-:W-:Y:S01]  /*4df0*/  VIADD R3, R4, 0x16 ;  /* 0x0000001604037836 */ /* 0x000fe20000000000 */
[C---:B------:R-:W-:Y:S01]  /*4e00*/  ISETP.GT.U32.AND P5, PT, R0.reuse, R15, PT ;  /* 0x0000000f0000720c */ /* 0x040fe20003fa4070 */
[----:B------:R-:W-:Y:S01]  /*4e10*/  IMAD R17, R0, R16, R17 ;  /* 0x0000001000117224 */ /* 0x000fe200078e0211 */
[----:B------:R-:W-:Y:S01]  /*4e20*/  IABS R16, R28 ;  /* 0x0000001c00107213 */ /* 0x000fe20000000000 */
[----:B------:R-:W-:Y:S01]  /*4e30*/  IMAD.HI.U32 R14, R5, R18, RZ ;  /* 0x00000012050e7227 */ /* 0x000fe200078e00ff */
[----:B------:R-:W-:Y:S01]  /*4e40*/  IABS R21, R3 ;  /* 0x0000000300157213 */ /* 0x000fe20000000000 */
[----:B------:R-:W-:Y:S02]  /*4e50*/  STL [R1+0x1c], R9 ;  /* 0x00001c0901007387 */ /* 0x000fe40000100800 */
[----:B------:R-:W-:Y:S01]  /*4e60*/  @!P1 IMAD.IADD R19, R19, 0x1, -R0 ;  /* 0x0000000113139824 */ /* 0x000fe200078e0a00 */
[----:B------:R-:W-:Y:S01]  /*4e70*/  ISETP.GE.AND P1, PT, R3, RZ, PT ;  /* 0x000000ff0300720c */ /* 0x000fe20003f26270 */
[----:B------:R-:W-:Y:S01]  /*4e80*/  IMAD.MOV R14, RZ, RZ, -R14 ;  /* 0x000000ffff0e7224 */ /* 0x000fe200078e0a0e */
[----:B------:R-:W1:Y:S01]  /*4e90*/  I2F.RP R3, R16 ;  /* 0x0000001000037306 */ /* 0x000e620000209400 */
[----:B------:R-:W-:Y:S01]  /*4ea0*/  VIADD R2, R4, 0x18 ;  /* 0x0000001804027836 */ /* 0x000fe20000000000 */
[----:B------:R2:W-:Y:S01]  /*4eb0*/  STL [R1+0x14], R10 ;  /* 0x0000140a01007387 */ /* 0x0005e20000100800 */
[----:B------:R-:W-:-:S02]  /*4ec0*/  IMAD R18, R0, R14, R18 ;  /* 0x0000000e00127224 */ /* 0x000fc400078e0212 */
[----:B------:R-:W-:Y:S01]  /*4ed0*/  @!P5 IMAD.IADD R15, R15, 0x1, -R0 ;  /* 0x000000010f0fd824 */ /* 0x000fe200078e0a00 */
[----:B------:R-:W-:Y:S01]  /*4ee0*/  ISETP.GT.U32.AND P5, PT, R0, R17, PT ;  /* 0x000000110000720c */ /* 0x000fe20003fa4070 */
[----:B------:R-:W-:Y:S01]  /*4ef0*/  VIADD R11, R4, 0x10 ;  /* 0x00000010040b7836 */ /* 0x000fe20000000000 */
[C---:B------:R-:W-:Y:S01]  /*4f00*/  ISETP.GT.U32.AND P0, PT, R0.reuse, R18, PT ;  /* 0x000000120000720c */ /* 0x040fe20003f04070 */
[----:B------:R-:W-:Y:S01]  /*4f10*/  IMAD.HI.U32 R6, R5, R21, RZ ;  /* 0x0000001505067227 */ /* 0x000fe200078e00ff */
[----:B------:R-:W-:Y:S02]  /*4f20*/  ISETP.GT.U32.AND P2, PT, R0, R15, PT ;  /* 0x0000000f0000720c */ /* 0x000fe40003f44070 */
[----:B------:R-:W-:Y:S01]  /*4f30*/  IABS R20, R2 ;  /* 0x0000000200147213 */ /* 0x000fe20000000000 */
[----:B--2---:R-:W-:Y:S01]  /*4f40*/  VIADD R10, R4, 0xe ;  /* 0x0000000e040a7836 */ /* 0x004fe20000000000 */
[----:B------:R-:W-:Y:S01]  /*4f50*/  IABS R24, R11 ;  /* 0x0000000b00187213 */ /* 0x000fe20000000000 */
[----:B-1----:R-:W1:Y:S01]  /*4f60*/  MUFU.RCP R3, R3 ;  /* 0x0000000300037308 */ /* 0x002e620000001000 */
[----:B------:R-:W-:-:S02]  /*4f70*/  IMAD.MOV R6, RZ, RZ, -R6 ;  /* 0x000000ffff067224 */ /* 0x000fc400078e0a06 */
[----:B------:R-:W-:Y:S01]  /*4f80*/  IMAD.HI.U32 R9, R5, R20, RZ ;  /* 0x0000001405097227 */ /* 0x000fe200078e00ff */
[----:B------:R-:W-:-:S03]  /*4f90*/  IABS R25, R10 ;  /* 0x0000000a00197213 */ /* 0x000fc60000000000 */
[--C-:B------:R-:W-:Y:S01]  /*4fa0*/  @!P5 IMAD.IADD R17, R17, 0x1, -R0.reuse ;  /* 0x000000011111d824 */ /* 0x100fe200078e0a00 */
[----:B------:R-:W-:Y:S01]  /*4fb0*/  ISETP.GE.AND P5, PT, R8, RZ, PT ;  /* 0x000000ff0800720c */ /* 0x000fe20003fa6270 */
[--C-:B------:R-:W-:Y:S02]  /*4fc0*/  @!P0 IMAD.IADD R18, R18, 0x1, -R0.reuse ;  /* 0x0000000112128824 */ /* 0x100fe400078e0a00 */
[----:B------:R-:W-:Y:S01]  /*4fd0*/  @!P2 IMAD.IADD R15, R15, 0x1, -R0 ;  /* 0x000000010f0fa824 */ /* 0x000fe200078e0a00 */
[C---:B------:R-:W-:Y:S01]  /*4fe0*/  ISETP.GT.U32.AND P0, PT, R0.reuse, R17, PT ;  /* 0x000000110000720c */ /* 0x040fe20003f04070 */
[----:B------:R-:W-:Y:S01]  /*4ff0*/  IMAD.MOV R9, RZ, RZ, -R9 ;  /* 0x000000ffff097224 */ /* 0x000fe200078e0a09 */
[----:B------:R-:W-:Y:S01]  /*5000*/  ISETP.GT.U32.AND P4, PT, R0, R18, PT ;  /* 0x000000120000720c */ /* 0x000fe20003f84070 */
[----:B------:R-:W-:Y:S01]  /*5010*/  @!P6 IMAD.MOV R15, RZ, RZ, -R15 ;  /* 0x000000ffff0fe224 */ /* 0x000fe200078e0a0f */
[----:B------:R-:W-:Y:S01]  /*5020*/  ISETP.GE.AND P2, PT, R7, RZ, PT ;  /* 0x000000ff0700720c */ /* 0x000fe20003f46270 */
[----:B-1----:R-:W-:-:S02]  /*5030*/  VIADD R3, R3, 0xffffffe ;  /* 0x0ffffffe03037836 */ /* 0x002fc40000000000 */
[----:B------:R-:W-:Y:S01]  /*5040*/  IMAD R20, R0, R9, R20 ;  /* 0x0000000900147224 */ /* 0x000fe200078e0214 */
[----:B------:R-:W-:Y:S01]  /*5050*/  STL [R1+0x1e60], R15 ;  /* 0x001e600f01007387 */ /* 0x000fe20000100800 */
[----:B------:R-:W-:Y:S02]  /*5060*/  VIADD R9, R4, 0xc ;  /* 0x0000000c04097836 */ /* 0x000fe40000000000 */
[----:B------:R-:W1:Y:S01]  /*5070*/  F2I.FTZ.U32.TRUNC.NTZ R3, R3 ;  /* 0x0000000300037305 */ /* 0x000e62000021f000 */
[----:B------:R2:W-:Y:S01]  /*5080*/  STL [R1+0x1e64], R28 ;  /* 0x001e641c01007387 */ /* 0x0005e20000100800 */
[--C-:B------:R-:W-:Y:S01]  /*5090*/  @!P0 IMAD.IADD R17, R17, 0x1, -R0.reuse ;  /* 0x0000000111118824 */ /* 0x100fe200078e0a00 */
[----:B------:R-:W-:Y:S01]  /*50a0*/  ISETP.GE.AND P0, PT, R2, RZ, PT ;  /* 0x000000ff0200720c */ /* 0x000fe20003f06270 */
[----:B------:R-:W-:Y:S01]  /*50b0*/  VIADD R2, R4, 0x12 ;  /* 0x0000001204027836 */ /* 0x000fe20000000000 */
[----:B------:R-:W-:Y:S01]  /*50c0*/  IABS R26, R9 ;  /* 0x00000009001a7213 */ /* 0x000fe20000000000 */
[----:B------:R-:W-:Y:S01]  /*50d0*/  @!P4 IMAD.IADD R18, R18, 0x1, -R0 ;  /* 0x000000011212c824 */ /* 0x000fe200078e0a00 */
[----:B------:R-:W-:Y:S01]  /*50e0*/  ISETP.GT.U32.AND P6, PT, R0, R20, PT ;  /* 0x000000140000720c */ /* 0x000fe20003fc4070 */
[----:B------:R-:W-:Y:S01]  /*50f0*/  @!P3 IMAD.MOV R17, RZ, RZ, -R17 ;  /* 0x000000ffff11b224 */ /* 0x000fe200078e0a11 */
[----:B------:R-:W-:Y:S01]  /*5100*/  IABS R23, R2 ;  /* 0x0000000200177213 */ /* 0x000fe20000000000 */
[----:B------:R-:W-:Y:S01]  /*5110*/  @!P2 IMAD.MOV R18, RZ, RZ, -R18 ;  /* 0x000000ffff12a224 */ /* 0x000fe200078e0a12 */
[----:B------:R-:W-:Y:S01]  /*5120*/  ISETP.GE.AND P2, PT, R2, RZ, PT ;  /* 0x000000ff0200720c */ /* 0x000fe20003f46270 */
[----:B------:R-:W-:Y:S01]  /*5130*/  IMAD.HI.U32 R2, R5, R26, RZ ;  /* 0x0000001a05027227 */ /* 0x000fe200078e00ff */
[----:B------:R-:W-:Y:S03]  /*5140*/  STL [R1+0x1e68], R17 ;  /* 0x001e681101007387 */ /* 0x000fe60000100800 */
[----:B------:R-:W-:Y:S01]  /*5150*/  IMAD.MOV R2, RZ, RZ, -R2 ;  /* 0x000000ffff027224 */ /* 0x000fe200078e0a02 */
[----:B------:R0:W-:Y:S01]  /*5160*/  STL [R1+0x4c], R11 ;  /* 0x00004c0b01007387 */ /* 0x0001e20000100800 */
[----:B------:R-:W-:-:S02]  /*5170*/  @!P5 IMAD.MOV R19, RZ, RZ, -R19 ;  /* 0x000000ffff13d224 */ /* 0x000fc400078e0a13 */
[----:B------:R-:W-:Y:S01]  /*5180*/  IMAD R26, R0, R2, R26 ;  /* 0x00000002001a7224 */ /* 0x000fe200078e021a */
[----:B------:R1:W-:Y:S01]  /*5190*/  STL [R1+0x48], R10 ;  /* 0x0000480a01007387 */ /* 0x0003e20000100800 */
[----:B------:R-:W-:Y:S02]  /*51a0*/  IMAD.MOV.U32 R2, RZ, RZ, RZ ;  /* 0x000000ffff027224 */ /* 0x000fe400078e00ff */
[----:B--2---:R-:W-:Y:S01]  /*51b0*/  IMAD.MOV.U32 R28, RZ, RZ, R27 ;  /* 0x000000ffff1c7224 */ /* 0x004fe200078e001b */
[----:B------:R-:W-:Y:S01]  /*51c0*/  STL [R1+0x40], R9 ;  /* 0x0000400901007387 */ /* 0x000fe20000100800 */
[C---:B------:R-:W-:Y:S02]  /*51d0*/  VIADD R7, R4.reuse, 0x14 ;  /* 0x0000001404077836 */ /* 0x040fe40000000000 */
[----:B0-----:R-:W-:Y:S01]  /*51e0*/  IMAD.MOV.U32 R11, RZ, RZ, R29 ;  /* 0x000000ffff0b7224 */ /* 0x001fe200078e001d */
[----:B------:R-:W-:Y:S01]  /*51f0*/  STL [R1+0x1e6c], R18 ;  /* 0x001e6c1201007387 */ /* 0x000fe20000100800 */
[C---:B------:R-:W-:Y:S01]  /*5200*/  VIADD R29, R4.reuse, 0xa ;  /* 0x0000000a041d7836 */ /* 0x040fe20000000000 */
[----:B------:R-:W-:Y:S01]  /*5210*/  IABS R22, R7 ;  /* 0x0000000700167213 */ /* 0x000fe20000000000 */
[----:B-1----:R-:W-:Y:S01]  /*5220*/  IMAD.MOV R10, RZ, RZ, -R3 ;  /* 0x000000ffff0a7224 */ /* 0x002fe200078e0a03 */
[----:B------:R-:W-:Y:S01]  /*5230*/  ISETP.GE.AND P3, PT, R7, RZ, PT ;  /* 0x000000ff0700720c */ /* 0x000fe20003f66270 */
[----:B------:R-:W-:Y:S01]  /*5240*/  VIADD R15, R4, 0x8 ;  /* 0x00000008040f7836 */ /* 0x000fe20000000000 */
[----:B------:R0:W-:Y:S01]  /*5250*/  STL [R1+0x1edc], R29 ;  /* 0x001edc1d01007387 */ /* 0x0001e20000100800 */
[----:B------:R-:W-:Y:S01]  /*5260*/  IMAD R10, R10, R16, RZ ;  /* 0x000000100a0a7224 */ /* 0x000fe200078e02ff */
[----:B------:R-:W-:Y:S01]  /*5270*/  IABS R27, R29 ;  /* 0x0000001d001b7213 */ /* 0x000fe20000000000 */
[----:B------:R-:W-:Y:S01]  /*5280*/  IMAD.HI.U32 R8, R5, R22, RZ ;  /* 0x0000001605087227 */ /* 0x000fe200078e00ff */
[----:B------:R-:W-:-:S03]  /*5290*/  IABS R14, R15 ;  /* 0x0000000f000e7213 */ /* 0x000fc60000000000 */
[----:B------:R-:W-:Y:S02]  /*52a0*/  IMAD.HI.U32 R2, R3, R10, R2 ;  /* 0x0000000a03027227 */ /* 0x000fe400078e0002 */
[----:B------:R-:W2:Y:S02]  /*52b0*/  LDL R3, [R1+0x13f8] ;  /* 0x0013f80001037983 */ /* 0x000ea40000100800 */
[----:B------:R-:W-:Y:S02]  /*52c0*/  IMAD R21, R0, R6, R21 ;  /* 0x0000000600157224 */ /* 0x000fe400078e0215 */
[----:B0-----:R-:W3:Y:S01]  /*52d0*/  LDL R29, [R1+0x13ec] ;  /* 0x0013ec00011d7983 */ /* 0x001ee20000100800 */
[----:B------:R-:W-:-:S04]  /*52e0*/  IMAD.HI.U32 R6, R5, R23, RZ ;  /* 0x0000001705067227 */ /* 0x000fc800078e00ff */
[----:B------:R-:W-:Y:S01]  /*52f0*/  IMAD.MOV R8, RZ, RZ, -R8 ;  /* 0x000000ffff087224 */ /* 0x000fe200078e0a08 */
[----:B------:R0:W-:Y:S01]  /*5300*/  STL [R1+0x1e70], R19 ;  /* 0x001e701301007387 */ /* 0x0001e20000100800 */
[----:B------:R-:W-:Y:S02]  /*5310*/  IMAD.MOV R6, RZ, RZ, -R6 ;  /* 0x000000ffff067224 */ /* 0x000fe400078e0a06 */
[----:B------:R-:W-:Y:S02]  /*5320*/  VIADD R17, R4, 0x4 ;  /* 0x0000000404117836 */ /* 0x000fe40000000000 */
[----:B------:R-:W-:-:S04]  /*5330*/  IMAD.HI.U32 R9, R5, R27, RZ ;  /* 0x0000001b05097227 */ /* 0x000fc800078e00ff */
[----:B------:R-:W-:Y:S01]  /*5340*/  VIADD R18, R4, 0x6 ;  /* 0x0000000604127836 */ /* 0x000fe20000000000 */
[----:B0-----:R-:W4:Y:S01]  /*5350*/  LDL R19, [R1+0x13f4] ;  /* 0x0013f40001137983 */ /* 0x001f220000100800 */
[----:B------:R-:W-:Y:S01]  /*5360*/  IMAD R22, R0, R8, R22 ;  /* 0x0000000800167224 */ /* 0x000fe200078e0216 */
[----:B------:R-:W-:Y:S01]  /*5370*/  IABS R12, R17 ;  /* 0x00000011000c7213 */ /* 0x000fe20000000000 */
[----:B------:R-:W-:Y:S01]  /*5380*/  IMAD.HI.U32 R8, R5, R14, RZ ;  /* 0x0000000e05087227 */ /* 0x000fe200078e00ff */
[----:B------:R-:W-:-:S03]  /*5390*/  IABS R13, R18 ;  /* 0x00000012000d7213 */ /* 0x000fc60000000000 */
[C---:B------:R-:W-:Y:S01]  /*53a0*/  IMAD.HI.U32 R7, R5.reuse, R24, RZ ;  /* 0x0000001805077227 */ /* 0x040fe200078e00ff */
[----:B------:R-:W-:Y:S02]  /*53b0*/  IABS R10, R4 ;  /* 0x00000004000a7213 */ /* 0x000fe40000000000 */
[----:B------:R-:W-:Y:S01]  /*53c0*/  ISETP.GE.AND P5, PT, R4, RZ, PT ;  /* 0x000000ff0400720c */ /* 0x000fe20003fa6270 */
[C---:B------:R-:W-:Y:S01]  /*53d0*/  IMAD R23, R0.reuse, R6, R23 ;  /* 0x0000000600177224 */ /* 0x040fe200078e0217 */
[----:B------:R-:W-:Y:S01]  /*53e0*/  ISETP.GT.U32.AND P4, PT, R0, R21, PT ;  /* 0x000000150000720c */ /* 0x000fe20003f84070 */
[----:B------:R-:W-:-:S04]  /*53f0*/  IMAD.HI.U32 R6, R5, R25, RZ ;  /* 0x0000001905067227 */ /* 0x000fc800078e00ff */
[----:B------:R-:W-:Y:S02]  /*5400*/  IMAD.MOV R8, RZ, RZ, -R8 ;  /* 0x000000ffff087224 */ /* 0x000fe400078e0a08 */
[----:B------:R-:W-:Y:S02]  /*5410*/  IMAD.MOV R6, RZ, RZ, -R6 ;  /* 0x000000ffff067224 */ /* 0x000fe400078e0a06 */
[C---:B------:R-:W-:Y:S02]  /*5420*/  IMAD R14, R0.reuse, R8, R14 ;  /* 0x00000008000e7224 */ /* 0x040fe400078e020e */
[----:B------:R-:W-:Y:S02]  /*5430*/  IMAD.MOV R9, RZ, RZ, -R9 ;  /* 0x000000ffff097224 */ /* 0x000fe400078e0a09 */
[----:B------:R-:W-:Y:S02]  /*5440*/  IMAD.MOV.U32 R8, RZ, RZ, R28 ;  /* 0x000000ffff087224 */ /* 0x000fe400078e001c */
[----:B------:R-:W-:-:S02]  /*5450*/  IMAD R25, R0, R6, R25 ;  /* 0x0000000600197224 */ /* 0x000fc400078e0219 */
[----:B------:R-:W-:Y:S02]  /*5460*/  VIADD R28, R4, 0x2 ;  /* 0x00000002041c7836 */ /* 0x000fe40000000000 */
[----:B------:R-:W-:-:S04]  /*5470*/  IMAD.HI.U32 R6, R5, R12, RZ ;  /* 0x0000000c05067227 */ /* 0x000fc800078e00ff */
[C---:B------:R-:W-:Y:S01]  /*5480*/  IMAD R27, R0.reuse, R9, R27 ;  /* 0x00000009001b7224 */ /* 0x040fe200078e021b */
[----:B------:R-:W-:Y:S01]  /*5490*/  IABS R9, R11 ;  /* 0x0000000b00097213 */ /* 0x000fe20000000000 */
[----:B------:R-:W-:Y:S01]  /*54a0*/  IMAD.MOV R7, RZ, RZ, -R7 ;  /* 0x000000ffff077224 */ /* 0x000fe200078e0a07 */
[----:B------:R-:W-:Y:S01]  /*54b0*/  IABS R11, R28 ;  /* 0x0000001c000b7213 */ /* 0x000fe20000000000 */
[----:B------:R-:W-:Y:S02]  /*54c0*/  IMAD.MOV R6, RZ, RZ, -R6 ;  /* 0x000000ffff067224 */ /* 0x000fe400078e0a06 */
[C---:B------:R-:W-:Y:S02]  /*54d0*/  IMAD R24, R0.reuse, R7, R24 ;  /* 0x0000000700187224 */ /* 0x040fe400078e0218 */
[----:B------:R-:W-:Y:S02]  /*54e0*/  IMAD R12, R0, R6, R12 ;  /* 0x00000006000c7224 */ /* 0x000fe400078e020c */
[----:B------:R-:W-:-:S04]  /*54f0*/  IMAD.HI.U32 R7, R5, R13, RZ ;  /* 0x0000000d05077227 */ /* 0x000fc800078e00ff */
[----:B------:R-:W-:-:S04]  /*5500*/  IMAD.HI.U32 R6, R5, R11, RZ ;  /* 0x0000000b05067227 */ /* 0x000fc800078e00ff */
[----:B------:R-:W-:-:S04]  /*5510*/  IMAD.HI.U32 R5, R5, R10, RZ ;  /* 0x0000000a05057227 */ /* 0x000fc800078e00ff */
[----:B------:R-:W-:Y:S01]  /*5520*/  IMAD.MOV R5, RZ, RZ, -R5 ;  /* 0x000000ffff057224 */ /* 0x000fe200078e0a05 */
[----:B------:R-:W-:Y:S01]  /*5530*/  IABS R8, R8 ;  /* 0x0000000800087213 */ /* 0x000fe20000000000 */
[----:B------:R-:W-:Y:S02]  /*5540*/  IMAD.MOV R7, RZ, RZ, -R7 ;  /* 0x000000ffff077224 */ /* 0x000fe400078e0a07 */
[C---:B------:R-:W-:Y:S02]  /*5550*/  IMAD R10, R0.reuse, R5, R10 ;  /* 0x00000005000a7224 */ /* 0x040fe400078e020a */
[----:B------:R-:W5:Y:S01]  /*5560*/  LDL R5, [R1+0x13f0] ;  /* 0x0013f00001057983 */ /* 0x000f620000100800 */
[----:B------:R-:W-:Y:S02]  /*5570*/  IMAD R13, R0, R7, R13 ;  /* 0x00000007000d7224 */ /* 0x000fe400078e020d */
[----:B------:R-:W-:-:S04]  /*5580*/  IMAD.HI.U32 R4, R2, R9, RZ ;  /* 0x0000000902047227 */ /* 0x000fc800078e00ff */
[----:B------:R-:W-:Y:S02]  /*5590*/  IMAD.MOV R4, RZ, RZ, -R4 ;  /* 0x000000ffff047224 */ /* 0x000fe400078e0a04 */
[--C-:B------:R-:W-:Y:S02]  /*55a0*/  @!P6 IMAD.IADD R20, R20, 0x1, -R0.reuse ;  /* 0x000000011414e824 */ /* 0x100fe400078e0a00 */
[----:B------:R-:W-:Y:S02]  /*55b0*/  IMAD R9, R16, R4, R9 ;  /* 0x0000000410097224 */ /* 0x000fe400078e0209 */
[----:B------:R-:W-:Y:S01]  /*55c0*/  @!P4 IMAD.IADD R21, R21, 0x1, -R0 ;  /* 0x000000011515c824 */ /* 0x000fe200078e0a00 */
[----:B------:R-:W-:-:S04]  /*55d0*/  ISETP.GT.U32.AND P6, PT, R0, R20, PT ;  /* 0x000000140000720c */ /* 0x000fc80003fc4070 */
[----:B------:R-:W-:-:S09]  /*55e0*/  ISETP.GT.U32.AND P4, PT, R0, R21, PT ;  /* 0x000000150000720c */ /* 0x000fd20003f84070 */
[----:B------:R-:W-:Y:S01]  /*55f0*/  @!P6 IMAD.IADD R20, R20, 0x1, -R0 ;  /* 0x000000011414e824 */ /* 0x000fe200078e0a00 */
[----:B------:R-:W-:-:S03]  /*5600*/  ISETP.GT.U32.AND P6, PT, R0, R22, PT ;  /* 0x000000160000720c */ /* 0x000fc60003fc4070 */
[----:B------:R-:W-:Y:S01]  /*5610*/  @!P4 IMAD.IADD R21, R21, 0x1, -R0 ;  /* 0x000000011515c824 */ /* 0x000fe200078e0a00 */
[----:B------:R-:W-:-:S09]  /*5620*/  ISETP.GT.U32.AND P4, PT, R0, R23, PT ;  /* 0x000000170000720c */ /* 0x000fd20003f84070 */
[----:B------:R-:W-:-:S04]  /*5630*/  @!P6 IMAD.IADD R22, R22, 0x1, -R0 ;  /* 0x000000011616e824 */ /* 0x000fc800078e0a00 */
        /* <DEDUP_REMOVED lines=12> */
[----:B------:R-:W-:Y:S02]  /*5700*/  ISETP.GT.U32.AND P6, PT, R0, R26, PT ;  /* 0x0000001a0000720c */ /* 0x000fe40003fc4070 */
[----:B--2---:R-:W-:Y:S01]  /*5710*/  IABS R7, R3 ;  /* 0x0000000300077213 */ /* 0x004fe20000000000 */
[----:B------:R-:W-:-:S04]  /*5720*/  IMAD.HI.U32 R3, R2, R8, RZ ;  /* 0x0000000802037227 */ /* 0x000fc800078e00ff */
[----:B------:R-:W-:Y:S01]  /*5730*/  IMAD.MOV R3, RZ, RZ, -R3 ;  /* 0x000000ffff037224 */ /* 0x000fe200078e0a03 */
[----:B---3--:R-:W-:Y:S02]  /*5740*/  IABS R4, R29 ;  /* 0x0000001d00047213 */ /* 0x008fe40000000000 */
[----:B------:R-:W2:Y:S01]  /*5750*/  LDL R29, [R1+0x13c0] ;  /* 0x0013c000011d7983 */ /* 0x000ea20000100800 */
[----:B------:R-:W-:Y:S01]  /*5760*/  IMAD R8, R16, R3, R8 ;  /* 0x0000000310087224 */ /* 0x000fe200078e0208 */
[----:B----4-:R-:W-:Y:S02]  /*5770*/  IABS R3, R19 ;  /* 0x0000001300037213 */ /* 0x010fe40000000000 */
[----:B------:R-:W3:Y:S01]  /*5780*/  LDL R19, [R1+0x13e4] ;  /* 0x0013e40001137983 */ /* 0x000ee20000100800 */
[--C-:B------:R-:W-:Y:S01]  /*5790*/  @!P4 IMAD.IADD R25, R25, 0x1, -R0.reuse ;  /* 0x000000011919c824 */ /* 0x100fe200078e0a00 */
[----:B------:R-:W-:Y:S01]  /*57a0*/  ISETP.GT.U32.AND P4, PT, R0, R27, PT ;  /* 0x0000001b0000720c */ /* 0x000fe20003f84070 */
[----:B------:R-:W-:-:S05]  /*57b0*/  @!P6 IMAD.IADD R26, R26, 0x1, -R0 ;  /* 0x000000011a1ae824 */ /* 0x000fca00078e0a00 */
[----:B------:R-:W-:-:S07]  /*57c0*/  ISETP.GT.U32.AND P6, PT, R0, R26, PT ;  /* 0x0000001a0000720c */ /* 0x000fce0003fc4070 */
[----:B------:R-:W-:-:S05]  /*57d0*/  @!P4 IMAD.IADD R27, R27, 0x1, -R0 ;  /* 0x000000011b1bc824 */ /* 0x000fca00078e0a00 */
[----:B------:R-:W-:Y:S01]  /*57e0*/  ISETP.GT.U32.AND P4, PT, R0, R27, PT ;  /* 0x0000001b0000720c */ /* 0x000fe20003f84070 */
[----:B------:R-:W-:Y:S01]  /*57f0*/  @!P6 IMAD.IADD R26, R26, 0x1, -R0 ;  /* 0x000000011a1ae824 */ /* 0x000fe200078e0a00 */
[----:B------:R-:W-:Y:S01]  /*5800*/  ISETP.GT.U32.AND P6, PT, R0, R14, PT ;  /* 0x0000000e0000720c */ /* 0x000fe20003fc4070 */
[----:B------:R-:W-:-:S10]  /*5810*/  IMAD.MOV R6, RZ, RZ, -R6 ;  /* 0x000000ffff067224 */ /* 0x000fd400078e0a06 */
[--C-:B------:R-:W-:Y:S01]  /*5820*/  @!P4 IMAD.IADD R27, R27, 0x1, -R0.reuse ;  /* 0x000000011b1bc824 */ /* 0x100fe200078e0a00 */
[C---:B------:R-:W-:Y:S01]  /*5830*/  ISETP.GT.U32.AND P4, PT, R0.reuse, R13, PT ;  /* 0x0000000d0000720c */ /* 0x040fe20003f84070 */
[----:B------:R-:W-:Y:S02]  /*5840*/  IMAD R11, R0, R6, R11 ;  /* 0x00000006000b7224 */ /* 0x000fe400078e020b */
[----:B------:R-:W-:Y:S01]  /*5850*/  @!P6 IMAD.IADD R14, R14, 0x1, -R0 ;  /* 0x000000010e0ee824 */ /* 0x000fe200078e0a00 */
[----:B------:R-:W-:Y:S01]  /*5860*/  ISETP.GT.U32.AND P6, PT, R0, R12, PT ;  /* 0x0000000c0000720c */ /* 0x000fe20003fc4070 */
[----:B------:R-:W-:-:S04]  /*5870*/  IMAD.HI.U32 R6, R2, R7, RZ ;  /* 0x0000000702067227 */ /* 0x000fc800078e00ff */
[----:B------:R-:W-:Y:S02]  /*5880*/  @!P0 IMAD.MOV R20, RZ, RZ, -R20 ;  /* 0x000000ffff148224 */ /* 0x000fe400078e0a14 */
[----:B------:R-:W-:Y:S02]  /*5890*/  IMAD.MOV R6, RZ, RZ, -R6 ;  /* 0x000000ffff067224 */ /* 0x000fe400078e0a06 */
[----:B------:R-:W-:Y:S01]  /*58a0*/  @!P4 IMAD.IADD R13, R13, 0x1, -R0 ;  /* 0x000000010d0dc824 */ /* 0x000fe200078e0a00 */
[----:B------:R-:W-:Y:S01]  /*58b0*/  ISETP.GT.U32.AND P4, PT, R0, R11, PT ;  /* 0x0000000b0000720c */ /* 0x000fe20003f84070 */
[----:B------:R0:W-:Y:S01]  /*58c0*/  STL [R1+0x1e74], R20 ;  /* 0x001e741401007387 */ /* 0x0001e20000100800 */
[----:B------:R-:W-:Y:S02]  /*58d0*/  IMAD R7, R16, R6, R7 ;  /* 0x0000000610077224 */ /* 0x000fe400078e0207 */
[----:B------:R-:W-:Y:S01]  /*58e0*/  IMAD.HI.U32 R6, R2, R3, RZ ;  /* 0x0000000302067227 */ /* 0x000fe200078e00ff */
[----:B-----5:R-:W-:-:S05]  /*58f0*/  IABS R5, R5 ;  /* 0x0000000500057213 */ /* 0x020fca0000000000 */
[----:B0-----:R-:W-:-:S04]  /*5900*/  IMAD.HI.U32 R20, R2, R5, RZ ;  /* 0x0000000502147227 */ /* 0x001fc800078e00ff */
[----:B------:R-:W-:Y:S02]  /*5910*/  IMAD.MOV R20, RZ, RZ, -R20 ;  /* 0x000000ffff147224 */ /* 0x000fe400078e0a14 */
[----:B------:R-:W-:Y:S01]  /*5920*/  @!P6 IMAD.IADD R12, R12, 0x1, -R0 ;  /* 0x000000010c0ce824 */ /* 0x000fe200078e0a00 */
[----:B------:R-:W-:Y:S01]  /*5930*/  ISETP.GT.U32.AND P6, PT, R0, R14, PT ;  /* 0x0000000e0000720c */ /* 0x000fe20003fc4070 */
[----:B------:R-:W-:Y:S02]  /*5940*/  IMAD.MOV R6, RZ, RZ, -R6 ;  /* 0x000000ffff067224 */ /* 0x000fe400078e0a06 */
[----:B------:R-:W-:Y:S02]  /*5950*/  IMAD R5, R16, R20, R5 ;  /* 0x0000001410057224 */ /* 0x000fe400078e0205 */
[----:B------:R-:W-:-:S04]  /*5960*/  IMAD.HI.U32 R20, R2, R4, RZ ;  /* 0x0000000402147227 */ /* 0x000fc800078e00ff */
[----:B------:R-:W-:Y:S01]  /*5970*/  @!P4 IMAD.IADD R11, R11, 0x1, -R0 ;  /* 0x000000010b0bc824 */ /* 0x000fe200078e0a00 */
[----:B------:R-:W-:Y:S01]  /*5980*/  ISETP.GT.U32.AND P4, PT, R0, R12, PT ;  /* 0x0000000c0000720c */ /* 0x000fe20003f84070 */
[C---:B------:R-:W-:Y:S02]  /*5990*/  IMAD R6, R16.reuse, R6, R3 ;  /* 0x0000000610067224 */ /* 0x040fe400078e0203 */
[----:B------:R-:W-:Y:S02]  /*59a0*/  IMAD.MOV R20, RZ, RZ, -R20 ;  /* 0x000000ffff147224 */ /* 0x000fe400078e0a14 */
[----:B------:R-:W-:Y:S02]  /*59b0*/  @!P1 IMAD.MOV R21, RZ, RZ, -R21 ;  /* 0x000000ffff159224 */ /* 0x000fe400078e0a15 */
[----:B------:R-:W-:Y:S02]  /*59c0*/  IMAD R4, R16, R20, R4 ;  /* 0x0000001410047224 */ /* 0x000fe400078e0204 */
[----:B------:R-:W-:Y:S01]  /*59d0*/  @!P6 IMAD.IADD R14, R14, 0x1, -R0 ;  /* 0x000000010e0ee824 */ /* 0x000fe200078e0a00 */
[----:B------:R-:W-:Y:S01]  /*59e0*/  ISETP.GT.U32.AND P6, PT, R0, R10, PT ;  /* 0x0000000a0000720c */ /* 0x000fe20003fc4070 */
[----:B------:R-:W-:Y:S01]  /*59f0*/  @!P3 IMAD.MOV R22, RZ, RZ, -R22 ;  /* 0x000000ffff16b224 */ /* 0x000fe200078e0a16 */
[----:B------:R0:W-:Y:S01]  /*5a00*/  STL [R1+0x1e78], R21 ;  /* 0x001e781501007387 */ /* 0x0001e20000100800 */
[----:B------:R-:W-:Y:S01]  /*5a10*/  @!P4 IMAD.IADD R12, R12, 0x1, -R0 ;  /* 0x000000010c0cc824 */ /* 0x000fe200078e0a00 */
[----:B------:R-:W-:-:S02]  /*5a20*/  ISETP.GT.U32.AND P4, PT, R16, R8, PT ;  /* 0x000000081000720c */ /* 0x000fc40003f84070 */
[----:B0-----:R-:W4:Y:S07]  /*5a30*/  LDL.LU R21, [R1+0x48] ;  /* 0x0000480001157983 */ /* 0x001f2e0000300800 */
[----:B------:R-:W-:Y:S01]  /*5a40*/  @!P6 IMAD.IADD R10, R10, 0x1, -R0 ;  /* 0x000000010a0ae824 */ /* 0x000fe200078e0a00 */
[C---:B------:R-:W-:Y:S02]  /*5a50*/  ISETP.GT.U32.AND P0, PT, R0.reuse, R13, PT ;  /* 0x0000000d0000720c */ /* 0x040fe40003f04070 */
[----:B------:R-:W-:Y:S01]  /*5a60*/  ISETP.GT.U32.AND P1, PT, R0, R11, PT ;  /* 0x0000000b0000720c */ /* 0x000fe20003f24070 */
[----:B------:R-:W-:Y:S01]  /*5a70*/  @!P4 IMAD.IADD R8, R8, 0x1, -R16 ;  /* 0x000000010808c824 */ /* 0x000fe200078e0a10 */
[----:B------:R-:W-:Y:S01]  /*5a80*/  ISETP.GT.U32.AND P4, PT, R0, R10, PT ;  /* 0x0000000a0000720c */ /* 0x000fe20003f84070 */
[----:B------:R-:W-:-:S08]  /*5a90*/  @!P2 IMAD.MOV R23, RZ, RZ, -R23 ;  /* 0x000000ffff17a224 */ /* 0x000fd000078e0a17 */
[--C-:B------:R-:W-:Y:S02]  /*5aa0*/  @!P0 IMAD.IADD R13, R13, 0x1, -R0.reuse ;  /* 0x000000010d0d8824 */ /* 0x100fe400078e0a00 */
[--C-:B------:R-:W-:Y:S02]  /*5ab0*/  @!P1 IMAD.IADD R11, R11, 0x1, -R0.reuse ;  /* 0x000000010b0b9824 */ /* 0x100fe400078e0a00 */
[----:B------:R-:W-:Y:S01]  /*5ac0*/  @!P4 IMAD.IADD R10, R10, 0x1, -R0 ;  /* 0x000000010a0ac824 */ /* 0x000fe200078e0a00 */
[----:B---3--:R-:W-:Y:S02]  /*5ad0*/  IABS R3, R19 ;  /* 0x0000001300037213 */ /* 0x008fe40000000000 */
[----:B--2---:R-:W-:-:S05]  /*5ae0*/  IABS R19, R29 ;  /* 0x0000001d00137213 */ /* 0x004fca0000000000 */
[----:B------:R-:W-:Y:S02]  /*5af0*/  IMAD.MOV.U32 R20, RZ, RZ, R19 ;  /* 0x000000ffff147224 */ /* 0x000fe400078e0013 */
[----:B------:R-:W-:-:S04]  /*5b00*/  IMAD.HI.U32 R19, R2, R3, RZ ;  /* 0x0000000302137227 */ /* 0x000fc800078e00ff */
[----:B------:R-:W-:-:S04]  /*5b10*/  IMAD.HI.U32 R29, R2, R20, RZ ;  /* 0x00000014021d7227 */ /* 0x000fc800078e00ff */
[----:B------:R-:W-:Y:S02]  /*5b20*/  IMAD.MOV R2, RZ, RZ, -R19 ;  /* 0x000000ffff027224 */ /* 0x000fe400078e0a13 */
[----:B------:R-:W2:Y:S04]  /*5b30*/  LDL.LU R19, [R1+0x40] ;  /* 0x0000400001137983 */ /* 0x000ea80000300800 */
[----:B------:R0:W-:Y:S04]  /*5b40*/  STL [R1+0x1e7c], R22 ;  /* 0x001e7c1601007387 */ /* 0x0001e80000100800 */
[----:B0-----:R-:W3:Y:S01]  /*5b50*/  LDL.LU R22, [R1+0x4c] ;  /* 0x00004c0001167983 */ /* 0x001ee20000300800 */
[----:B------:R-:W-:-:S03]  /*5b60*/  IMAD.MOV R0, RZ, RZ, -R29 ;  /* 0x000000ffff007224 */ /* 0x000fc600078e0a1d */
[----:B------:R-:W-:Y:S04]  /*5b70*/  STL [R1+0x1e80], R23 ;  /* 0x001e801701007387 */ /* 0x000fe80000100800 */
[----:B------:R-:W5:Y:S01]  /*5b80*/  LDL.LU R29, [R1+0x1edc] ;  /* 0x001edc00011d7983 */ /* 0x000f620000300800 */
[----:B------:R-:W-:-:S13]  /*5b90*/  ISETP.GT.U32.AND P0, PT, R16, R9, PT ;  /* 0x000000091000720c */ /* 0x000fda0003f04070 */
[----:B------:R-:W-:-:S05]  /*5ba0*/  @!P0 IMAD.IADD R9, R9, 0x1, -R16 ;  /* 0x0000000109098824 */ /* 0x000fca00078e0a10 */
[C---:B------:R-:W-:Y:S01]  /*5bb0*/  ISETP.GT.U32.AND P3, PT, R16.reuse, R9, PT ;  /* 0x000000091000720c */ /* 0x040fe20003f64070 */
[C---:B------:R-:W-:Y:S01]  /*5bc0*/  IMAD R3, R16.reuse, R2, R3 ;  /* 0x0000000210037224 */ /* 0x040fe200078e0203 */
[C---:B------:R-:W-:Y:S02]  /*5bd0*/  ISETP.GT.U32.AND P1, PT, R16.reuse, R7, PT ;  /* 0x000000071000720c */ /* 0x040fe40003f24070 */
[----:B------:R-:W-:-:S09]  /*5be0*/  ISETP.GT.U32.AND P6, PT, R16, R6, PT ;  /* 0x000000061000720c */ /* 0x000fd20003fc4070 */
[--C-:B------:R-:W-:Y:S01]  /*5bf0*/  @!P3 IMAD.IADD R9, R9, 0x1, -R16.reuse ;  /* 0x000000010909b824 */ /* 0x100fe200078e0a10 */
[C---:B------:R-:W-:Y:S01]  /*5c00*/  ISETP.GT.U32.AND P3, PT, R16.reuse, R3, PT ;  /* 0x000000031000720c */ /* 0x040fe20003f64070 */
[--C-:B------:R-:W-:Y:S01]  /*5c10*/  @!P1 IMAD.IADD R7, R7, 0x1, -R16.reuse ;  /* 0x0000000107079824 */ /* 0x100fe200078e0a10 */
[----:B------:R-:W-:Y:S01]  /*5c20*/  ISETP.GT.U32.AND P1, PT, R16, R8, PT ;  /* 0x000000081000720c */ /* 0x000fe20003f24070 */
[----:B------:R-:W-:Y:S01]  /*5c30*/  @!P6 IMAD.IADD R6, R6, 0x1, -R16 ;  /* 0x000000010606e824 */ /* 0x000fe200078e0a10 */
[----:B------:R-:W-:-:S04]  /*5c40*/  ISETP.GT.U32.AND P0, PT, R16, R5, PT ;  /* 0x000000051000720c */ /* 0x000fc80003f04070 */
[----:B------:R-:W-:-:S05]  /*5c50*/  ISETP.GT.U32.AND P2, PT, R16, R6, PT ;  /* 0x000000061000720c */ /* 0x000fca0003f44070 */
[--C-:B------:R-:W-:Y:S01]  /*5c60*/  @!P3 IMAD.IADD R3, R3, 0x1, -R16.reuse ;  /* 0x000000010303b824 */ /* 0x100fe200078e0a10 */
[----:B------:R-:W-:Y:S02]  /*5c70*/  ISETP.GE.AND P3, PT, R15, RZ, PT ;  /* 0x000000ff0f00720c */ /* 0x000fe40003f66270 */
[----:B------:R-:W0:Y:S01]  /*5c80*/  S2R R15, SR_TID.X ;  /* 0x00000000000f7919 */ /* 0x000e220000002100 */
[----:B------:R-:W-:Y:S01]  /*5c90*/  ISETP.GT.U32.AND P4, PT, R16, R4, PT ;  /* 0x000000041000720c */ /* 0x000fe20003f84070 */
[--C-:B------:R-:W-:Y:S01]  /*5ca0*/  @!P1 IMAD.IADD R8, R8, 0x1, -R16.reuse ;  /* 0x0000000108089824 */ /* 0x100fe200078e0a10 */
[----:B------:R-:W-:Y:S01]  /*5cb0*/  ISETP.GT.U32.AND P6, PT, R16, R7, PT ;  /* 0x000000071000720c */ /* 0x000fe20003fc4070 */
[--C-:B------:R-:W-:Y:S02]  /*5cc0*/  @!P0 IMAD.IADD R5, R5, 0x1, -R16.reuse ;  /* 0x0000000105058824 */ /* 0x100fe400078e0a10 */
[----:B------:R-:W-:-:S03]  /*5cd0*/  @!P2 IMAD.IADD R6, R6, 0x1, -R16 ;  /* 0x000000010606a824 */ /* 0x000fc600078e0a10 */
[----:B------:R-:W-:-:S05]  /*5ce0*/  ISETP.GT.U32.AND P0, PT, R16, R5, PT ;  /* 0x000000051000720c */ /* 0x000fca0003f04070 */
[--C-:B------:R-:W-:Y:S02]  /*5cf0*/  @!P4 IMAD.IADD R4, R4, 0x1, -R16.reuse ;  /* 0x000000010404c824 */ /* 0x100fe400078e0a10 */
[--C-:B------:R-:W-:Y:S01]  /*5d00*/  @!P6 IMAD.IADD R7, R7, 0x1, -R16.reuse ;  /* 0x000000010707e824 */ /* 0x100fe200078e0a10 */
[----:B----4-:R-:W-:Y:S01]  /*5d10*/  ISETP.GE.AND P6, PT, R21, RZ, PT ;  /* 0x000000ff1500720c */ /* 0x010fe20003fc6270 */
[----:B------:R-:W-:Y:S04]  /*5d20*/  STL [R1+0x1e84], R9 ;  /* 0x001e840901007387 */ /* 0x000fe80000100800 */
[----:B------:R-:W-:Y:S01]  /*5d30*/  @!P0 IMAD.IADD R5, R5, 0x1, -R16 ;  /* 0x0000000105058824 */ /* 0x000fe200078e0a10 */
[----:B------:R-:W-:Y:S04]  /*5d40*/  STL [R1+0x1e88], R8 ;  /* 0x001e880801007387 */ /* 0x000fe80000100800 */
[----:B------:R-:W-:Y:S04]  /*5d50*/  STL [R1+0x1e8c], R7 ;  /* 0x001e8c0701007387 */ /* 0x000fe80000100800 */
[----:B------:R1:W-:Y:S01]  /*5d60*/  STL [R1+0x1e90], R6 ;  /* 0x001e900601007387 */ /* 0x0003e20000100800 */
[----:B------:R-:W-:-:S03]  /*5d70*/  @!P6 IMAD.MOV R25, RZ, RZ, -R25 ;  /* 0x000000ffff19e224 */ /* 0x000fc600078e0a19 */
[----:B------:R4:W-:Y:S01]  /*5d80*/  STL [R1+0x1e94], R5 ;  /* 0x001e940501007387 */ /* 0x0009e20000100800 */
[C---:B0-----:R-:W-:Y:S01]  /*5d90*/  LOP3.LUT R2, R15.reuse, 0x7, RZ, 0xc0, !PT ;  /* 0x000000070f027812 */ /* 0x041fe200078ec0ff */
[C---:B-1----:R-:W-:Y:S02]  /*5da0*/  IMAD.SHL.U32 R6, R15.reuse, 0x8, RZ ;  /* 0x000000080f067824 */ /* 0x042fe400078e00ff */
[----:B----4-:R-:W-:-:S03]  /*5db0*/  IMAD.SHL.U32 R5, R15, 0x2, RZ ;  /* 0x000000020f057824 */ /* 0x010fc600078e00ff */
[----:B------:R-:W-:Y:S02]  /*5dc0*/  LOP3.LUT R7, R6, 0x30, RZ, 0xc0, !PT ;  /* 0x0000003006077812 */ /* 0x000fe400078ec0ff */
[----:B------:R-:W-:-:S04]  /*5dd0*/  LOP3.LUT R6, R5, 0x10, RZ, 0xc0, !PT ;  /* 0x0000001005067812 */ /* 0x000fc800078ec0ff */
[----:B------:R-:W-:Y:S01]  /*5de0*/  LOP3.LUT R6, R6, 0x20, R15, 0xf8, !PT ;  /* 0x0000002006067812 */ /* 0x000fe200078ef80f */
[----:B------:R-:W-:Y:S01]  /*5df0*/  IMAD R0, R16, R0, R20 ;  /* 0x0000000010007224 */ /* 0x000fe200078e0214 */
[----:B------:R-:W-:Y:S02]  /*5e00*/  ISETP.GE.AND P6, PT, R18, RZ, PT ;  /* 0x000000ff1200720c */ /* 0x000fe40003fc6270 */
[----:B--2---:R-:W-:Y:S02]  /*5e10*/  ISETP.GE.AND P2, PT, R19, RZ, PT ;  /* 0x000000ff1300720c */ /* 0x004fe40003f46270 */
[----:B---3--:R-:W-:-:S11]  /*5e20*/  ISETP.GE.AND P1, PT, R22, RZ, PT ;  /* 0x000000ff1600720c */ /* 0x008fd60003f26270 */
[----:B------:R-:W-:Y:S01]  /*5e30*/  @!P2 IMAD.MOV R26, RZ, RZ, -R26 ;  /* 0x000000ffff1aa224 */ /* 0x000fe200078e0a1a */
[C---:B------:R-:W-:Y:S01]  /*5e40*/  ISETP.GT.U32.AND P2, PT, R16.reuse, R3, PT ;  /* 0x000000031000720c */ /* 0x040fe20003f44070 */
[----:B------:R-:W-:Y:S01]  /*5e50*/  @!P1 IMAD.MOV R24, RZ, RZ, -R24 ;  /* 0x000000ffff189224 */ /* 0x000fe200078e0a18 */
[----:B------:R-:W-:Y:S02]  /*5e60*/  ISETP.GT.U32.AND P1, PT, R16, R4, PT ;  /* 0x000000041000720c */ /* 0x000fe40003f24070 */
[----:B-----5:R-:W-:Y:S02]  /*5e70*/  ISETP.GE.AND P0, PT, R29, RZ, PT ;  /* 0x000000ff1d00720c */ /* 0x020fe40003f06270 */
[----:B------:R-:W2:Y:S07]  /*5e80*/  LDL.LU R29, [R1+0x1ed8] ;  /* 0x001ed800011d7983 */ /* 0x000eae0000300800 */
[--C-:B------:R-:W-:Y:S01]  /*5e90*/  @!P2 IMAD.IADD R3, R3, 0x1, -R16.reuse ;  /* 0x000000010303a824 */ /* 0x100fe200078e0a10 */
[----:B------:R-:W-:Y:S01]  /*5ea0*/  STL [R1+0x1e98], R24 ;  /* 0x001e981801007387 */ /* 0x000fe20000100800 */
[----:B------:R-:W-:-:S03]  /*5eb0*/  @!P1 IMAD.IADD R4, R4, 0x1, -R16 ;  /* 0x0000000104049824 */ /* 0x000fc600078e0a10 */
[----:B------:R0:W-:Y:S04]  /*5ec0*/  STL [R1+0x1e9c], R25 ;  /* 0x001e9c1901007387 */ /* 0x0001e80000100800 */
[----:B------:R-:W-:Y:S04]  /*5ed0*/  STL [R1+0x1ea0], R26 ;  /* 0x001ea01a01007387 */ /* 0x000fe80000100800 */
[----:B------:R1:W-:Y:S04]  /*5ee0*/  STL [R1+0x1ea4], R4 ;  /* 0x001ea40401007387 */ /* 0x0003e80000100800 */
[----:B------:R3:W-:Y:S04]  /*5ef0*/  STL [R1+0x1ea8], R3 ;  /* 0x001ea80301007387 */ /* 0x0007e80000100800 */
[----:B0-----:R-:W4:Y:S01]  /*5f00*/  LDL.LU R25, [R1+0xcc] ;  /* 0x0000cc0001197983 */ /* 0x001f220000300800 */
[----:B-1----:R-:W-:-:S02]  /*5f10*/  IMAD R4, R2, 0x410, RZ ;  /* 0x0000041002047824 */ /* 0x002fc400078e02ff */
[----:B------:R-:W-:Y:S01]  /*5f20*/  IMAD R2, R2, 0x40, R7 ;  /* 0x0000004002027824 */ /* 0x000fe200078e0207 */
[----:B------:R-:W5:Y:S02]  /*5f30*/  LDL.LU R24, [R1+0xd4] ;  /* 0x0000d40001187983 */ /* 0x000f640000300800 */
[----:B---3--:R-:W-:Y:S02]  /*5f40*/  LOP3.LUT R3, R4, R6, RZ, 0x3c, !PT ;  /* 0x0000000604037212 */ /* 0x008fe400078e3cff */
[----:B------:R-:W-:Y:S02]  /*5f50*/  LOP3.LUT R2, R2, 0x30, R5, 0x78, !PT ;  /* 0x0000003002027812 */ /* 0x000fe400078e7805 */
[----:B------:R-:W3:Y:S04]  /*5f60*/  LDL.LU R5, [R1+0xd8] ;  /* 0x0000d80001057983 */ /* 0x000ee80000300800 */
[----:B------:R-:W3:Y:S04]  /*5f70*/  LDL.LU R6, [R1+0xdc] ;  /* 0x0000dc0001067983 */ /* 0x000ee80000300800 */
[----:B------:R-:W3:Y:S04]  /*5f80*/  LDL.LU R7, [R1+0xe4] ;  /* 0x0000e40001077983 */ /* 0x000ee80000300800 */
[----:B------:R-:W3:Y:S04]  /*5f90*/  LDL.LU R8, [R1+0xe0] ;  /* 0x0000e00001087983 */ /* 0x000ee80000300800 */
[----:B------:R-:W3:Y:S04]  /*5fa0*/  LDL.LU R9, [R1+0xd0] ;  /* 0x0000d00001097983 */ /* 0x000ee80000300800 */
[----:B------:R-:W3:Y:S04]  /*5fb0*/  LDL.LU R23, [R1+0x44] ;  /* 0x0000440001177983 */ /* 0x000ee80000300800 */
[----:B------:R-:W3:Y:S04]  /*5fc0*/  LDL.LU R22, [R1+0x54] ;  /* 0x0000540001167983 */ /* 0x000ee80000300800 */
[----:B------:R-:W3:Y:S04]  /*5fd0*/  LDL.LU R21, [R1+0xb0] ;  /* 0x0000b00001157983 */ /* 0x000ee80000300800 */
[----:B------:R-:W3:Y:S01]  /*5fe0*/  LDL.LU R20, [R1+0xc4] ;  /* 0x0000c40001147983 */ /* 0x000ee20000300800 */
[----:B------:R-:W-:-:S03]  /*5ff0*/  ISETP.GE.AND P1, PT, R17, RZ, PT ;  /* 0x000000ff1100720c */ /* 0x000fc60003f26270 */
[----:B------:R-:W3:Y:S04]  /*6000*/  LDL.LU R19, [R1+0xc8] ;  /* 0x0000c80001137983 */ /* 0x000ee80000300800 */
[----:B------:R-:W3:Y:S04]  /*6010*/  LDL.LU R18, [R1+0xb8] ;  /* 0x0000b80001127983 */ /* 0x000ee80000300800 */
[----:B------:R-:W3:Y:S01]  /*6020*/  LDL.LU R17, [R1+0xc0] ;  /* 0x0000c00001117983 */ /* 0x000ee20000300800 */
[----:B------:R-:W-:Y:S02]  /*6030*/  ISETP.GT.U32.AND P4, PT, R16, R0, PT ;  /* 0x000000001000720c */ /* 0x000fe40003f84070 */
[----:B------:R-:W-:Y:S01]  /*6040*/  ISETP.GE.AND P2, PT, R28, RZ, PT ;  /* 0x000000ff1c00720c */ /* 0x000fe20003f46270 */
[----:B------:R-:W-:Y:S01]  /*6050*/  IMAD.SHL.U32 R4, R15, 0x200, RZ ;  /* 0x000002000f047824 */ /* 0x000fe200078e00ff */
[----:B------:R-:W3:Y:S09]  /*6060*/  LDL.LU R28, [R1+0x58] ;  /* 0x00005800011c7983 */ /* 0x000ef20000300800 */
[----:B------:R-:W-:Y:S01]  /*6070*/  @!P4 IMAD.IADD R0, R0, 0x1, -R16 ;  /* 0x000000010000c824 */ /* 0x000fe200078e0a10 */
[----:B------:R-:W-:Y:S01]  /*6080*/  LOP3.LUT R2, R3, 0x2000, R4, 0xf8, !PT ;  /* 0x0000200003027812 */ /* 0x000fe200078ef804 */
[----:B------:R-:W-:Y:S01]  /*6090*/  @!P0 IMAD.MOV R27, RZ, RZ, -R27 ;  /* 0x000000ffff1b8224 */ /* 0x000fe200078e0a1b */
[----:B------:R-:W3:Y:S02]  /*60a0*/  LDL.LU R15, [R1+0x60] ;  /* 0x00006000010f7983 */ /* 0x000ee40000300800 */
[----:B------:R-:W-:Y:S01]  /*60b0*/  ISETP.GT.U32.AND P4, PT, R16, R0, PT ;  /* 0x000000001000720c */ /* 0x000fe20003f84070 */
[----:B------:R-:W-:Y:S01]  /*60c0*/  @!P3 IMAD.MOV R14, RZ, RZ, -R14 ;  /* 0x000000ffff0eb224 */ /* 0x000fe200078e0a0e */
[----:B------:R-:W-:Y:S01]  /*60d0*/  STL [R1+0x1dec], R2 ;  /* 0x001dec0201007387 */ /* 0x000fe20000100800 */
[----:B------:R-:W-:-:S02]  /*60e0*/  @!P6 IMAD.MOV R13, RZ, RZ, -R13 ;  /* 0x000000ffff0de224 */ /* 0x000fc400078e0a0d */
[----:B------:R-:W-:Y:S02]  /*60f0*/  @!P1 IMAD.MOV R12, RZ, RZ, -R12 ;  /* 0x000000ffff0c9224 */ /* 0x000fe400078e0a0c */
[----:B------:R-:W-:-:S06]  /*6100*/  @!P2 IMAD.MOV R11, RZ, RZ, -R11 ;  /* 0x000000ffff0ba224 */ /* 0x000fcc00078e0a0b */
[----:B------:R-:W-:Y:S02]  /*6110*/  @!P4 IMAD.IADD R0, R0, 0x1, -R16 ;  /* 0x000000010000c824 */ /* 0x000fe400078e0a10 */
[----:B------:R-:W-:-:S03]  /*6120*/  @!P5 IMAD.MOV R10, RZ, RZ, -R10 ;  /* 0x000000ffff0ad224 */ /* 0x000fc600078e0a0a */
[----:B------:R4:W-:Y:S04]  /*6130*/  STL [R1+0x1eac], R0 ;  /* 0x001eac0001007387 */ /* 0x0009e80000100800 */
[----:B------:R-:W-:Y:S04]  /*6140*/  STL [R1+0x1eb0], R27 ;  /* 0x001eb01b01007387 */ /* 0x000fe80000100800 */
[----:B------:R-:W-:Y:S04]  /*6150*/  STL [R1+0x1eb4], R14 ;  /* 0x001eb40e01007387 */ /* 0x000fe80000100800 */
[----:B------:R-:W-:Y:S04]  /*6160*/  STL [R1+0x1eb8], R13 ;  /* 0x001eb80d01007387 */ /* 0x000fe80000100800 */
[----:B------:R-:W-:Y:S04]  /*6170*/  STL [R1+0x1ebc], R12 ;  /* 0x001ebc0c01007387 */ /* 0x000fe80000100800 */
[----:B------:R-:W-:Y:S04]  /*6180*/  STL [R1+0x1ec0], R11 ;  /* 0x001ec00b01007387 */ /* 0x000fe80000100800 */
[----:B------:R-:W-:Y:S01]  /*6190*/  STL [R1+0x1ec4], R10 ;  /* 0x001ec40a01007387 */ /* 0x000fe20000100800 */
[----:B--2---:R-:W-:-:S02]  /*61a0*/  ISETP.NE.AND P0, PT, R29, RZ, PT ;  /* 0x000000ff1d00720c */ /* 0x004fc40003f05270 */
[----:B------:R-:W-:-:S04]  /*61b0*/  LOP3.LUT R29, RZ, R29, RZ, 0x33, !PT ;  /* 0x0000001dff1d7212 */ /* 0x000fc800078e33ff */
[C---:B----4-:R-:W-:Y:S02]  /*61c0*/  SEL R0, R29.reuse, R25, !P0 ;  /* 0x000000191d007207 */ /* 0x050fe40004000000 */
[----:B-----5:R-:W-:-:S03]  /*61d0*/  SEL R3, R29, R24, !P0 ;  /* 0x000000181d037207 */ /* 0x020fc60004000000 */
[----:B------:R0:W-:Y:S01]  /*61e0*/  STL [R1+0xc], R0 ;  /* 0x00000c0001007387 */ /* 0x0001e20000100800 */
[----:B---3--:R-:W-:-:S03]  /*61f0*/  SEL R2, R29, R5, !P0 ;  /* 0x000000051d027207 */ /* 0x008fc60004000000 */
[----:B------:R-:W-:Y:S01]  /*6200*/  STL [R1+0x8], R3 ;  /* 0x0000080301007387 */ /* 0x000fe20000100800 */
[C---:B0-----:R-:W-:Y:S02]  /*6210*/  SEL R0, R29.reuse, R6, !P0 ;  /* 0x000000061d007207 */ /* 0x041fe40004000000 */
[C---:B------:R-:W-:Y:S01]  /*6220*/  SEL R16, R29.reuse, R7, !P0 ;  /* 0x000000071d107207 */ /* 0x040fe20004000000 */
[----:B------:R0:W-:Y:S04]  /*6230*/  STL [R1+0x4], R2 ;  /* 0x0000040201007387 */ /* 0x0001e80000100800 */
[----:B------:R-:W-:Y:S04]  /*6240*/  STL [R1+0x1ec8], R16 ;  /* 0x001ec81001007387 */ /* 0x000fe80000100800 */
[----:B------:R1:W-:Y:S01]  /*6250*/  STL [R1], R0 ;  /* 0x0000000001007387 */ /* 0x0003e20000100800 */
[----:B0-----:R-:W-:-:S02]  /*6260*/  SEL R2, R29, R8, !P0 ;  /* 0x000000081d027207 */ /* 0x001fc40004000000 */
[C---:B------:R-:W-:Y:S02]  /*6270*/  SEL R3, R29.reuse, R23, !P0 ;  /* 0x000000171d037207 */ /* 0x040fe40004000000 */
[C---:B-1----:R-:W-:Y:S01]  /*6280*/  SEL R0, R29.reuse, R9, !P0 ;  /* 0x000000091d007207 */ /* 0x042fe20004000000 */
[----:B------:R0:W-:Y:S04]  /*6290*/  STL [R1+0x10], R2 ;  /* 0x0000100201007387 */ /* 0x0001e80000100800 */
[----:B------:R1:W-:Y:S04]  /*62a0*/  STL [R1+0x18], R0 ;  /* 0x0000180001007387 */ /* 0x0003e80000100800 */
[----:B------:R2:W-:Y:S01]  /*62b0*/  STL [R1+0x20], R3 ;  /* 0x0000200301007387 */ /* 0x0005e20000100800 */
[----:B0-----:R-:W-:-:S02]  /*62c0*/  SEL R2, R29, R22, !P0 ;  /* 0x000000161d027207 */ /* 0x001fc40004000000 */
[----:B-1----:R-:W-:-:S03]  /*62d0*/  SEL R0, R29, R21, !P0 ;  /* 0x000000151d007207 */ /* 0x002fc60004000000 */
[----:B------:R0:W-:Y:S01]  /*62e0*/  STL [R1+0x38], R2 ;  /* 0x0000380201007387 */ /* 0x0001e20000100800 */
[----:B--2---:R-:W-:-:S03]  /*62f0*/  SEL R3, R29, R20, !P0 ;  /* 0x000000141d037207 */ /* 0x004fc60004000000 */
[----:B------:R1:W-:Y:S04]  /*6300*/  STL [R1+0x40], R0 ;  /* 0x0000400001007387 */ /* 0x0003e80000100800 */
[----:B------:R2:W-:Y:S01]  /*6310*/  STL [R1+0x44], R3 ;  /* 0x0000440301007387 */ /* 0x0005e20000100800 */
[C---:B0-----:R-:W-:Y:S02]  /*6320*/  SEL R2, R29.reuse, R19, !P0 ;  /* 0x000000131d027207 */ /* 0x041fe40004000000 */
[----:B-1----:R-:W-:-:S03]  /*6330*/  SEL R0, R29, R18, !P0 ;  /* 0x000000121d007207 */ /* 0x002fc60004000000 */
[----:B------:R0:W-:Y:S01]  /*6340*/  STL [R1+0x48], R2 ;  /* 0x0000480201007387 */ /* 0x0001e20000100800 */
[----:B--2---:R-:W-:-:S03]  /*6350*/  SEL R3, R29, R17, !P0 ;  /* 0x000000111d037207 */ /* 0x004fc60004000000 */
[----:B------:R1:W-:Y:S04]  /*6360*/  STL [R1+0x4c], R0 ;  /* 0x00004c0001007387 */ /* 0x0003e80000100800 */
[----:B------:R-:W-:Y:S04]  /*6370*/  STL [R1+0x54], R3 ;  /* 0x0000540301007387 */ /* 0x000fe80000100800 */
[----:B------:R-:W2:Y:S01]  /*6380*/  LDL.LU R16, [R1+0x80] ;  /* 0x0000800001107983 */ /* 0x000ea20000300800 */
[C---:B0-----:R-:W-:Y:S02]  /*6390*/  SEL R2, R29.reuse, R28, !P0 ;  /* 0x0000001c1d027207 */ /* 0x041fe40004000000 */
[----:B-1----:R-:W-:-:S03]  /*63a0*/  SEL R0, R29, R15, !P0 ;  /* 0x0000000f1d007207 */ /* 0x002fc60004000000 */
[----:B------:R-:W-:Y:S04]  /*63b0*/  STL [R1+0x58], R2 ;  /* 0x0000580201007387 */ /* 0x000fe80000100800 */
[----:B--2---:R0:W-:Y:S04]  /*63c0*/  STL [R1+0x1ecc], R16 ;  /* 0x001ecc1001007387 */ /* 0x0041e80000100800 */
[----:B------:R-:W-:Y:S04]  /*63d0*/  STL [R1+0x60], R0 ;  /* 0x0000600001007387 */ /* 0x000fe80000100800 */
[----:B0-----:R-:W2:Y:S04]  /*63e0*/  LDL.LU R16, [R1+0x78] ;  /* 0x0000780001107983 */ /* 0x001ea80000300800 */
[----:B--2---:R0:W-:Y:S04]  /*63f0*/  STL [R1+0x1ed0], R16 ;  /* 0x001ed01001007387 */ /* 0x0041e80000100800 */
[----:B0-----:R-:W2:Y:S04]  /*6400*/  LDL.LU R16, [R1+0x70] ;  /* 0x0000700001107983 */ /* 0x001ea80000300800 */
[----:B--2---:R0:W-:Y:S04]  /*6410*/  STL [R1+0x1ed4], R16 ;  /* 0x001ed41001007387 */ /* 0x0041e80000100800 */
[----:B0-----:R-:W2:Y:S04]  /*6420*/  LDL.LU R16, [R1+0x68] ;  /* 0x0000680001107983 */ /* 0x001ea80000300800 */
[----:B------:R-:W3:Y:S04]  /*6430*/  LDL.LU R10, [R1+0xa4] ;  /* 0x0000a400010a7983 */ /* 0x000ee80000300800 */
[----:B------:R-:W4:Y:S04]  /*6440*/  LDL.LU R11, [R1+0xa8] ;  /* 0x0000a800010b7983 */ /* 0x000f280000300800 */
[----:B------:R-:W5:Y:S04]  /*6450*/  LDL.LU R12, [R1+0xbc] ;  /* 0x0000bc00010c7983 */ /* 0x000f680000300800 */
        /* <DEDUP_REMOVED lines=24> */
[----:B--2---:R-:W-:-:S05]  /*65e0*/  SEL R16, R29, R16, !P0 ;  /* 0x000000101d107207 */ /* 0x004fca0004000000 */
[----:B------:R0:W-:Y:S04]  /*65f0*/  STL [R1+0x68], R16 ;  /* 0x0000681001007387 */ /* 0x0001e80000100800 */
[----:B0-----:R-:W2:Y:S02]  /*6600*/  LDL.LU R16, [R1+0x1ed4] ;  /* 0x001ed40001107983 */ /* 0x001ea40000300800 */
[----:B--2---:R-:W-:-:S05]  /*6610*/  SEL R16, R29, R16, !P0 ;  /* 0x000000101d107207 */ /* 0x004fca0004000000 */
[----:B------:R0:W-:Y:S04]  /*6620*/  STL [R1+0x70], R16 ;  /* 0x0000701001007387 */ /* 0x0001e80000100800 */
[----:B0-----:R-:W2:Y:S02]  /*6630*/  LDL.LU R16, [R1+0x1ed0] ;  /* 0x001ed00001107983 */ /* 0x001ea40000300800 */
[----:B--2---:R-:W-:-:S05]  /*6640*/  SEL R16, R29, R16, !P0 ;  /* 0x000000101d107207 */ /* 0x004fca0004000000 */
[----:B------:R0:W-:Y:S04]  /*6650*/  STL [R1+0x78], R16 ;  /* 0x0000781001007387 */ /* 0x0001e80000100800 */
[----:B0-----:R-:W2:Y:S01]  /*6660*/  LDL.LU R16, [R1+0x1ecc] ;  /* 0x001ecc0001107983 */ /* 0x001ea20000300800 */
[C---:B---3--:R-:W-:Y:S02]  /*6670*/  SEL R10, R29.reuse, R10, !P0 ;  /* 0x0000000a1d0a7207 */ /* 0x048fe40004000000 */
[C---:B----4-:R-:W-:Y:S02]  /*6680*/  SEL R11, R29.reuse, R11, !P0 ;  /* 0x0000000b1d0b7207 */ /* 0x050fe40004000000 */
[C---:B-----5:R-:W-:Y:S02]  /*6690*/  SEL R12, R29.reuse, R12, !P0 ;  /* 0x0000000c1d0c7207 */ /* 0x060fe40004000000 */
[----:B------:R-:W-:-:S02]  /*66a0*/  SEL R13, R29, R13, !P0 ;  /* 0x0000000d1d0d7207 */ /* 0x000fc40004000000 */
[C---:B------:R-:W-:Y:S02]  /*66b0*/  SEL R14, R29.reuse, R14, !P0 ;  /* 0x0000000e1d0e7207 */ /* 0x040fe40004000000 */
[C---:B------:R-:W-:Y:S02]  /*66c0*/  SEL R27, R29.reuse, R27, !P0 ;  /* 0x0000001b1d1b7207 */ /* 0x040fe40004000000 */
[C---:B------:R-:W-:Y:S02]  /*66d0*/  SEL R0, R29.reuse, R0, !P0 ;  /* 0x000000001d007207 */ /* 0x040fe40004000000 */
[C---:B------:R-:W-:Y:S02]  /*66e0*/  SEL R3, R29.reuse, R3, !P0 ;  /* 0x000000031d037207 */ /* 0x040fe40004000000 */
[C---:B------:R-:W-:Y:S02]  /*66f0*/  SEL R4, R29.reuse, R4, !P0 ;  /* 0x000000041d047207 */ /* 0x040fe40004000000 */
        /* <DEDUP_REMOVED lines=17> */
[----:B--2---:R-:W-:-:S05]  /*6810*/  SEL R16, R29, R16, !P0 ;  /* 0x000000101d107207 */ /* 0x004fca0004000000 */
[----:B------:R0:W-:Y:S04]  /*6820*/  STL [R1+0x80], R16 ;  /* 0x0000801001007387 */ /* 0x0001e80000100800 */
[----:B0-----:R-:W2:Y:S04]  /*6830*/  LDL.LU R16, [R1+0x1ec8] ;  /* 0x001ec80001107983 */ /* 0x001ea80000300800 */
[----:B------:R0:W-:Y:S04]  /*6840*/  STL [R1+0xb0], R10 ;  /* 0x0000b00a01007387 */ /* 0x0001e80000100800 */
[----:B0-----:R-:W3:Y:S04]  /*6850*/  LDL.LU R10, [R1+0x1ec4] ;  /* 0x001ec400010a7983 */ /* 0x001ee80000300800 */
[----:B------:R0:W-:Y:S04]  /*6860*/  STL [R1+0xb8], R11 ;  /* 0x0000b80b01007387 */ /* 0x0001e80000100800 */
[----:B0-----:R-:W4:Y:S04]  /*6870*/  LDL.LU R11, [R1+0x1ec0] ;  /* 0x001ec000010b7983 */ /* 0x001f280000300800 */
[----:B------:R0:W-:Y:S04]  /*6880*/  STL [R1+0xc4], R12 ;  /* 0x0000c40c01007387 */ /* 0x0001e80000100800 */
[----:B0-----:R-:W5:Y:S04]  /*6890*/  LDL.LU R12, [R1+0x1ebc] ;  /* 0x001ebc00010c7983 */ /* 0x001f680000300800 */
[----:B------:R0:W-:Y:S04]  /*68a0*/  STL [R1+0xcc], R13 ;  /* 0x0000cc0d01007387 */ /* 0x0001e80000100800 */
[----:B0-----:R-:W2:Y:S04]  /*68b0*/  LDL.LU R13, [R1+0x1eb8] ;  /* 0x001eb800010d7983 */ /* 0x001ea80000300800 */
        /* <DEDUP_REMOVED lines=31> */
[----:B0-----:R-:W3:Y:S04]  /*6ab0*/  LDL.LU R21, [R1+0x1e78] ;  /* 0x001e780001157983 */ /* 0x001ee80000300800 */
[----:B------:R0:W-:Y:S04]  /*6ac0*/  STL [R1+0xd8], R20 ;  /* 0x0000d81401007387 */ /* 0x0001e80000100800 */
[----:B0-----:R-:W4:Y:S04]  /*6ad0*/  LDL.LU R20, [R1+0x1e74] ;  /* 0x001e740001147983 */ /* 0x001f280000300800 */
[----:B------:R0:W-:Y:S04]  /*6ae0*/  STL [R1+0xd4], R19 ;  /* 0x0000d41301007387 */ /* 0x0001e80000100800 */
[----:B0-----:R-:W4:Y:S04]  /*6af0*/  LDL.LU R19, [R1+0x1e70] ;  /* 0x001e700001137983 */ /* 0x001f280000300800 */
[----:B------:R0:W-:Y:S04]  /*6b00*/  STL [R1+0xd0], R18 ;  /* 0x0000d01201007387 */ /* 0x0001e80000100800 */
[----:B0-----:R-:W4:Y:S04]  /*6b10*/  LDL.LU R18, [R1+0x1e6c] ;  /* 0x001e6c0001127983 */ /* 0x001f280000300800 */
[----:B------:R0:W-:Y:S04]  /*6b20*/  STL [R1+0xc8], R17 ;  /* 0x0000c81101007387 */ /* 0x0001e80000100800 */
[----:B0-----:R-:W4:Y:S04]  /*6b30*/  LDL.LU R17, [R1+0x1e68] ;  /* 0x001e680001117983 */ /* 0x001f280000300800 */
[----:B------:R0:W-:Y:S04]  /*6b40*/  STL [R1+0xc0], R28 ;  /* 0x0000c01c01007387 */ /* 0x0001e80000100800 */
[----:B0-----:R-:W5:Y:S04]  /*6b50*/  LDL.LU R28, [R1+0x1e64] ;  /* 0x001e6400011c7983 */ /* 0x001f680000300800 */
[----:B------:R0:W-:Y:S04]  /*6b60*/  STL [R1+0xbc], R15 ;  /* 0x0000bc0f01007387 */ /* 0x0001e80000100800 */
[----:B0-----:R-:W5:Y:S01]  /*6b70*/  LDL.LU R15, [R1+0x1e60] ;  /* 0x001e6000010f7983 */ /* 0x001f620000300800 */
[----:B------:R-:W-:-:S05]  /*6b80*/  SEL R2, R29, R2, !P0 ;  /* 0x000000021d027207 */ /* 0x000fca0004000000 */
[----:B------:R4:W-:Y:S01]  /*6b90*/  STL [R1+0xb4], R2 ;  /* 0x0000b40201007387 */ /* 0x0009e20000100800 */
[C---:B--2---:R-:W-:Y:S02]  /*6ba0*/  SEL R22, R29.reuse, R22, !P0 ;  /* 0x000000161d167207 */ /* 0x044fe40004000000 */
[C---:B---3--:R-:W-:Y:S02]  /*6bb0*/  SEL R21, R29.reuse, R21, !P0 ;  /* 0x000000151d157207 */ /* 0x048fe40004000000 */
[C---:B----4-:R-:W-:Y:S02]  /*6bc0*/  SEL R2, R29.reuse, R17, !P0 ;  /* 0x000000111d027207 */ /* 0x050fe40004000000 */
[----:B------:R-:W2:Y:S01]  /*6bd0*/  LDL R17, [R1+0x13ec] ;  /* 0x0013ec0001117983 */ /* 0x000ea20000100800 */
[----:B-----5:R-:W-:-:S05]  /*6be0*/  SEL R15, R29, R15, !P0 ;  /* 0x0000000f1d0f7207 */ /* 0x020fca0004000000 */
[----:B------:R0:W-:Y:S04]  /*6bf0*/  STL [R1+0xac], R15 ;  /* 0x0000ac0f01007387 */ /* 0x0001e80000100800 */
[----:B0-----:R-:W3:Y:S04]  /*6c00*/  LDL R15, [R1+0x13e4] ;  /* 0x0013e400010f7983 */ /* 0x001ee80000100800 */
[----:B------:R0:W-:Y:S02]  /*6c10*/  STL [R1+0xa8], R2 ;  /* 0x0000a80201007387 */ /* 0x0001e40000100800 */
[----:B0-----:R-:W-:-:S02]  /*6c20*/  SEL R2, R29, R18, !P0 ;  /* 0x000000121d027207 */ /* 0x001fc40004000000 */
[----:B------:R-:W4:Y:S04]  /*6c30*/  LDL R18, [R1+0x13f8] ;  /* 0x0013f80001127983 */ /* 0x000f280000100800 */
[----:B------:R0:W-:Y:S02]  /*6c40*/  STL [R1+0xa4], R2 ;  /* 0x0000a40201007387 */ /* 0x0001e40000100800 */
[C---:B0-----:R-:W-:Y:S02]  /*6c50*/  SEL R2, R29.reuse, R19, !P0 ;  /* 0x000000131d027207 */ /* 0x041fe40004000000 */
[----:B------:R-:W5:Y:S04]  /*6c60*/  LDL R19, [R1+0x13f0] ;  /* 0x0013f00001137983 */ /* 0x000f680000100800 */
[----:B------:R0:W-:Y:S02]  /*6c70*/  STL [R1+0xa0], R2 ;  /* 0x0000a00201007387 */ /* 0x0001e40000100800 */
[----:B0-----:R-:W-:-:S02]  /*6c80*/  SEL R2, R29, R20, !P0 ;  /* 0x000000141d027207 */ /* 0x001fc40004000000 */
[----:B------:R-:W3:Y:S04]  /*6c90*/  LDL R20, [R1+0x13f4] ;  /* 0x0013f40001147983 */ /* 0x000ee80000100800 */
[----:B------:R0:W-:Y:S04]  /*6ca0*/  STL [R1+0x9c], R2 ;  /* 0x00009c0201007387 */ /* 0x0001e80000100800 */
[----:B0-----:R-:W3:Y:S04]  /*6cb0*/  LDL R2, [R1+0x13c0] ;  /* 0x0013c00001027983 */ /* 0x001ee80000100800 */
[----:B------:R0:W-:Y:S04]  /*6cc0*/  STL [R1+0x98], R21 ;  /* 0x0000981501007387 */ /* 0x0001e80000100800 */
[----:B0-----:R-:W3:Y:S04]  /*6cd0*/  LDL R21, [R1+0x13fc] ;  /* 0x0013fc0001157983 */ /* 0x001ee80000100800 */
[----:B------:R0:W-:Y:S04]  /*6ce0*/  STL [R1+0x94], R22 ;  /* 0x0000941601007387 */ /* 0x0001e80000100800 */
[----:B0-----:R-:W3:Y:S01]  /*6cf0*/  LDL R22, [R1+0x1400] ;  /* 0x0014000001167983 */ /* 0x001ee20000100800 */
[----:B------:R-:W-:-:S05]  /*6d00*/  SEL R23, R29, R23, !P0 ;  /* 0x000000171d177207 */ /* 0x000fca0004000000 */
[----:B------:R0:W-:Y:S01]  /*6d10*/  STL [R1+0x90], R23 ;  /* 0x0000901701007387 */ /* 0x0001e20000100800 */
[C---:B------:R-:W-:Y:S02]  /*6d20*/  SEL R25, R29.reuse, R25, !P0 ;  /* 0x000000191d197207 */ /* 0x040fe40004000000 */
[C---:B------:R-:W-:Y:S02]  /*6d30*/  SEL R14, R29.reuse, R14, !P0 ;  /* 0x0000000e1d0e7207 */ /* 0x040fe40004000000 */
[C---:B0-----:R-:W-:Y:S02]  /*6d40*/  SEL R23, R29.reuse, R24, !P0 ;  /* 0x000000181d177207 */ /* 0x041fe40004000000 */
[----:B------:R-:W-:-:S03]  /*6d50*/  SEL R24, R29, R26, !P0 ;  /* 0x0000001a1d187207 */ /* 0x000fc60004000000 */
[----:B------:R0:W-:Y:S01]  /*6d60*/  STL [R1+0x8c], R23 ;  /* 0x00008c1701007387 */ /* 0x0001e20000100800 */
[C---:B------:R-:W-:Y:S02]  /*6d70*/  SEL R13, R29.reuse, R13, !P0 ;  /* 0x0000000d1d0d7207 */ /* 0x040fe40004000000 */
[C---:B------:R-:W-:Y:S01]  /*6d80*/  SEL R12, R29.reuse, R12, !P0 ;  /* 0x0000000c1d0c7207 */ /* 0x040fe20004000000 */
[----:B------:R-:W-:Y:S01]  /*6d90*/  STL [R1+0x88], R25 ;  /* 0x0000881901007387 */ /* 0x000fe20000100800 */
[----:B0-----:R-:W-:-:S03]  /*6da0*/  SEL R23, R29, R27, !P0 ;  /* 0x0000001b1d177207 */ /* 0x001fc60004000000 */
[----:B------:R-:W-:Y:S01]  /*6db0*/  STL [R1+0x84], R24 ;  /* 0x0000841801007387 */ /* 0x000fe20000100800 */
[----:B------:R-:W-:-:S03]  /*6dc0*/  SEL R11, R29, R11, !P0 ;  /* 0x0000000b1d0b7207 */ /* 0x000fc60004000000 */
[----:B------:R-:W-:Y:S01]  /*6dd0*/  STL [R1+0x7c], R23 ;  /* 0x00007c1701007387 */ /* 0x000fe20000100800 */
[----:B------:R-:W-:-:S03]  /*6de0*/  SEL R10, R29, R10, !P0 ;  /* 0x0000000a1d0a7207 */ /* 0x000fc60004000000 */
[----:B------:R-:W-:Y:S04]  /*6df0*/  STL [R1+0x74], R14 ;  /* 0x0000740e01007387 */ /* 0x000fe80000100800 */
[----:B------:R-:W-:Y:S04]  /*6e00*/  STL [R1+0x6c], R13 ;  /* 0x00006c0d01007387 */ /* 0x000fe80000100800 */
[----:B------:R-:W-:Y:S04]  /*6e10*/  STL [R1+0x64], R12 ;  /* 0x0000640c01007387 */ /* 0x000fe80000100800 */
[----:B------:R0:W-:Y:S04]  /*6e20*/  STL [R1+0x5c], R11 ;  /* 0x00005c0b01007387 */ /* 0x0001e80000100800 */
[----:B------:R1:W-:Y:S01]  /*6e30*/  STL [R1+0x50], R10 ;  /* 0x0000500a01007387 */ /* 0x0003e20000100800 */
[----:B0-----:R-:W-:-:S02]  /*6e40*/  IMAD.MOV.U32 R11, RZ, RZ, R9 ;  /* 0x000000ffff0b7224 */ /* 0x001fc400078e0009 */
[----:B------:R-:W-:Y:S02]  /*6e50*/  IMAD.MOV.U32 R9, RZ, RZ, R7 ;  /* 0x000000ffff097224 */ /* 0x000fe400078e0007 */
[----:B-1----:R-:W-:Y:S01]  /*6e60*/  IMAD.MOV.U32 R10, RZ, RZ, R8 ;  /* 0x000000ffff0a7224 */ /* 0x002fe200078e0008 */
[----:B------:R-:W-:Y:S02]  /*6e70*/  ISETP.NE.AND P1, PT, R28, RZ, PT ;  /* 0x000000ff1c00720c */ /* 0x000fe40003f25270 */
[----:B------:R-:W-:Y:S02]  /*6e80*/  LOP3.LUT R28, RZ, R28, RZ, 0x33, !PT ;  /* 0x0000001cff1c7212 */ /* 0x000fe400078e33ff */
[----:B--2---:R-:W-:Y:S02]  /*6e90*/  ISETP.GE.AND P3, PT, R17, RZ, PT ;  /* 0x000000ff1100720c */ /* 0x004fe40003f66270 */
[----:B----4-:R-:W-:Y:S02]  /*6ea0*/  ISETP.GE.AND P5, PT, R18, RZ, PT ;  /* 0x000000ff1200720c */ /* 0x010fe40003fa6270 */
[----:B------:R-:W0:Y:S11]  /*6eb0*/  S2R R18, SR_TID.X ;  /* 0x0000000000127919 */ /* 0x000e360000002100 */
[----:B------:R-:W-:Y:S01]  /*6ec0*/  @!P5 IMAD.MOV R9, RZ, RZ, -R9 ;  /* 0x000000ffff09d224 */ /* 0x000fe200078e0a09 */
[----:B-----5:R-:W-:-:S02]  /*6ed0*/  ISETP.GE.AND P4, PT, R19, RZ, PT ;  /* 0x000000ff1300720c */ /* 0x020fc40003f86270 */
[----:B0-----:R-:W-:-:S05]  /*6ee0*/  LOP3.LUT R12, R18, 0x1f, RZ, 0xc0, !PT ;  /* 0x0000001f120c7812 */ /* 0x001fca00078ec0ff */
[----:B------:R-:W-:Y:S01]  /*6ef0*/  IMAD R8, R12, UR7, RZ ;  /* 0x000000070c087c24 */ /* 0x000fe2000f8e02ff */
[----:B---3--:R-:W-:-:S04]  /*6f00*/  ISETP.GE.AND P0, PT, R20, RZ, PT ;  /* 0x000000ff1400720c */ /* 0x008fc80003f06270 */
[----:B------:R-:W-:Y:S02]  /*6f10*/  LEA R7, P5, R8, UR10, 0x1 ;  /* 0x0000000a08077c11 */ /* 0x000fe4000f8a08ff */
[----:B------:R-:W-:Y:S02]  /*6f20*/  ISETP.GE.AND P6, PT, R21, RZ, PT ;  /* 0x000000ff1500720c */ /* 0x000fe40003fc6270 */
[----:B------:R-:W2:Y:S04]  /*6f30*/  LDL.LU R21, [R1+0xc] ;  /* 0x00000c0001157983 */ /* 0x000ea80000300800 */
[----:B------:R-:W3:Y:S04]  /*6f40*/  LDL.LU R18, [R1+0x8] ;  /* 0x0000080001127983 */ /* 0x000ee80000300800 */
[----:B------:R-:W4:Y:S01]  /*6f50*/  LDL.LU R29, [R1+0x4] ;  /* 0x00000400011d7983 */ /* 0x000f220000300800 */
[----:B------:R-:W-:-:S03]  /*6f60*/  ISETP.GE.AND P2, PT, R22, RZ, PT ;  /* 0x000000ff1600720c */ /* 0x000fc60003f46270 */
[----:B------:R-:W5:Y:S01]  /*6f70*/  LDL.LU R19, [R1] ;  /* 0x0000000001137983 */ /* 0x000f620000300800 */
[----:B------:R-:W-:-:S03]  /*6f80*/  @!P6 IMAD.MOV R10, RZ, RZ, -R10 ;  /* 0x000000ffff0ae224 */ /* 0x000fc600078e0a0a */
[----:B------:R0:W-:Y:S06]  /*6f90*/  STL [R1+0x1e20], R7 ;  /* 0x001e200701007387 */ /* 0x0001ec0000100800 */
[----:B------:R-:W-:-:S05]  /*6fa0*/  @!P2 IMAD.MOV R11, RZ, RZ, -R11 ;  /* 0x000000ffff0ba224 */ /* 0x000fca00078e0a0b */
[----:B0-----:R-:W-:Y:S02]  /*6fb0*/  SEL R7, R28, R11, !P1 ;  /* 0x0000000b1c077207 */ /* 0x001fe40004800000 */
[----:B------:R-:W-:-:S03]  /*6fc0*/  ISETP.GE.AND P6, PT, R2, RZ, PT ;  /* 0x000000ff0200720c */ /* 0x000fc60003fc6270 */
[----:B------:R0:W-:Y:S01]  /*6fd0*/  STL [R1+0x1e24], R7 ;  /* 0x001e240701007387 */ /* 0x0001e20000100800 */
[C---:B------:R-:W-:Y:S01]  /*6fe0*/  SEL R2, R28.reuse, R9, !P1 ;  /* 0x000000091c027207 */ /* 0x040fe20004800000 */
[----:B------:R-:W-:Y:S02]  /*6ff0*/  @!P0 IMAD.MOV R6, RZ, RZ, -R6 ;  /* 0x000000ffff068224 */ /* 0x000fe400078e0a06 */
[----:B------:R-:W5:Y:S01]  /*7000*/  LDL.LU R20, [R1+0x10] ;  /* 0x0000100001147983 */ /* 0x000f620000300800 */
[----:B0-----:R-:W-:-:S05]  /*7010*/  SEL R7, R28, R10, !P1 ;  /* 0x0000000a1c077207 */ /* 0x001fca0004800000 */
[----:B------:R-:W-:Y:S04]  /*7020*/  STL [R1+0x30], R7 ;  /* 0x0000300701007387 */ /* 0x000fe80000100800 */
[----:B------:R-:W5:Y:S01]  /*7030*/  LDL.LU R12, [R1+0x18] ;  /* 0x00001800010c7983 */ /* 0x000f620000300800 */
[----:B------:R-:W-:-:S03]  /*7040*/  @!P4 IMAD.MOV R5, RZ, RZ, -R5 ;  /* 0x000000ffff05c224 */ /* 0x000fc600078e0a05 */
[----:B------:R-:W5:Y:S01]  /*7050*/  LDL.LU R13, [R1+0x20] ;  /* 0x00002000010d7983 */ /* 0x000f620000300800 */
[----:B------:R-:W-:-:S03]  /*7060*/  @!P3 IMAD.MOV R4, RZ, RZ, -R4 ;  /* 0x000000ffff04b224 */ /* 0x000fc600078e0a04 */
[----:B------:R0:W-:Y:S01]  /*7070*/  STL [R1+0x2c], R2 ;  /* 0x00002c0201007387 */ /* 0x0001e20000100800 */
[----:B------:R-:W-:-:S03]  /*7080*/  ISETP.GE.AND P2, PT, R15, RZ, PT ;  /* 0x000000ff0f00720c */ /* 0x000fc60003f46270 */
[----:B------:R-:W5:Y:S04]  /*7090*/  LDL.LU R22, [R1+0x38] ;  /* 0x0000380001167983 */ /* 0x000f680000300800 */
[----:B------:R-:W5:Y:S01]  /*70a0*/  LDL.LU R14, [R1+0x40] ;  /* 0x00004000010e7983 */ /* 0x000f620000300800 */
[----:B0-----:R-:W-:-:S03]  /*70b0*/  SEL R2, R28, R6, !P1 ;  /* 0x000000061c027207 */ /* 0x001fc60004800000 */
[----:B------:R-:W5:Y:S01]  /*70c0*/  LDL.LU R15, [R1+0x44] ;  /* 0x00004400010f7983 */ /* 0x000f620000300800 */
[----:B------:R-:W-:-:S03]  /*70d0*/  SEL R4, R28, R4, !P1 ;  /* 0x000000041c047207 */ /* 0x000fc60004800000 */
[----:B------:R0:W-:Y:S04]  /*70e0*/  STL [R1+0x11c], R2 ;  /* 0x00011c0201007387 */ /* 0x0001e80000100800 */
[----:B------:R-:W5:Y:S01]  /*70f0*/  LDL.LU R27, [R1+0x48] ;  /* 0x00004800011b7983 */ /* 0x000f620000300800 */
[----:B0-----:R-:W-:-:S05]  /*7100*/  SEL R2, R28, R5, !P1 ;  /* 0x000000051c027207 */ /* 0x001fca0004800000 */
[----:B------:R0:W-:Y:S04]  /*7110*/  STL [R1+0x120], R2 ;  /* 0x0001200201007387 */ /* 0x0001e80000100800 */
[----:B------:R-:W-:Y:S04]  /*7120*/  STL [R1+0x124], R4 ;  /* 0x0001240401007387 */ /* 0x000fe80000100800 */
[----:B------:R-:W5:Y:S04]  /*7130*/  LDL.LU R26, [R1+0x4c] ;  /* 0x00004c00011a7983 */ /* 0x000f680000300800 */
[----:B------:R-:W5:Y:S01]  /*7140*/  LDL.LU R17, [R1+0x54] ;  /* 0x0000540001117983 */ /* 0x000f620000300800 */
[----:B------:R-:W-:-:S02]  /*7150*/  @!P2 IMAD.MOV R3, RZ, RZ, -R3 ;  /* 0x000000ffff03a224 */ /* 0x000fc400078e0a03 */
[----:B------:R-:W-:-:S03]  /*7160*/  @!P6 IMAD.MOV R0, RZ, RZ, -R0 ;  /* 0x000000ffff00e224 */ /* 0x000fc600078e0a00 */
[----:B0-----:R-:W-:-:S05]  /*7170*/  SEL R2, R28, R3, !P1 ;  /* 0x000000031c027207 */ /* 0x001fca0004800000 */
[----:B------:R0:W-:Y:S04]  /*7180*/  STL [R1+0x128], R2 ;  /* 0x0001280201007387 */ /* 0x0001e80000100800 */
[----:B------:R-:W5:Y:S04]  /*7190*/  LDL.LU R25, [R1+0x58] ;  /* 0x0000580001197983 */ /* 0x000f680000300800 */
[----:B------:R-:W5:Y:S01]  /*71a0*/  LDL.LU R24, [R1+0x60] ;  /* 0x0000600001187983 */ /* 0x000f620000300800 */
[----:B0-----:R-:W-:Y:S02]  /*71b0*/  SEL R2, R28, R0, !P1 ;  /* 0x000000001c027207 */ /* 0x001fe40004800000 */
[----:B------:R-:W-:Y:S01]  /*71c0*/  LEA.HI.X.SX32 R0, R8, UR11, 0x1, P5 ;  /* 0x0000000b08007c11 */ /* 0x000fe2000a8f0eff */
[----:B------:R-:W0:Y:S02]  /*71d0*/  LDCU.64 UR10, c[0x0][0x380] ;  /* 0x00007000ff0a77ac */ /* 0x000e240008000a00 */
[----:B------:R2:W-:Y:S04]  /*71e0*/  STL [R1+0x1df0], R2 ;  /* 0x001df00201007387 */ /* 0x0005e80000100800 */
[----:B------:R3:W-:Y:S04]  /*71f0*/  STL [R1+0x1e1c], R0 ;  /* 0x001e1c0001007387 */ /* 0x0007e80000100800 */
[----:B------:R-:W5:Y:S01]  /*7200*/  LDL.LU R23, [R1+0x68] ;  /* 0x0000680001177983 */ /* 0x000f620000300800 */
[----:B--2---:R-:W-:-:S03]  /*7210*/  IMAD R2, R21, UR9, RZ ;  /* 0x0000000915027c24 */ /* 0x004fc6000f8e02ff */
[----:B------:R-:W2:Y:S01]  /*7220*/  LDL.LU R21, [R1+0x70] ;  /* 0x0000700001157983 */ /* 0x000ea20000300800 */
[----:B---3--:R-:W-:-:S03]  /*7230*/  IMAD R0, R18, UR9, RZ ;  /* 0x0000000912007c24 */ /* 0x008fc6000f8e02ff */
[----:B------:R4:W-:Y:S04]  /*7240*/  STL [R1+0x3c], R2 ;  /* 0x00003c0201007387 */ /* 0x0009e80000100800 */
[----:B------:R-:W3:Y:S04]  /*7250*/  LDL.LU R18, [R1+0x78] ;  /* 0x0000780001127983 */ /* 0x000ee80000300800 */
[----:B------:R5:W-:Y:S01]  /*7260*/  STL [R1+0x28], R0 ;  /* 0x0000280001007387 */ /* 0x000be20000100800 */
[----:B----4-:R-:W-:Y:S02]  /*7270*/  IMAD R2, R29, UR9, RZ ;  /* 0x000000091d027c24 */ /* 0x010fe4000f8e02ff */
[----:B-----5:R-:W-:-:S02]  /*7280*/  IMAD R0, R19, UR9, RZ ;  /* 0x0000000913007c24 */ /* 0x020fc4000f8e02ff */
[----:B------:R-:W4:Y:S04]  /*7290*/  LDL.LU R19, [R1+0x80] ;  /* 0x0000800001137983 */ /* 0x000f280000300800 */
[----:B------:R1:W-:Y:S04]  /*72a0*/  STL [R1+0x24], R2 ;  /* 0x0000240201007387 */ /* 0x0003e80000100800 */
[----:B------:R5:W-:Y:S01]  /*72b0*/  STL [R1+0x1c], R0 ;  /* 0x00001c0001007387 */ /* 0x000be20000100800 */
[----:B-1----:R-:W-:Y:S02]  /*72c0*/  IMAD R2, R16, UR9, RZ ;  /* 0x0000000910027c24 */ /* 0x002fe4000f8e02ff */
[----:B-----5:R-:W-:-:S02]  /*72d0*/  IMAD R0, R20, UR9, RZ ;  /* 0x0000000914007c24 */ /* 0x020fc4000f8e02ff */
[----:B------:R-:W5:Y:S04]  /*72e0*/  LDL.LU R20, [R1+0xb0] ;  /* 0x0000b00001147983 */ /* 0x000f680000300800 */
[----:B------:R-:W-:Y:S01]  /*72f0*/  STL [R1+0x14], R2 ;  /* 0x0000140201007387 */ /* 0x000fe20000100800 */
[----:B------:R-:W-:-:S03]  /*7300*/  IMAD R3, R12, UR9, RZ ;  /* 0x000000090c037c24 */ /* 0x000fc6000f8e02ff */
[----:B------:R1:W-:Y:S04]  /*7310*/  STL [R1+0x10], R0 ;  /* 0x0000100001007387 */ /* 0x0003e80000100800 */
[----:B------:R-:W-:Y:S01]  /*7320*/  STL [R1+0xc], R3 ;  /* 0x00000c0301007387 */ /* 0x000fe20000100800 */
[----:B-1----:R-:W-:Y:S02]  /*7330*/  IMAD R0, R13, UR9, RZ ;  /* 0x000000090d007c24 */ /* 0x002fe4000f8e02ff */
[----:B------:R-:W-:Y:S02]  /*7340*/  IMAD R2, R22, UR9, RZ ;  /* 0x0000000916027c24 */ /* 0x000fe4000f8e02ff */
[----:B------:R-:W5:Y:S04]  /*7350*/  LDL.LU R22, [R1+0xb8] ;  /* 0x0000b80001167983 */ /* 0x000f680000300800 */
[----:B------:R1:W-:Y:S01]  /*7360*/  STL [R1+0x8], R0 ;  /* 0x0000080001007387 */ /* 0x0003e20000100800 */
[----:B------:R-:W-:-:S03]  /*7370*/  IMAD R29, R15, UR9, RZ ;  /* 0x000000090f1d7c24 */ /* 0x000fc6000f8e02ff */
[----:B------:R-:W-:Y:S04]  /*7380*/  STL [R1+0x4], R2 ;  /* 0x0000040201007387 */ /* 0x000fe80000100800 */
[----:B------:R-:W5:Y:S01]  /*7390*/  LDL.LU R15, [R1+0xc4] ;  /* 0x0000c400010f7983 */ /* 0x000f620000300800 */
[----:B-1----:R-:W-:Y:S02]  /*73a0*/  IMAD R0, R14, UR9, RZ ;  /* 0x000000090e007c24 */ /* 0x002fe4000f8e02ff */
[----:B------:R-:W-:-:S03]  /*73b0*/  IMAD R3, R27, UR9, RZ ;  /* 0x000000091b037c24 */ /* 0x000fc6000f8e02ff */
[----:B------:R-:W-:Y:S04]  /*73c0*/  STL [R1], R0 ;  /* 0x0000000001007387 */ /* 0x000fe80000100800 */
[----:B------:R-:W-:Y:S04]  /*73d0*/  STL [R1+0x1e10], R29 ;  /* 0x001e101d01007387 */ /* 0x000fe80000100800 */
[----:B------:R-:W-:Y:S01]  /*73e0*/  STL [R1+0x1e0c], R3 ;  /* 0x001e0c0301007387 */ /* 0x000fe20000100800 */
[----:B------:R-:W-:-:S03]  /*73f0*/  IMAD R4, R26, UR9, RZ ;  /* 0x000000091a047c24 */ /* 0x000fc6000f8e02ff */
[----:B------:R-:W5:Y:S01]  /*7400*/  LDL.LU R26, [R1+0xcc] ;  /* 0x0000cc00011a7983 */ /* 0x000f620000300800 */
[----:B------:R-:W-:-:S03]  /*7410*/  IMAD R5, R17, UR9, RZ ;  /* 0x0000000911057c24 */ /* 0x000fc6000f8e02ff */
[----:B------:R-:W-:Y:S04]  /*7420*/  STL [R1+0x1e08], R4 ;  /* 0x001e080401007387 */ /* 0x000fe80000100800 */
[----:B------:R-:W5:Y:S04]  /*7430*/  LDL.LU R17, [R1+0xdc] ;  /* 0x0000dc0001117983 */ /* 0x000f680000300800 */
[----:B------:R-:W-:Y:S01]  /*7440*/  STL [R1+0x1e04], R5 ;  /* 0x001e040501007387 */ /* 0x000fe20000100800 */
[----:B------:R-:W-:Y:S02]  /*7450*/  IMAD R6, R25, UR9, RZ ;  /* 0x0000000919067c24 */ /* 0x000fe4000f8e02ff */
[----:B------:R-:W-:-:S03]  /*7460*/  IMAD R8, R24, UR9, RZ ;  /* 0x0000000918087c24 */ /* 0x000fc6000f8e02ff */
[----:B------:R-:W-:Y:S04]  /*7470*/  STL [R1+0x1e00], R6 ;  /* 0x001e000601007387 */ /* 0x000fe80000100800 */
[----:B------:R-:W-:Y:S01]  /*7480*/  STL [R1+0x1dfc], R8 ;  /* 0x001dfc0801007387 */ /* 0x000fe20000100800 */
[----:B------:R-:W-:-:S05]  /*7490*/  IMAD R9, R23, UR9, RZ ;  /* 0x0000000917097c24 */ /* 0x000fca000f8e02ff */
[----:B------:R1:W-:Y:S01]  /*74a0*/  STL [R1+0x1df8], R9 ;  /* 0x001df80901007387 */ /* 0x0003e20000100800 */
[----:B--2---:R-:W-:-:S05]  /*74b0*/  IMAD R10, R21, UR9, RZ ;  /* 0x00000009150a7c24 */ /* 0x004fca000f8e02ff */
[----:B------:R-:W-:Y:S01]  /*74c0*/  STL [R1+0x1df4], R10 ;  /* 0x001df40a01007387 */ /* 0x000fe20000100800 */
[----:B---3--:R-:W-:-:S03]  /*74d0*/  IMAD R11, R18, UR9, RZ ;  /* 0x00000009120b7c24 */ /* 0x008fc6000f8e02ff */
[----:B------:R-:W2:Y:S04]  /*74e0*/  LDL.LU R18, [R1+0x118] ;  /* 0x0001180001127983 */ /* 0x000ea80000300800 */
[----:B------:R-:W-:Y:S01]  /*74f0*/  STL [R1+0x1e14], R11 ;  /* 0x001e140b01007387 */ /* 0x000fe20000100800 */
[----:B----4-:R-:W-:-:S03]  /*7500*/  IMAD R12, R19, UR9, RZ ;  /* 0x00000009130c7c24 */ /* 0x010fc6000f8e02ff */
[----:B------:R-:W3:Y:S04]  /*7510*/  LDL.LU R19, [R1+0x114] ;  /* 0x0001140001137983 */ /* 0x000ee80000300800 */
[----:B------:R-:W-:Y:S01]  /*7520*/  STL [R1+0x1e18], R12 ;  /* 0x001e180c01007387 */ /* 0x000fe20000100800 */
[----:B-----5:R-:W-:-:S03]  /*7530*/  IMAD R13, R20, UR9, RZ ;  /* 0x00000009140d7c24 */ /* 0x020fc6000f8e02ff */
[----:B------:R-:W4:Y:S04]  /*7540*/  LDL.LU R20, [R1+0x110] ;  /* 0x0001100001147983 */ /* 0x000f280000300800 */
[----:B------:R-:W5:Y:S04]  /*7550*/  LDL.LU R21, [R1+0x10c] ;  /* 0x00010c0001157983 */ /* 0x000f680000300800 */
[----:B------:R-:W-:Y:S01]  /*7560*/  STL [R1+0x1e28], R13 ;  /* 0x001e280d01007387 */ /* 0x000fe20000100800 */
[----:B------:R-:W-:-:S03]  /*7570*/  IMAD R14, R22, UR9, RZ ;  /* 0x00000009160e7c24 */ /* 0x000fc6000f8e02ff */
[----:B------:R-:W5:Y:S04]  /*7580*/  LDL.LU R22, [R1+0x108] ;  /* 0x0001080001167983 */ /* 0x000f680000300800 */
        /* <DEDUP_REMOVED lines=8> */
[----:B------:R-:W-:Y:S04]  /*7610*/  STL [R1+0x1e34], R16 ;  /* 0x001e341001007387 */ /* 0x000fe80000100800 */
[----:B------:R-:W5:Y:S04]  /*7620*/  LDL.LU R27, [R1+0xf4] ;  /* 0x0000f400011b7983 */ /* 0x000f680000300800 */
[----:B------:R-:W5:Y:S04]  /*7630*/  LDL.LU R28, [R1+0xf0] ;  /* 0x0000f000011c7983 */ /* 0x000f680000300800 */
[----:B-1----:R-:W5:Y:S04]  /*7640*/  LDL.LU R9, [R1+0xec] ;  /* 0x0000ec0001097983 */ /* 0x002f680000300800 */
[----:B------:R-:W5:Y:S04]  /*7650*/  LDL.LU R8, [R1+0xe8] ;  /* 0x0000e80001087983 */ /* 0x000f680000300800 */
[----:B------:R-:W5:Y:S04]  /*7660*/  LDL.LU R6, [R1+0xe4] ;  /* 0x0000e40001067983 */ /* 0x000f680000300800 */
[----:B------:R-:W5:Y:S01]  /*7670*/  LDL.LU R5, [R1+0xe0] ;  /* 0x0000e00001057983 */ /* 0x000f620000300800 */
[----:B------:R-:W-:-:S03]  /*7680*/  IMAD R17, R17, UR9, RZ ;  /* 0x0000000911117c24 */ /* 0x000fc6000f8e02ff */
[----:B------:R-:W5:Y:S04]  /*7690*/  LDL.LU R4, [R1+0xd8] ;  /* 0x0000d80001047983 */ /* 0x000f680000300800 */
[----:B------:R-:W5:Y:S04]  /*76a0*/  LDL.LU R3, [R1+0xd4] ;  /* 0x0000d40001037983 */ /* 0x000f680000300800 */
[----:B------:R-:W5:Y:S04]  /*76b0*/  LDL.LU R29, [R1+0xd0] ;  /* 0x0000d000011d7983 */ /* 0x000f680000300800 */
[----:B------:R-:W-:Y:S04]  /*76c0*/  STL [R1+0x1e38], R17 ;  /* 0x001e381101007387 */ /* 0x000fe80000100800 */
[----:B------:R-:W5:Y:S04]  /*76d0*/  LDL.LU R0, [R1+0xc8] ;  /* 0x0000c80001007983 */ /* 0x000f680000300800 */
[----:B------:R-:W5:Y:S01]  /*76e0*/  LDL.LU R7, [R1+0xc0] ;  /* 0x0000c00001077983 */ /* 0x000f620000300800 */
[----:B--2---:R-:W-:-:S05]  /*76f0*/  IMAD R18, R18, UR9, RZ ;  /* 0x0000000912127c24 */ /* 0x004fca000f8e02ff */
[----:B------:R-:W-:Y:S01]  /*7700*/  STL [R1+0x1e3c], R18 ;  /* 0x001e3c1201007387 */ /* 0x000fe20000100800 */
[----:B---3--:R-:W-:-:S05]  /*7710*/  IMAD R19, R19, UR9, RZ ;  /* 0x0000000913137c24 */ /* 0x008fca000f8e02ff */
[----:B------:R-:W-:Y:S01]  /*7720*/  STL [R1+0x1e40], R19 ;  /* 0x001e401301007387 */ /* 0x000fe20000100800 */
[----:B----4-:R-:W-:Y:S02]  /*7730*/  IMAD R20, R20, UR9, RZ ;  /* 0x0000000914147c24 */ /* 0x010fe4000f8e02ff */
[----:B-----5:R-:W-:-:S03]  /*7740*/  IMAD R21, R21, UR9, RZ ;  /* 0x0000000915157c24 */ /* 0x020fc6000f8e02ff */
[----:B------:R-:W-:Y:S04]  /*7750*/  STL [R1+0x1e44], R20 ;  /* 0x001e441401007387 */ /* 0x000fe80000100800 */
[----:B------:R-:W-:Y:S01]  /*7760*/  STL [R1+0x1e48], R21 ;  /* 0x001e481501007387 */ /* 0x000fe20000100800 */
[----:B------:R-:W-:Y:S02]  /*7770*/  IMAD R22, R22, UR9, RZ ;  /* 0x0000000916167c24 */ /* 0x000fe4000f8e02ff */
[----:B------:R-:W-:-:S03]  /*7780*/  IMAD R23, R23, UR9, RZ ;  /* 0x0000000917177c24 */ /* 0x000fc6000f8e02ff */
[----:B------:R-:W-:Y:S01]  /*7790*/  STL [R1+0x1e4c], R22 ;  /* 0x001e4c1601007387 */ /* 0x000fe20000100800 */
[----:B------:R-:W-:-:S03]  /*77a0*/  IMAD R24, R24, UR9, RZ ;  /* 0x0000000918187c24 */ /* 0x000fc6000f8e02ff */
[----:B------:R-:W-:Y:S01]  /*77b0*/  STL [R1+0x1e50], R23 ;  /* 0x001e501701007387 */ /* 0x000fe20000100800 */
[----:B------:R-:W-:-:S03]  /*77c0*/  IMAD R25, R25, UR9, RZ ;  /* 0x0000000919197c24 */ /* 0x000fc6000f8e02ff */
[----:B------:R-:W-:Y:S04]  /*77d0*/  STL [R1+0x1e54], R24 ;  /* 0x001e541801007387 */ /* 0x000fe80000100800 */
[----:B------:R-:W-:Y:S04]  /*77e0*/  STL [R1+0x1e58], R25 ;  /* 0x001e581901007387 */ /* 0x000fe80000100800 */
[----:B------:R-:W2:Y:S01]  /*77f0*/  LDL.LU R2, [R1+0xbc] ;  /* 0x0000bc0001027983 */ /* 0x000ea20000300800 */
[----:B------:R-:W-:-:S05]  /*7800*/  IMAD R26, R26, UR9, RZ ;  /* 0x000000091a1a7c24 */ /* 0x000fca000f8e02ff */
[----:B------:R-:W-:Y:S01]  /*7810*/  STL [R1+0x1e5c], R26 ;  /* 0x001e5c1a01007387 */ /* 0x000fe20000100800 */
[----:B------:R-:W-:Y:S02]  /*7820*/  IMAD R9, R9, UR9, RZ ;  /* 0x0000000909097c24 */ /* 0x000fe4000f8e02ff */
[----:B------:R-:W-:-:S03]  /*7830*/  IMAD R8, R8, UR9, RZ ;  /* 0x0000000908087c24 */ /* 0x000fc6000f8e02ff */
[----:B------:R-:W-:Y:S01]  /*7840*/  STL [R1+0x18], R9 ;  /* 0x0000180901007387 */ /* 0x000fe20000100800 */
[----:B------:R-:W-:-:S03]  /*7850*/  IMAD R6, R6, UR9, RZ ;  /* 0x0000000906067c24 */ /* 0x000fc6000f8e02ff */
[----:B------:R1:W-:Y:S01]  /*7860*/  STL [R1+0x20], R8 ;  /* 0x0000200801007387 */ /* 0x0003e20000100800 */
[----:B------:R-:W-:-:S03]  /*7870*/  IMAD R5, R5, UR9, RZ ;  /* 0x0000000905057c24 */ /* 0x000fc6000f8e02ff */
[----:B------:R-:W-:Y:S01]  /*7880*/  STL [R1+0x38], R6 ;  /* 0x0000380601007387 */ /* 0x000fe20000100800 */
[----:B------:R-:W-:-:S03]  /*7890*/  IMAD R4, R4, UR9, RZ ;  /* 0x0000000904047c24 */ /* 0x000fc6000f8e02ff */
[----:B------:R-:W-:Y:S01]  /*78a0*/  STL [R1+0x40], R5 ;  /* 0x0000400501007387 */ /* 0x000fe20000100800 */
[----:B------:R-:W-:-:S03]  /*78b0*/  IMAD R3, R3, UR9, RZ ;  /* 0x0000000903037c24 */ /* 0x000fc6000f8e02ff */
[----:B-1----:R-:W3:Y:S04]  /*78c0*/  LDL.LU R8, [R1+0xb4] ;  /* 0x0000b40001087983 */ /* 0x002ee80000300800 */
[----:B------:R1:W-:Y:S04]  /*78d0*/  STL [R1+0x44], R4 ;  /* 0x0000440401007387 */ /* 0x0003e80000100800 */
[----:B------:R4:W-:Y:S04]  /*78e0*/  STL [R1+0x48], R3 ;  /* 0x0000480301007387 */ /* 0x0009e80000100800 */
[----:B------:R-:W5:Y:S01]  /*78f0*/  LDL.LU R9, [R1+0xac] ;  /* 0x0000ac0001097983 */ /* 0x000f620000300800 */
[----:B-1----:R-:W-:-:S02]  /*7900*/  IMAD R4, R29, UR9, RZ ;  /* 0x000000091d047c24 */ /* 0x002fc4000f8e02ff */
[----:B----4-:R-:W-:-:S03]  /*7910*/  IMAD R3, R0, UR9, RZ ;  /* 0x0000000900037c24 */ /* 0x010fc6000f8e02ff */
[----:B------:R-:W-:Y:S01]  /*7920*/  STL [R1+0x4c], R4 ;  /* 0x00004c0401007387 */ /* 0x000fe20000100800 */
[----:B------:R-:W-:-:S03]  /*7930*/  IMAD R0, R7, UR9, RZ ;  /* 0x0000000907007c24 */ /* 0x000fc6000f8e02ff */
[----:B------:R-:W4:Y:S04]  /*7940*/  LDL.LU R10, [R1+0xa8] ;  /* 0x0000a800010a7983 */ /* 0x000f280000300800 */
[----:B------:R-:W-:Y:S04]  /*7950*/  STL [R1+0x54], R3 ;  /* 0x0000540301007387 */ /* 0x000fe80000100800 */
[----:B------:R-:W4:Y:S04]  /*7960*/  LDL.LU R26, [R1+0xa4] ;  /* 0x0000a400011a7983 */ /* 0x000f280000300800 */
[----:B------:R-:W4:Y:S04]  /*7970*/  LDL.LU R25, [R1+0xa0] ;  /* 0x0000a00001197983 */ /* 0x000f280000300800 */
[----:B------:R1:W-:Y:S04]  /*7980*/  STL [R1+0x58], R0 ;  /* 0x0000580001007387 */ /* 0x0003e80000100800 */
[----:B------:R-:W4:Y:S04]  /*7990*/  LDL.LU R24, [R1+0x9c] ;  /* 0x00009c0001187983 */ /* 0x000f280000300800 */
        /* <DEDUP_REMOVED lines=12> */
[----:B-1----:R-:W4:Y:S01]  /*7a60*/  LDL.LU R0, [R1+0x30] ;  /* 0x0000300001007983 */ /* 0x002f220000300800 */
[----:B--2---:R-:W-:-:S03]  /*7a70*/  IMAD R3, R2, UR9, RZ ;  /* 0x0000000902037c24 */ /* 0x004fc6000f8e02ff */
[----:B------:R-:W2:Y:S04]  /*7a80*/  LDL.LU R2, [R1+0x2c] ;  /* 0x00002c0001027983 */ /* 0x000ea80000300800 */
[----:B------:R1:W-:Y:S04]  /*7a90*/  STL [R1+0x60], R3 ;  /* 0x0000600301007387 */ /* 0x0003e80000100800 */
[----:B------:R-:W2:Y:S04]  /*7aa0*/  LDL.LU R12, [R1+0x3c] ;  /* 0x00003c00010c7983 */ /* 0x000ea80000300800 */
[----:B------:R-:W2:Y:S04]  /*7ab0*/  LDL.LU R11, [R1+0x28] ;  /* 0x00002800010b7983 */ /* 0x000ea80000300800 */
[----:B------:R-:W2:Y:S04]  /*7ac0*/  LDL.LU R29, [R1+0x24] ;  /* 0x00002400011d7983 */ /* 0x000ea80000300800 */
[----:B-1----:R-:W2:Y:S04]  /*7ad0*/  LDL.LU R3, [R1+0x1c] ;  /* 0x00001c0001037983 */ /* 0x002ea80000300800 */
[----:B------:R-:W2:Y:S04]  /*7ae0*/  LDL.LU R4, [R1+0x14] ;  /* 0x0000140001047983 */ /* 0x000ea80000300800 */
[----:B------:R-:W2:Y:S04]  /*7af0*/  LDL.LU R5, [R1+0x10] ;  /* 0x0000100001057983 */ /* 0x000ea80000300800 */
[----:B------:R-:W2:Y:S01]  /*7b00*/  LDL.LU R6, [R1+0xc] ;  /* 0x00000c0001067983 */ /* 0x000ea20000300800 */
[----:B---3--:R-:W-:-:S05]  /*7b10*/  IMAD R8, R8, UR9, RZ ;  /* 0x0000000908087c24 */ /* 0x008fca000f8e02ff */
[----:B------:R1:W-:Y:S01]  /*7b20*/  STL [R1+0x68], R8 ;  /* 0x0000680801007387 */ /* 0x0003e20000100800 */
[----:B-----5:R-:W-:-:S03]  /*7b30*/  IMAD R9, R9, UR9, RZ ;  /* 0x0000000909097c24 */ /* 0x020fc6000f8e02ff */
[----:B-1----:R-:W3:Y:S04]  /*7b40*/  LDL.LU R8, [R1+0x8] ;  /* 0x0000080001087983 */ /* 0x002ee80000300800 */
[----:B------:R1:W-:Y:S01]  /*7b50*/  STL [R1+0x70], R9 ;  /* 0x0000700901007387 */ /* 0x0003e20000100800 */
[----:B----4-:R-:W-:-:S03]  /*7b60*/  IMAD R10, R10, UR9, RZ ;  /* 0x000000090a0a7c24 */ /* 0x010fc6000f8e02ff */
[----:B-1----:R-:W4:Y:S01]  /*7b70*/  LDL.LU R9, [R1+0x4] ;  /* 0x0000040001097983 */ /* 0x002f220000300800 */
[----:B------:R-:W-:-:S03]  /*7b80*/  IMAD R26, R26, UR9, RZ ;  /* 0x000000091a1a7c24 */ /* 0x000fc6000f8e02ff */
[----:B------:R1:W-:Y:S01]  /*7b90*/  STL [R1+0x78], R10 ;  /* 0x0000780a01007387 */ /* 0x0003e20000100800 */
[----:B------:R-:W-:-:S03]  /*7ba0*/  IMAD R25, R25, UR9, RZ ;  /* 0x0000000919197c24 */ /* 0x000fc6000f8e02ff */
[----:B-1----:R-:W5:Y:S01]  /*7bb0*/  LDL.LU R10, [R1] ;  /* 0x00000000010a7983 */ /* 0x002f620000300800 */
[----:B------:R-:W-:-:S03]  /*7bc0*/  IMAD R24, R24, UR9, RZ ;  /* 0x0000000918187c24 */ /* 0x000fc6000f8e02ff */
[----:B------:R1:W-:Y:S01]  /*7bd0*/  STL [R1+0x80], R26 ;  /* 0x0000801a01007387 */ /* 0x0003e20000100800 */
[----:B------:R-:W-:Y:S02]  /*7be0*/  IMAD R23, R23, UR9, RZ ;  /* 0x0000000917177c24 */ /* 0x000fe4000f8e02ff */
[----:B------:R-:W-:Y:S01]  /*7bf0*/  IMAD R22, R22, UR9, RZ ;  /* 0x0000000916167c24 */ /* 0x000fe2000f8e02ff */
[----:B-1----:R-:W2:Y:S01]  /*7c00*/  LDL.LU R26, [R1+0x1e5c] ;  /* 0x001e5c00011a7983 */ /* 0x002ea20000300800 */
[----:B------:R-:W-:-:S03]  /*7c10*/  IMAD R21, R21, UR9, RZ ;  /* 0x0000000915157c24 */ /* 0x000fc6000f8e02ff */
[----:B------:R1:W-:Y:S01]  /*7c20*/  STL [R1+0xa0], R25 ;  /* 0x0000a01901007387 */ /* 0x0003e20000100800 */
[----:B------:R-:W-:Y:S02]  /*7c30*/  IMAD R20, R20, UR9, RZ ;  /* 0x0000000914147c24 */ /* 0x000fe4000f8e02ff */
[----:B------:R-:W-:Y:S01]  /*7c40*/  IMAD R19, R19, UR9, RZ ;  /* 0x0000000913137c24 */ /* 0x000fe2000f8e02ff */
[----:B-1----:R-:W2:Y:S04]  /*7c50*/  LDL.LU R25, [R1+0x1e58] ;  /* 0x001e580001197983 */ /* 0x002ea80000300800 */
[----:B------:R1:W-:Y:S01]  /*7c60*/  STL [R1+0x9c], R24 ;  /* 0x00009c1801007387 */ /* 0x0003e20000100800 */
[----:B------:R-:W-:-:S03]  /*7c70*/  IMAD R18, R18, UR9, RZ ;  /* 0x0000000912127c24 */ /* 0x000fc6000f8e02ff */
        /* <DEDUP_REMOVED lines=19> */
[----:B------:R1:W-:Y:S04]  /*7db0*/  STL [R1+0x7c], R17 ;  /* 0x00007c1101007387 */ /* 0x0003e80000100800 */
        /* <DEDUP_REMOVED lines=10> */
[----:B-1----:R-:W2:Y:S02]  /*7e60*/  LDL.LU R7, [R1+0x1e24] ;  /* 0x001e240001077983 */ /* 0x002ea40000300800 */
[----:B--2---:R-:W-:-:S05]  /*7e70*/  IMAD R7, R7, UR12, RZ ;  /* 0x0000000c07077c24 */ /* 0x004fca000f8e02ff */
[----:B------:R1:W-:Y:S04]  /*7e80*/  STL [R1+0x34], R7 ;  /* 0x0000340701007387 */ /* 0x0003e80000100800 */
[----:B-1----:R-:W2:Y:S01]  /*7e90*/  LDL.LU R7, [R1+0x1e20] ;  /* 0x001e200001077983 */ /* 0x002ea20000300800 */
[----:B------:R-:W-:-:S05]  /*7ea0*/  IMAD R0, R0, UR12, RZ ;  /* 0x0000000c00007c24 */ /* 0x000fca000f8e02ff */
[----:B------:R2:W-:Y:S02]  /*7eb0*/  STL [R1+0x30], R0 ;  /* 0x0000300001007387 */ /* 0x0005e40000100800 */
[----:B--2---:R-:W-:-:S05]  /*7ec0*/  LEA R0, P0, R12, R7, 0x1 ;  /* 0x000000070c007211 */ /* 0x004fca00078008ff */
[----:B------:R1:W-:Y:S02]  /*7ed0*/  STL [R1+0x1db0], R0 ;  /* 0x001db00001007387 */ /* 0x0003e40000100800 */
[----:B-1----:R-:W-:-:S05]  /*7ee0*/  LEA R0, P6, R11, R7, 0x1 ;  /* 0x000000070b007211 */ /* 0x002fca00078c08ff */
        /* <DEDUP_REMOVED lines=10> */
[----:B------:R1:W-:Y:S04]  /*7f90*/  STL [R1+0x1dc8], R0 ;  /* 0x001dc80001007387 */ /* 0x0003e80000100800 */
[----:B-1----:R-:W2:Y:S02]  /*7fa0*/  LDL.LU R0, [R1+0x1e1c] ;  /* 0x001e1c0001007983 */ /* 0x002ea40000300800 */
[-C--:B--2---:R-:W-:Y:S02]  /*7fb0*/  LEA.HI.X.SX32 R12, R12, R0.reuse, 0x1, P0 ;  /* 0x000000000c0c7211 */ /* 0x084fe400000f0eff */
[----:B------:R-:W-:-:S03]  /*7fc0*/  LEA.HI.X.SX32 R11, R11, R0, 0x1, P6 ;  /* 0x000000000b0b7211 */ /* 0x000fc600030f0eff */
[----:B------:R3:W-:Y:S02]  /*7fd0*/  STL [R1+0x1da8], R12 ;  /* 0x001da80c01007387 */ /* 0x0007e40000100800 */
[----:B---3--:R-:W-:-:S05]  /*7fe0*/  LEA R12, P0, R8, R7, 0x1 ;  /* 0x00000007080c7211 */ /* 0x008fca00078008ff */
[----:B------:R1:W-:Y:S01]  /*7ff0*/  STL [R1+0x1dac], R12 ;  /* 0x001dac0c01007387 */ /* 0x0003e20000100800 */
[----:B------:R-:W-:-:S03]  /*8000*/  LEA.HI.X.SX32 R29, R29, R0, 0x1, P5 ;  /* 0x000000001d1d7211 */ /* 0x000fc600028f0eff */
[----:B-1----:R-:W2:Y:S04]  /*8010*/  LDL.LU R12, [R1+0x1e18] ;  /* 0x001e1800010c7983 */ /* 0x002ea80000300800 */
[----:B------:R4:W-:Y:S02]  /*8020*/  STL [R1+0x1da0], R11 ;  /* 0x001da00b01007387 */ /* 0x0009e40000100800 */
[----:B----4-:R-:W-:-:S05]  /*8030*/  LEA R11, P6, R9, R7, 0x1 ;  /* 0x00000007090b7211 */ /* 0x010fca00078c08ff */
[----:B------:R1:W-:Y:S04]  /*8040*/  STL [R1+0x1da4], R11 ;  /* 0x001da40b01007387 */ /* 0x0003e80000100800 */
[----:B-1----:R-:W3:Y:S04]  /*8050*/  LDL.LU R11, [R1+0x1e14] ;  /* 0x001e1400010b7983 */ /* 0x002ee80000300800 */
[----:B------:R5:W-:Y:S02]  /*8060*/  STL [R1+0x1d98], R29 ;  /* 0x001d981d01007387 */ /* 0x000be40000100800 */
[----:B-----5:R-:W-:-:S05]  /*8070*/  LEA R29, P5, R10, R7, 0x1 ;  /* 0x000000070a1d7211 */ /* 0x020fca00078a08ff */
[----:B------:R1:W-:Y:S04]  /*8080*/  STL [R1+0x1d9c], R29 ;  /* 0x001d9c1d01007387 */ /* 0x0003e80000100800 */
[----:B-1----:R-:W4:Y:S01]  /*8090*/  LDL.LU R29, [R1+0x1e10] ;  /* 0x001e1000011d7983 */ /* 0x002f220000300800 */
[----:B------:R-:W-:-:S05]  /*80a0*/  LEA.HI.X.SX32 R3, R3, R0, 0x1, P3 ;  /* 0x0000000003037211 */ /* 0x000fca00018f0eff */
[----:B------:R4:W-:Y:S02]  /*80b0*/  STL [R1+0x1d90], R3 ;  /* 0x001d900301007387 */ /* 0x0009e40000100800 */
[----:B----4-:R-:W-:-:S05]  /*80c0*/  LEA R3, P3, R29, R7, 0x1 ;  /* 0x000000071d037211 */ /* 0x010fca00078608ff */
        /* <DEDUP_REMOVED lines=32> */
[-C--:B------:R-:W-:Y:S02]  /*82d0*/  LEA.HI.X.SX32 R29, R29, R0.reuse, 0x1, P3 ;  /* 0x000000001d1d7211 */ /* 0x080fe400018f0eff */
[----:B------:R-:W-:-:S03]  /*82e0*/  LEA.HI.X.SX32 R3, R3, R0, 0x1, P2 ;  /* 0x0000000003037211 */ /* 0x000fc600010f0eff */
[----:B------:R4:W-:Y:S01]  /*82f0*/  STL [R1+0x1d58], R29 ;  /* 0x001d581d01007387 */ /* 0x0009e20000100800 */
[-C--:B------:R-:W-:Y:S02]  /*8300*/  LEA.HI.X.SX32 R4, R4, R0.reuse, 0x1, P4 ;  /* 0x0000000004047211 */ /* 0x080fe400020f0eff */
[----:B------:R-:W-:Y:S02]  /*8310*/  LEA.HI.X.SX32 R5, R5, R0, 0x1, P1 ;  /* 0x0000000005057211 */ /* 0x000fe400008f0eff */
[----:B----4-:R-:W-:-:S05]  /*8320*/  LEA R29, P3, R10, R7, 0x1 ;  /* 0x000000070a1d7211 */ /* 0x010fca00078608ff */
[----:B------:R3:W-:Y:S04]  /*8330*/  STL [R1+0x1d5c], R29 ;  /* 0x001d5c1d01007387 */ /* 0x0007e80000100800 */
[----:B------:R2:W-:Y:S01]  /*8340*/  STL [R1+0x1d50], R3 ;  /* 0x001d500301007387 */ /* 0x0005e20000100800 */
[-C--:B---3--:R-:W-:Y:S02]  /*8350*/  LEA R29, P2, R11, R7.reuse, 0x1 ;  /* 0x000000070b1d7211 */ /* 0x088fe400078408ff */
[----:B--2---:R-:W-:-:S03]  /*8360*/  LEA R3, P4, R12, R7, 0x1 ;  /* 0x000000070c037211 */ /* 0x004fc600078808ff */
[----:B------:R-:W-:Y:S04]  /*8370*/  STL [R1+0x1d54], R29 ;  /* 0x001d541d01007387 */ /* 0x000fe80000100800 */
[----:B------:R1:W-:Y:S04]  /*8380*/  STL [R1+0x1d48], R4 ;  /* 0x001d480401007387 */ /* 0x0003e80000100800 */
[----:B------:R2:W-:Y:S01]  /*8390*/  STL [R1+0x1d4c], R3 ;  /* 0x001d4c0301007387 */ /* 0x0005e20000100800 */
[----:B-1----:R-:W-:-:S03]  /*83a0*/  LEA R4, P1, R13, R7, 0x1 ;  /* 0x000000070d047211 */ /* 0x002fc600078208ff */
[----:B------:R1:W-:Y:S01]  /*83b0*/  STL [R1+0x1d40], R5 ;  /* 0x001d400501007387 */ /* 0x0003e20000100800 */
[----:B--2---:R-:W-:-:S03]  /*83c0*/  LEA.HI.X.SX32 R3, R6, R0, 0x1, P0 ;  /* 0x0000000006037211 */ /* 0x004fc600000f0eff */
[----:B------:R2:W-:Y:S04]  /*83d0*/  STL [R1+0x1d44], R4 ;  /* 0x001d440401007387 */ /* 0x0005e80000100800 */
[----:B------:R3:W-:Y:S01]  /*83e0*/  STL [R1+0x1d38], R3 ;  /* 0x001d380301007387 */ /* 0x0007e20000100800 */
[----:B-1----:R-:W-:Y:S02]  /*83f0*/  LEA R5, P0, R14, R7, 0x1 ;  /* 0x000000070e057211 */ /* 0x002fe400078008ff */
[----:B--2---:R-:W-:-:S03]  /*8400*/  LEA.HI.X.SX32 R4, R8, R0, 0x1, P6 ;  /* 0x0000000008047211 */ /* 0x004fc600030f0eff */
[----:B------:R1:W-:Y:S01]  /*8410*/  STL [R1+0x1d3c], R5 ;  /* 0x001d3c0501007387 */ /* 0x0003e20000100800 */
[----:B---3--:R-:W-:-:S03]  /*8420*/  LEA R3, P6, R15, R7, 0x1 ;  /* 0x000000070f037211 */ /* 0x008fc600078c08ff */
[----:B------:R2:W-:Y:S04]  /*8430*/  STL [R1+0x1d30], R4 ;  /* 0x001d300401007387 */ /* 0x0005e80000100800 */
[----:B------:R3:W-:Y:S01]  /*8440*/  STL [R1+0x1d34], R3 ;  /* 0x001d340301007387 */ /* 0x0007e20000100800 */
[----:B-1----:R-:W-:Y:S02]  /*8450*/  LEA.HI.X.SX32 R5, R9, R0, 0x1, P5 ;  /* 0x0000000009057211 */ /* 0x002fe400028f0eff */
[----:B--2---:R-:W-:-:S03]  /*8460*/  LEA R4, P5, R16, R7, 0x1 ;  /* 0x0000000710047211 */ /* 0x004fc600078a08ff */
[----:B------:R1:W-:Y:S01]  /*8470*/  STL [R1+0x1d28], R5 ;  /* 0x001d280501007387 */ /* 0x0003e20000100800 */
[----:B---3--:R-:W-:-:S03]  /*8480*/  LEA.HI.X.SX32 R3, R10, R0, 0x1, P3 ;  /* 0x000000000a037211 */ /* 0x008fc600018f0eff */
[----:B------:R-:W-:Y:S04]  /*8490*/  STL [R1+0x1d2c], R4 ;  /* 0x001d2c0401007387 */ /* 0x000fe80000100800 */
[----:B------:R2:W-:Y:S01]  /*84a0*/  STL [R1+0x1d20], R3 ;  /* 0x001d200301007387 */ /* 0x0005e20000100800 */
[----:B-1----:R-:W-:-:S03]  /*84b0*/  LEA R5, P3, R17, R7, 0x1 ;  /* 0x0000000711057211 */ /* 0x002fc600078608ff */
[----:B--2---:R-:W2:Y:S01]  /*84c0*/  LDL.LU R3, [R1+0x18] ;  /* 0x0000180001037983 */ /* 0x004ea20000300800 */
[-C--:B------:R-:W-:Y:S02]  /*84d0*/  LEA.HI.X.SX32 R4, R11, R0.reuse, 0x1, P2 ;  /* 0x000000000b047211 */ /* 0x080fe400010f0eff */
[----:B------:R-:W-:Y:S01]  /*84e0*/  LEA R6, P2, R18, R7, 0x1 ;  /* 0x0000000712067211 */ /* 0x000fe200078408ff */
[----:B------:R-:W-:Y:S04]  /*84f0*/  STL [R1+0x1d24], R5 ;  /* 0x001d240501007387 */ /* 0x000fe80000100800 */
[----:B------:R1:W-:Y:S04]  /*8500*/  STL [R1+0x1d18], R4 ;  /* 0x001d180401007387 */ /* 0x0003e80000100800 */
[----:B------:R-:W-:Y:S04]  /*8510*/  STL [R1+0x1d1c], R6 ;  /* 0x001d1c0601007387 */ /* 0x000fe80000100800 */
[----:B------:R-:W3:Y:S01]  /*8520*/  LDL.LU R29, [R1+0x20] ;  /* 0x00002000011d7983 */ /* 0x000ee20000300800 */
[----:B-1----:R-:W-:-:S02]  /*8530*/  LEA.HI.X.SX32 R4, R12, R0, 0x1, P4 ;  /* 0x000000000c047211 */ /* 0x002fc400020f0eff */
[----:B------:R-:W-:-:S03]  /*8540*/  LEA R5, P4, R19, R7, 0x1 ;  /* 0x0000000713057211 */ /* 0x000fc600078808ff */
[----:B------:R1:W-:Y:S04]  /*8550*/  STL [R1+0x1d10], R4 ;  /* 0x001d100401007387 */ /* 0x0003e80000100800 */
[----:B------:R4:W-:Y:S04]  /*8560*/  STL [R1+0x1d14], R5 ;  /* 0x001d140501007387 */ /* 0x0009e80000100800 */
[----:B------:R-:W5:Y:S01]  /*8570*/  LDL.LU R10, [R1+0x38] ;  /* 0x00003800010a7983 */ /* 0x000f620000300800 */
[----:B-1----:R-:W-:Y:S02]  /*8580*/  LEA.HI.X.SX32 R4, R13, R0, 0x1, P1 ;  /* 0x000000000d047211 */ /* 0x002fe400008f0eff */
[----:B----4-:R-:W-:-:S03]  /*8590*/  LEA R5, P1, R20, R7, 0x1 ;  /* 0x0000000714057211 */ /* 0x010fc600078208ff */
[----:B------:R1:W-:Y:S04]  /*85a0*/  STL [R1+0x1d08], R4 ;  /* 0x001d080401007387 */ /* 0x0003e80000100800 */
[----:B------:R4:W-:Y:S04]  /*85b0*/  STL [R1+0x1d0c], R5 ;  /* 0x001d0c0501007387 */ /* 0x0009e80000100800 */
[----:B------:R-:W5:Y:S01]  /*85c0*/  LDL.LU R9, [R1+0x40] ;  /* 0x0000400001097983 */ /* 0x000f620000300800 */
[----:B-1----:R-:W-:Y:S02]  /*85d0*/  LEA.HI.X.SX32 R4, R14, R0, 0x1, P0 ;  /* 0x000000000e047211 */ /* 0x002fe400000f0eff */
[----:B----4-:R-:W-:-:S03]  /*85e0*/  LEA R5, P0, R21, R7, 0x1 ;  /* 0x0000000715057211 */ /* 0x010fc600078008ff */
[----:B------:R1:W-:Y:S04]  /*85f0*/  STL [R1+0x1d00], R4 ;  /* 0x001d000401007387 */ /* 0x0003e80000100800 */
[----:B------:R4:W-:Y:S01]  /*8600*/  STL [R1+0x1d04], R5 ;  /* 0x001d040501007387 */ /* 0x0009e20000100800 */
[----:B-1----:R-:W-:-:S03]  /*8610*/  LEA.HI.X.SX32 R4, R15, R0, 0x1, P6 ;  /* 0x000000000f047211 */ /* 0x002fc600030f0eff */
[----:B----4-:R-:W4:Y:S04]  /*8620*/  LDL.LU R5, [R1+0x44] ;  /* 0x0000440001057983 */ /* 0x010f280000300800 */
[----:B------:R1:W-:Y:S04]  /*8630*/  STL [R1+0x1cf8], R4 ;  /* 0x001cf80401007387 */ /* 0x0003e80000100800 */
[----:B-1----:R-:W4:Y:S01]  /*8640*/  LDL.LU R4, [R1+0x48] ;  /* 0x0000480001047983 */ /* 0x002f220000300800 */
[----:B------:R-:W-:Y:S02]  /*8650*/  LEA R8, P6, R22, R7, 0x1 ;  /* 0x0000000716087211 */ /* 0x000fe400078c08ff */
[----:B------:R-:W-:-:S03]  /*8660*/  LEA.HI.X.SX32 R6, R16, R0, 0x1, P5 ;  /* 0x0000000010067211 */ /* 0x000fc600028f0eff */
[----:B------:R1:W-:Y:S04]  /*8670*/  STL [R1+0x1cfc], R8 ;  /* 0x001cfc0801007387 */ /* 0x0003e80000100800 */
[----:B------:R0:W-:Y:S04]  /*8680*/  STL [R1+0x1cf0], R6 ;  /* 0x001cf00601007387 */ /* 0x0001e80000100800 */
[----:B------:R-:W4:Y:S01]  /*8690*/  LDL.LU R11, [R1+0x4c] ;  /* 0x00004c00010b7983 */ /* 0x000f220000300800 */
[----:B-1----:R-:W-:Y:S02]  /*86a0*/  LEA R8, P5, R23, R7, 0x1 ;  /* 0x0000000717087211 */ /* 0x002fe400078a08ff */
[----:B0-----:R-:W-:-:S03]  /*86b0*/  LEA.HI.X.SX32 R6, R17, R0, 0x1, P3 ;  /* 0x0000000011067211 */ /* 0x001fc600018f0eff */
[----:B------:R0:W-:Y:S01]  /*86c0*/  STL [R1+0x1cf4], R8 ;  /* 0x001cf40801007387 */ /* 0x0001e20000100800 */
[----:B------:R-:W-:-:S03]  /*86d0*/  LEA.HI.X.SX32 R12, R18, R0, 0x1, P2 ;  /* 0x00000000120c7211 */ /* 0x000fc600010f0eff */
[----:B------:R1:W-:Y:S01]  /*86e0*/  STL [R1+0x1ce8], R6 ;  /* 0x001ce80601007387 */ /* 0x0003e20000100800 */
[-C--:B0-----:R-:W-:Y:S01]  /*86f0*/  LEA R8, P3, R24, R7.reuse, 0x1 ;  /* 0x0000000718087211 */ /* 0x081fe200078608ff */
[----:B------:R-:W-:Y:S01]  /*8700*/  IMAD R27, R27, UR9, RZ ;  /* 0x000000091b1b7c24 */ /* 0x000fe2000f8e02ff */
[----:B------:R-:W-:Y:S02]  /*8710*/  LEA.HI.X.SX32 R13, R19, R0, 0x1, P4 ;  /* 0x00000000130d7211 */ /* 0x000fe400020f0eff */
[----:B-1----:R-:W-:Y:S01]  /*8720*/  LEA R6, P2, R25, R7, 0x1 ;  /* 0x0000000719067211 */ /* 0x002fe200078408ff */
[----:B------:R0:W-:Y:S01]  /*8730*/  STL [R1+0x1cec], R8 ;  /* 0x001cec0801007387 */ /* 0x0001e20000100800 */
[----:B------:R-:W-:-:S03]  /*8740*/  IMAD R28, R28, UR9, RZ ;  /* 0x000000091c1c7c24 */ /* 0x000fc6000f8e02ff */
[----:B0-----:R-:W4:Y:S04]  /*8750*/  LDL.LU R8, [R1+0x54] ;  /* 0x0000540001087983 */ /* 0x001f280000300800 */
[----:B------:R0:W-:Y:S04]  /*8760*/  STL [R1+0x1ce0], R12 ;  /* 0x001ce00c01007387 */ /* 0x0001e80000100800 */
[----:B------:R1:W-:Y:S01]  /*8770*/  STL [R1+0x1ce4], R6 ;  /* 0x001ce40601007387 */ /* 0x0003e20000100800 */
[----:B0-----:R-:W-:-:S03]  /*8780*/  LEA R12, P4, R26, R7, 0x1 ;  /* 0x000000071a0c7211 */ /* 0x001fc600078808ff */
[----:B------:R0:W-:Y:S01]  /*8790*/  STL [R1+0x1cd8], R13 ;  /* 0x001cd80d01007387 */ /* 0x0001e20000100800 */
[----:B-1----:R-:W-:-:S03]  /*87a0*/  LEA.HI.X.SX32 R6, R20, R0, 0x1, P1 ;  /* 0x0000000014067211 */ /* 0x002fc600008f0eff */
[----:B------:R1:W-:Y:S01]  /*87b0*/  STL [R1+0x1cdc], R12 ;  /* 0x001cdc0c01007387 */ /* 0x0003e20000100800 */
[----:B0-----:R-:W-:-:S03]  /*87c0*/  LEA R13, P1, R27, R7, 0x1 ;  /* 0x000000071b0d7211 */ /* 0x001fc600078208ff */
[----:B------:R0:W-:Y:S01]  /*87d0*/  STL [R1+0x1cd0], R6 ;  /* 0x001cd00601007387 */ /* 0x0001e20000100800 */
[-C--:B-1----:R-:W-:Y:S02]  /*87e0*/  LEA.HI.X.SX32 R12, R21, R0.reuse, 0x1, P0 ;  /* 0x00000000150c7211 */ /* 0x082fe400000f0eff */
[----:B------:R-:W-:Y:S01]  /*87f0*/  LEA R14, P0, R28, R7, 0x1 ;  /* 0x000000071c0e7211 */ /* 0x000fe200078008ff */
[----:B0-----:R-:W4:Y:S04]  /*8800*/  LDL.LU R6, [R1+0x60] ;  /* 0x0000600001067983 */ /* 0x001f280000300800 */
[----:B------:R-:W-:Y:S04]  /*8810*/  STL [R1+0x1cd4], R13 ;  /* 0x001cd40d01007387 */ /* 0x000fe80000100800 */
[----:B------:R0:W-:Y:S04]  /*8820*/  STL [R1+0x1cc8], R12 ;  /* 0x001cc80c01007387 */ /* 0x0001e80000100800 */
[----:B------:R-:W-:Y:S01]  /*8830*/  STL [R1+0x1ccc], R14 ;  /* 0x001ccc0e01007387 */ /* 0x000fe20000100800 */
[----:B0-----:R-:W-:-:S03]  /*8840*/  LEA.HI.X.SX32 R12, R22, R0, 0x1, P6 ;  /* 0x00000000160c7211 */ /* 0x001fc600030f0eff */
[----:B------:R-:W4:Y:S04]  /*8850*/  LDL.LU R22, [R1+0x68] ;  /* 0x0000680001167983 */ /* 0x000f280000300800 */
[----:B------:R0:W-:Y:S02]  /*8860*/  STL [R1+0x1cc0], R12 ;  /* 0x001cc00c01007387 */ /* 0x0001e40000100800 */
[----:B0-----:R-:W-:Y:S02]  /*8870*/  LEA.HI.X.SX32 R12, R23, R0, 0x1, P5 ;  /* 0x00000000170c7211 */ /* 0x001fe400028f0eff */
[----:B--2---:R-:W-:-:S05]  /*8880*/  LEA R13, P6, R3, R7, 0x1 ;  /* 0x00000007030d7211 */ /* 0x004fca00078c08ff */
[----:B------:R3:W-:Y:S04]  /*8890*/  STL [R1+0x1cc4], R13 ;  /* 0x001cc40d01007387 */ /* 0x0007e80000100800 */
[----:B------:R-:W2:Y:S04]  /*88a0*/  LDL.LU R23, [R1+0x58] ;  /* 0x0000580001177983 */ /* 0x000ea80000300800 */
[----:B------:R0:W-:Y:S01]  /*88b0*/  STL [R1+0x1cb8], R12 ;  /* 0x001cb80c01007387 */ /* 0x0001e20000100800 */
[----:B---3--:R-:W-:-:S03]  /*88c0*/  LEA R13, P5, R29, R7, 0x1 ;  /* 0x000000071d0d7211 */ /* 0x008fc600078a08ff */
[----:B------:R-:W3:Y:S01]  /*88d0*/  LDL.LU R21, [R1+0x70] ;  /* 0x0000700001157983 */ /* 0x000ee20000300800 */
[----:B0-----:R-:W-:-:S03]  /*88e0*/  LEA.HI.X.SX32 R12, R24, R0, 0x1, P3 ;  /* 0x00000000180c7211 */ /* 0x001fc600018f0eff */
[----:B------:R5:W-:Y:S04]  /*88f0*/  STL [R1+0x1cbc], R13 ;  /* 0x001cbc0d01007387 */ /* 0x000be80000100800 */
[----:B------:R0:W-:Y:S04]  /*8900*/  STL [R1+0x1cb0], R12 ;  /* 0x001cb00c01007387 */ /* 0x0001e80000100800 */
[----:B------:R-:W3:Y:S01]  /*8910*/  LDL.LU R20, [R1+0x78] ;  /* 0x0000780001147983 */ /* 0x000ee20000300800 */
[----:B-----5:R-:W-:Y:S02]  /*8920*/  LEA R13, P3, R10, R7, 0x1 ;  /* 0x000000070a0d7211 */ /* 0x020fe400078608ff */
[----:B0-----:R-:W-:-:S03]  /*8930*/  LEA.HI.X.SX32 R12, R25, R0, 0x1, P2 ;  /* 0x00000000190c7211 */ /* 0x001fc600010f0eff */
[----:B------:R0:W-:Y:S01]  /*8940*/  STL [R1+0x1cb4], R13 ;  /* 0x001cb40d01007387 */ /* 0x0001e20000100800 */
[----:B------:R-:W-:-:S03]  /*8950*/  LEA R14, P2, R9, R7, 0x1 ;  /* 0x00000007090e7211 */ /* 0x000fc600078408ff */
[----:B------:R4:W-:Y:S01]  /*8960*/  STL [R1+0x1ca8], R12 ;  /* 0x001ca80c01007387 */ /* 0x0009e20000100800 */
[----:B0-----:R-:W-:-:S03]  /*8970*/  LEA.HI.X.SX32 R13, R26, R0, 0x1, P4 ;  /* 0x000000001a0d7211 */ /* 0x001fc600020f0eff */
[----:B------:R-:W-:Y:S04]  /*8980*/  STL [R1+0x1cac], R14 ;  /* 0x001cac0e01007387 */ /* 0x000fe80000100800 */
[----:B------:R-:W5:Y:S04]  /*8990*/  LDL.LU R19, [R1+0x80] ;  /* 0x0000800001137983 */ /* 0x000f680000300800 */
[----:B------:R0:W-:Y:S01]  /*89a0*/  STL [R1+0x1ca0], R13 ;  /* 0x001ca00d01007387 */ /* 0x0001e20000100800 */
[----:B----4-:R-:W-:Y:S02]  /*89b0*/  LEA R12, P4, R5, R7, 0x1 ;  /* 0x00000007050c7211 */ /* 0x010fe400078808ff */
[----:B0-----:R-:W-:-:S03]  /*89c0*/  LEA.HI.X.SX32 R13, R27, R0, 0x1, P1 ;  /* 0x000000001b0d7211 */ /* 0x001fc600008f0eff */
[----:B------:R0:W-:Y:S04]  /*89d0*/  STL [R1+0x1ca4], R12 ;  /* 0x001ca40c01007387 */ /* 0x0001e80000100800 */
[----:B------:R-:W4:Y:S01]  /*89e0*/  LDL.LU R18, [R1+0xa0] ;  /* 0x0000a00001127983 */ /* 0x000f220000300800 */
[----:B0-----:R-:W-:-:S03]  /*89f0*/  LEA R12, P1, R4, R7, 0x1 ;  /* 0x00000007040c7211 */ /* 0x001fc600078208ff */
[----:B------:R0:W-:Y:S04]  /*8a00*/  STL [R1+0x1c98], R13 ;  /* 0x001c980d01007387 */ /* 0x0001e80000100800 */
[----:B------:R1:W-:Y:S04]  /*8a10*/  STL [R1+0x1c9c], R12 ;  /* 0x001c9c0c01007387 */ /* 0x0003e80000100800 */
[----:B------:R-:W4:Y:S01]  /*8a20*/  LDL.LU R17, [R1+0x9c] ;  /* 0x00009c0001117983 */ /* 0x000f220000300800 */
[----:B0-----:R-:W-:Y:S02]  /*8a30*/  LEA.HI.X.SX32 R13, R28, R0, 0x1, P0 ;  /* 0x000000001c0d7211 */ /* 0x001fe400000f0eff */
[----:B-1----:R-:W-:-:S03]  /*8a40*/  LEA R12, P0, R11, R7, 0x1 ;  /* 0x000000070b0c7211 */ /* 0x002fc600078008ff */
[----:B------:R0:W-:Y:S04]  /*8a50*/  STL [R1+0x1be8], R13 ;  /* 0x001be80d01007387 */ /* 0x0001e80000100800 */
[----:B------:R-:W-:Y:S01]  /*8a60*/  STL [R1+0x1c08], R12 ;  /* 0x001c080c01007387 */ /* 0x000fe20000100800 */
[----:B0-----:R-:W-:-:S03]  /*8a70*/  LEA.HI.X.SX32 R13, R3, R0, 0x1, P6 ;  /* 0x00000000030d7211 */ /* 0x001fc600030f0eff */
[----:B------:R-:W4:Y:S04]  /*8a80*/  LDL.LU R3, [R1+0x98] ;  /* 0x0000980001037983 */ /* 0x000f280000300800 */
[----:B------:R0:W-:Y:S01]  /*8a90*/  STL [R1+0x1bec], R13 ;  /* 0x001bec0d01007387 */ /* 0x0001e20000100800 */
[-C--:B------:R-:W-:Y:S02]  /*8aa0*/  LEA.HI.X.SX32 R10, R10, R0.reuse, 0x1, P3 ;  /* 0x000000000a0a7211 */ /* 0x080fe400018f0eff */
[----:B0-----:R-:W-:Y:S02]  /*8ab0*/  LEA.HI.X.SX32 R13, R29, R0, 0x1, P5 ;  /* 0x000000001d0d7211 */ /* 0x001fe400028f0eff */
[----:B------:R-:W4:Y:S01]  /*8ac0*/  LDL.LU R29, [R1+0x94] ;  /* 0x00009400011d7983 */ /* 0x000f220000300800 */
[----:B------:R-:W-:-:S05]  /*8ad0*/  LEA R12, P6, R8, R7, 0x1 ;  /* 0x00000007080c7211 */ /* 0x000fca00078c08ff */
[----:B------:R2:W-:Y:S04]  /*8ae0*/  STL [R1+0x1c10], R12 ;  /* 0x001c100c01007387 */ /* 0x0005e80000100800 */
[----:B------:R-:W-:Y:S04]  /*8af0*/  STL [R1+0x1bf0], R13 ;  /* 0x001bf00d01007387 */ /* 0x000fe80000100800 */
[----:B------:R-:W4:Y:S01]  /*8b00*/  LDL.LU R16, [R1+0x90] ;  /* 0x0000900001107983 */ /* 0x000f220000300800 */
[-C--:B------:R-:W-:Y:S02]  /*8b10*/  LEA.HI.X.SX32 R5, R5, R0.reuse, 0x1, P4 ;  /* 0x0000000005057211 */ /* 0x080fe400020f0eff */
[----:B------:R-:W-:-:S02]  /*8b20*/  LEA.HI.X.SX32 R24, R4, R0, 0x1, P1 ;  /* 0x0000000004187211 */ /* 0x000fc400008f0eff */
[----:B------:R-:W-:Y:S02]  /*8b30*/  LEA.HI.X.SX32 R11, R11, R0, 0x1, P0 ;  /* 0x000000000b0b7211 */ /* 0x000fe400000f0eff */
[----:B--2---:R-:W-:-:S05]  /*8b40*/  LEA R12, P5, R23, R7, 0x1 ;  /* 0x00000007170c7211 */ /* 0x004fca00078a08ff */
[----:B------:R0:W-:Y:S04]  /*8b50*/  STL [R1+0x1c18], R12 ;  /* 0x001c180c01007387 */ /* 0x0001e80000100800 */
[----:B------:R-:W2:Y:S04]  /*8b60*/  LDL.LU R15, [R1+0x8c] ;  /* 0x00008c00010f7983 */ /* 0x000ea80000300800 */
[----:B------:R1:W-:Y:S01]  /*8b70*/  STL [R1+0x1bf4], R10 ;  /* 0x001bf40a01007387 */ /* 0x0003e20000100800 */
[----:B0-----:R-:W-:-:S03]  /*8b80*/  LEA R12, P3, R6, R7, 0x1 ;  /* 0x00000007060c7211 */ /* 0x001fc600078608ff */
[----:B------:R-:W2:Y:S01]  /*8b90*/  LDL.LU R14, [R1+0x88] ;  /* 0x00008800010e7983 */ /* 0x000ea20000300800 */
[----:B-1----:R-:W-:-:S03]  /*8ba0*/  LEA.HI.X.SX32 R10, R9, R0, 0x1, P2 ;  /* 0x00000000090a7211 */ /* 0x002fc600010f0eff */
[----:B------:R3:W-:Y:S01]  /*8bb0*/  STL [R1+0x1c20], R12 ;  /* 0x001c200c01007387 */ /* 0x0007e20000100800 */
[----:B------:R-:W-:-:S03]  /*8bc0*/  LEA R9, P2, R22, R7, 0x1 ;  /* 0x0000000716097211 */ /* 0x000fc600078408ff */
[----:B------:R-:W2:Y:S04]  /*8bd0*/  LDL.LU R13, [R1+0x84] ;  /* 0x00008400010d7983 */ /* 0x000ea80000300800 */
[----:B------:R0:W-:Y:S01]  /*8be0*/  STL [R1+0x1bf8], R10 ;  /* 0x001bf80a01007387 */ /* 0x0001e20000100800 */
[----:B---3--:R-:W-:-:S03]  /*8bf0*/  LEA R12, P4, R21, R7, 0x1 ;  /* 0x00000007150c7211 */ /* 0x008fc600078808ff */
[----:B0-----:R-:W3:Y:S04]  /*8c00*/  LDL.LU R10, [R1+0x7c] ;  /* 0x00007c00010a7983 */ /* 0x001ee80000300800 */
[----:B------:R0:W-:Y:S04]  /*8c10*/  STL [R1+0x1c28], R9 ;  /* 0x001c280901007387 */ /* 0x0001e80000100800 */
[----:B0-----:R-:W3:Y:S04]  /*8c20*/  LDL.LU R9, [R1+0x74] ;  /* 0x0000740001097983 */ /* 0x001ee80000300800 */
[----:B------:R0:W-:Y:S04]  /*8c30*/  STL [R1+0x1bfc], R5 ;  /* 0x001bfc0501007387 */ /* 0x0001e80000100800 */
[----:B0-----:R-:W3:Y:S04]  /*8c40*/  LDL.LU R5, [R1+0x6c] ;  /* 0x00006c0001057983 */ /* 0x001ee80000300800 */
[----:B------:R0:W-:Y:S04]  /*8c50*/  STL [R1+0x1c30], R12 ;  /* 0x001c300c01007387 */ /* 0x0001e80000100800 */
[----:B------:R-:W3:Y:S01]  /*8c60*/  LDL.LU R4, [R1+0x64] ;  /* 0x0000640001047983 */ /* 0x000ee20000300800 */
[----:B0-----:R-:W-:-:S03]  /*8c70*/  LEA R12, P1, R20, R7, 0x1 ;  /* 0x00000007140c7211 */ /* 0x001fc600078208ff */
[----:B------:R5:W-:Y:S04]  /*8c80*/  STL [R1+0x1c00], R24 ;  /* 0x001c001801007387 */ /* 0x000be80000100800 */
[----:B------:R0:W-:Y:S01]  /*8c90*/  STL [R1+0x1c38], R12 ;  /* 0x001c380c01007387 */ /* 0x0001e20000100800 */
[----:B-----5:R-:W-:-:S03]  /*8ca0*/  LEA R24, P0, R19, R7, 0x1 ;  /* 0x0000000713187211 */ /* 0x020fc600078008ff */
[----:B0-----:R-:W5:Y:S04]  /*8cb0*/  LDL.LU R12, [R1+0x5c] ;  /* 0x00005c00010c7983 */ /* 0x001f680000300800 */
[----:B------:R0:W-:Y:S02]  /*8cc0*/  STL [R1+0x1c04], R11 ;  /* 0x001c040b01007387 */ /* 0x0001e40000100800 */
[----:B0-----:R-:W-:Y:S02]  /*8cd0*/  LEA.HI.X.SX32 R11, R8, R0, 0x1, P6 ;  /* 0x00000000080b7211 */ /* 0x001fe400030f0eff */
[----:B------:R-:W5:Y:S01]  /*8ce0*/  LDL.LU R8, [R1+0x34] ;  /* 0x0000340001087983 */ /* 0x000f620000300800 */
[----:B----4-:R-:W-:-:S03]  /*8cf0*/  LEA R25, P6, R18, R7, 0x1 ;  /* 0x0000000712197211 */ /* 0x010fc600078c08ff */
[----:B------:R-:W-:Y:S04]  /*8d00*/  STL [R1+0x1c40], R24 ;  /* 0x001c401801007387 */ /* 0x000fe80000100800 */
[----:B------:R0:W-:Y:S04]  /*8d10*/  STL [R1+0x1c0c], R11 ;  /* 0x001c0c0b01007387 */ /* 0x0001e80000100800 */
[----:B0-----:R-:W4:Y:S01]  /*8d20*/  LDL.LU R11, [R1+0x50] ;  /* 0x00005000010b7983 */ /* 0x001f220000300800 */
[----:B------:R-:W-:-:S03]  /*8d30*/  LEA.HI.X.SX32 R24, R23, R0, 0x1, P5 ;  /* 0x0000000017187211 */ /* 0x000fc600028f0eff */
[----:B------:R0:W-:Y:S01]  /*8d40*/  STL [R1+0x1c48], R25 ;  /* 0x001c481901007387 */ /* 0x0001e20000100800 */
[----:B------:R-:W-:-:S03]  /*8d50*/  LEA.HI.X.SX32 R23, R6, R0, 0x1, P3 ;  /* 0x0000000006177211 */ /* 0x000fc600018f0eff */
[----:B------:R1:W-:Y:S01]  /*8d60*/  STL [R1+0x1c14], R24 ;  /* 0x001c141801007387 */ /* 0x0003e20000100800 */
[----:B0-----:R-:W-:-:S05]  /*8d70*/  LEA R25, P5, R17, R7, 0x1 ;  /* 0x0000000711197211 */ /* 0x001fca00078a08ff */
[----:B------:R-:W-:Y:S04]  /*8d80*/  STL [R1+0x1c50], R25 ;  /* 0x001c501901007387 */ /* 0x000fe80000100800 */
[----:B------:R-:W4:Y:S01]  /*8d90*/  LDL.LU R6, [R1+0x30] ;  /* 0x0000300001067983 */ /* 0x000f220000300800 */
[----:B-1----:R-:W-:-:S03]  /*8da0*/  LEA R24, P3, R3, R7, 0x1 ;  /* 0x0000000703187211 */ /* 0x002fc600078608ff */
[----:B------:R0:W-:Y:S01]  /*8db0*/  STL [R1+0x1c1c], R23 ;  /* 0x001c1c1701007387 */ /* 0x0001e20000100800 */
[----:B------:R-:W-:-:S03]  /*8dc0*/  LEA.HI.X.SX32 R21, R21, R0, 0x1, P4 ;  /* 0x0000000015157211 */ /* 0x000fc600020f0eff */
[----:B------:R-:W-:Y:S01]  /*8dd0*/  STL [R1+0x1c58], R24 ;  /* 0x001c581801007387 */ /* 0x000fe20000100800 */
[----:B0-----:R-:W-:Y:S02]  /*8de0*/  LEA.HI.X.SX32 R23, R22, R0, 0x1, P2 ;  /* 0x0000000016177211 */ /* 0x001fe400010f0eff */
[----:B------:R-:W-:-:S03]  /*8df0*/  LEA R22, P2, R29, R7, 0x1 ;  /* 0x000000071d167211 */ /* 0x000fc600078408ff */
[----:B------:R0:W-:Y:S04]  /*8e00*/  STL [R1+0x1c24], R23 ;  /* 0x001c241701007387 */ /* 0x0001e80000100800 */
[----:B------:R1:W-:Y:S04]  /*8e10*/  STL [R1+0x1c60], R22 ;  /* 0x001c601601007387 */ /* 0x0003e80000100800 */
[----:B------:R2:W-:Y:S01]  /*8e20*/  STL [R1+0x1c2c], R21 ;  /* 0x001c2c1501007387 */ /* 0x0005e20000100800 */
[----:B0-----:R-:W-:Y:S02]  /*8e30*/  LEA R23, P4, R16, R7, 0x1 ;  /* 0x0000000710177211 */ /* 0x001fe400078808ff */
[----:B-1----:R-:W-:-:S02]  /*8e40*/  LEA.HI.X.SX32 R22, R20, R0, 0x1, P1 ;  /* 0x0000000014167211 */ /* 0x002fc400008f0eff */
[-C--:B------:R-:W-:Y:S01]  /*8e50*/  LEA.HI.X.SX32 R20, R19, R0.reuse, 0x1, P0 ;  /* 0x0000000013147211 */ /* 0x080fe200000f0eff */
[----:B------:R-:W-:Y:S01]  /*8e60*/  STL [R1+0x1c68], R23 ;  /* 0x001c681701007387 */ /* 0x000fe20000100800 */
[----:B------:R-:W-:-:S03]  /*8e70*/  LEA.HI.X.SX32 R18, R18, R0, 0x1, P6 ;  /* 0x0000000012127211 */ /* 0x000fc600030f0eff */
[----:B------:R-:W-:Y:S01]  /*8e80*/  STL [R1+0x1c34], R22 ;  /* 0x001c341601007387 */ /* 0x000fe20000100800 */
[----:B------:R-:W-:Y:S01]  /*8e90*/  LEA.HI.X.SX32 R16, R16, R0, 0x1, P4 ;  /* 0x0000000010107211 */ /* 0x000fe200020f0eff */
[----:B------:R-:W-:Y:S01]  /*8ea0*/  UIMAD UR9, UR6, 0x1f, URZ ;  /* 0x0000001f060978a4 */ /* 0x000fe2000f8e02ff */
[----:B------:R-:W-:Y:S01]  /*8eb0*/  IMAD R2, R2, UR12, RZ ;  /* 0x0000000c02027c24 */ /* 0x000fe2000f8e02ff */
[----:B--2---:R-:W-:-:S05]  /*8ec0*/  LEA R21, P1, R15, R7, 0x1 ;  /* 0x000000070f157211 */ /* 0x004fca00078208ff */
[----:B------:R-:W-:Y:S01]  /*8ed0*/  STL [R1+0x1c70], R21 ;  /* 0x001c701501007387 */ /* 0x000fe20000100800 */
[----:B------:R-:W-:-:S03]  /*8ee0*/  LEA R19, P0, R14, R7, 0x1 ;  /* 0x000000070e137211 */ /* 0x000fc600078008ff */
[----:B------:R0:W-:Y:S04]  /*8ef0*/  STL [R1+0x1c3c], R20 ;  /* 0x001c3c1401007387 */ /* 0x0001e80000100800 */
[----:B------:R1:W-:Y:S04]  /*8f00*/  STL [R1+0x1c78], R19 ;  /* 0x001c781301007387 */ /* 0x0003e80000100800 */
[----:B------:R3:W-:Y:S01]  /*8f10*/  STL [R1+0x1c44], R18 ;  /* 0x001c441201007387 */ /* 0x0007e20000100800 */
[----:B0-----:R-:W-:Y:S02]  /*8f20*/  LEA R20, P6, R13, R7, 0x1 ;  /* 0x000000070d147211 */ /* 0x001fe400078c08ff */
[----:B-1----:R-:W-:-:S03]  /*8f30*/  LEA.HI.X.SX32 R19, R17, R0, 0x1, P5 ;  /* 0x0000000011137211 */ /* 0x002fc600028f0eff */
[----:B------:R-:W-:Y:S01]  /*8f40*/  STL [R1+0x1c80], R20 ;  /* 0x001c801401007387 */ /* 0x000fe20000100800 */
[----:B------:R-:W-:-:S03]  /*8f50*/  LEA.HI.X.SX32 R17, R3, R0, 0x1, P3 ;  /* 0x0000000003117211 */ /* 0x000fc600018f0eff */
[----:B------:R0:W-:Y:S04]  /*8f60*/  STL [R1+0x1c4c], R19 ;  /* 0x001c4c1301007387 */ /* 0x0001e80000100800 */
[----:B------:R-:W2:Y:S01]  /*8f70*/  LDL.LU R3, [R1+0x11c] ;  /* 0x00011c0001037983 */ /* 0x000ea20000300800 */
[----:B---3--:R-:W-:-:S05]  /*8f80*/  LEA R18, P5, R10, R7, 0x1 ;  /* 0x000000070a127211 */ /* 0x008fca00078a08ff */
[----:B------:R1:W-:Y:S04]  /*8f90*/  STL [R1+0x1c84], R18 ;  /* 0x001c841201007387 */ /* 0x0003e80000100800 */
[----:B------:R3:W-:Y:S01]  /*8fa0*/  STL [R1+0x1c54], R17 ;  /* 0x001c541101007387 */ /* 0x0007e20000100800 */
[----:B0-----:R-:W-:Y:S02]  /*8fb0*/  LEA R19, P3, R9, R7, 0x1 ;  /* 0x0000000709137211 */ /* 0x001fe400078608ff */
[----:B-1----:R-:W-:-:S03]  /*8fc0*/  LEA.HI.X.SX32 R18, R29, R0, 0x1, P2 ;  /* 0x000000001d127211 */ /* 0x002fc600010f0eff */
[----:B------:R-:W-:Y:S04]  /*8fd0*/  STL [R1+0x1c88], R19 ;  /* 0x001c881301007387 */ /* 0x000fe80000100800 */
[----:B------:R-:W2:Y:S01]  /*8fe0*/  LDL.LU R29, [R1+0x120] ;  /* 0x00012000011d7983 */ /* 0x000ea20000300800 */
[----:B---3--:R-:W-:-:S03]  /*8ff0*/  LEA R17, P2, R5, R7, 0x1 ;  /* 0x0000000705117211 */ /* 0x008fc600078408ff */
        /* <DEDUP_REMOVED lines=9> */
[----:B-----5:R-:W-:-:S05]  /*9090*/  LEA R16, P1, R12, R7, 0x1 ;  /* 0x000000070c107211 */ /* 0x020fca00078208ff */
[----:B------:R-:W-:Y:S04]  /*90a0*/  STL [R1+0x1c94], R16 ;  /* 0x001c941001007387 */ /* 0x000fe80000100800 */
[----:B------:R-:W-:Y:S04]  /*90b0*/  STL [R1+0x1c74], R15 ;  /* 0x001c740f01007387 */ /* 0x000fe80000100800 */
[----:B------:R-:W-:Y:S01]  /*90c0*/  STL [R1+0x1c7c], R14 ;  /* 0x001c7c0e01007387 */ /* 0x000fe20000100800 */
[----:B------:R-:W-:Y:S02]  /*90d0*/  LEA R22, P0, R8, UR10, 0x1 ;  /* 0x0000000a08167c11 */ /* 0x000fe4000f8008ff */
[----:B------:R-:W-:-:S02]  /*90e0*/  LEA.HI.X.SX32 R5, R5, R0, 0x1, P2 ;  /* 0x0000000005057211 */ /* 0x000fc400010f0eff */
[----:B------:R-:W-:Y:S02]  /*90f0*/  LEA.HI.X.SX32 R23, R8, UR11, 0x1, P0 ;  /* 0x0000000b08177c11 */ /* 0x000fe400080f0eff */
[----:B----4-:R-:W-:Y:S02]  /*9100*/  LEA R13, P6, R11, R7, 0x1 ;  /* 0x000000070b0d7211 */ /* 0x010fe400078c08ff */
[-C--:B------:R-:W-:Y:S02]  /*9110*/  LEA.HI.X.SX32 R7, R10, R0.reuse, 0x1, P5 ;  /* 0x000000000a077211 */ /* 0x080fe400028f0eff */
[----:B------:R-:W3:Y:S04]  /*9120*/  LDL.LU R10, [R1+0x124] ;  /* 0x00012400010a7983 */ /* 0x000ee80000300800 */
[----:B------:R-:W-:Y:S04]  /*9130*/  STL [R1+0x1be4], R13 ;  /* 0x001be40d01007387 */ /* 0x000fe80000100800 */
[----:B------:R0:W-:Y:S04]  /*9140*/  STL [R1+0x1bd0], R7 ;  /* 0x001bd00701007387 */ /* 0x0001e80000100800 */
[----:B------:R-:W4:Y:S01]  /*9150*/  LDL.LU R8, [R1+0x128] ;  /* 0x0001280001087983 */ /* 0x000f220000300800 */
[-C--:B0-----:R-:W-:Y:S01]  /*9160*/  LEA.HI.X.SX32 R7, R9, R0.reuse, 0x1, P3 ;  /* 0x0000000009077211 */ /* 0x081fe200018f0eff */
[----:B------:R-:W-:Y:S01]  /*9170*/  IMAD.U32 R9, RZ, RZ, UR9 ;  /* 0x00000009ff097e24 */ /* 0x000fe2000f8e00ff */
[----:B------:R-:W-:-:S02]  /*9180*/  LEA.HI.X.SX32 R13, R4, R0, 0x1, P4 ;  /* 0x00000000040d7211 */ /* 0x000fc400020f0eff */
[C---:B------:R-:W-:Y:S01]  /*9190*/  LEA R20, P0, R6.reuse, UR10, 0x1 ;  /* 0x0000000a06147c11 */ /* 0x040fe2000f8008ff */
[----:B------:R0:W-:Y:S04]  /*91a0*/  STL [R1+0x1bd4], R7 ;  /* 0x001bd40701007387 */ /* 0x0001e80000100800 */
[----:B------:R-:W-:Y:S01]  /*91b0*/  STL.64 [R1+0x10e8], R22 ;  /* 0x0010e81601007387 */ /* 0x000fe20000100a00 */
[----:B------:R-:W-:-:S03]  /*91c0*/  LEA.HI.X.SX32 R21, R6, UR11, 0x1, P0 ;  /* 0x0000000b06157c11 */ /* 0x000fc600080f0eff */
[----:B------:R1:W-:Y:S01]  /*91d0*/  STL [R1+0x1bd8], R5 ;  /* 0x001bd80501007387 */ /* 0x0003e20000100800 */
[-C--:B0-----:R-:W-:Y:S02]  /*91e0*/  LEA.HI.X.SX32 R7, R12, R0.reuse, 0x1, P1 ;  /* 0x000000000c077211 */ /* 0x081fe400008f0eff */
[----:B------:R-:W-:Y:S01]  /*91f0*/  LEA.HI.X.SX32 R0, R11, R0, 0x1, P6 ;  /* 0x000000000b007211 */ /* 0x000fe200030f0eff */
[----:B------:R0:W-:Y:S01]  /*9200*/  STL [R1+0x1bdc], R13 ;  /* 0x001bdc0d01007387 */ /* 0x0001e20000100800 */
[C---:B------:R-:W-:Y:S01]  /*9210*/  LEA R12, P1, R2.reuse, UR10, 0x1 ;  /* 0x0000000a020c7c11 */ /* 0x040fe2000f8208ff */
[----:B-1----:R-:W-:Y:S02]  /*9220*/  IMAD.WIDE R4, R9, 0x2, R22 ;  /* 0x0000000209047825 */ /* 0x002fe400078e0216 */
[----:B------:R1:W-:Y:S04]  /*9230*/  STL [R1+0x1be0], R7 ;  /* 0x001be00701007387 */ /* 0x0003e80000100800 */
[----:B------:R-:W-:Y:S01]  /*9240*/  STL [R1+0x1bc8], R0 ;  /* 0x001bc80001007387 */ /* 0x000fe20000100800 */
[----:B0-----:R-:W-:-:S03]  /*9250*/  LEA.HI.X.SX32 R13, R2, UR11, 0x1, P1 ;  /* 0x0000000b020d7c11 */ /* 0x001fc600088f0eff */
[----:B------:R-:W-:Y:S04]  /*9260*/  STL [R1+0x1bcc], R4 ;  /* 0x001bcc0401007387 */ /* 0x000fe80000100800 */
[----:B------:R0:W-:Y:S04]  /*9270*/  STL [R1+0x1bc0], R5 ;  /* 0x001bc00501007387 */ /* 0x0001e80000100800 */
[----:B------:R-:W-:Y:S04]  /*9280*/  STL.64 [R1+0x10e0], R20 ;  /* 0x0010e01401007387 */ /* 0x000fe80000100a00 */
[----:B------:R-:W5:Y:S01]  /*9290*/  LDL.LU R2, [R1+0x1df0] ;  /* 0x001df00001027983 */ /* 0x000f620000300800 */
[----:B-1----:R-:W-:-:S03]  /*92a0*/  IMAD.WIDE R6, R9, 0x2, R20 ;  /* 0x0000000209067825 */ /* 0x002fc600078e0214 */
[----:B------:R-:W-:Y:S01]  /*92b0*/  STL.64 [R1+0x10d8], R12 ;  /* 0x0010d80c01007387 */ /* 0x000fe20000100a00 */
[----:B0-----:R-:W-:-:S03]  /*92c0*/  IMAD.WIDE R4, R9, 0x2, R12 ;  /* 0x0000000209047825 */ /* 0x001fc600078e020c */
[----:B------:R-:W-:Y:S04]  /*92d0*/  STL [R1+0x1bc4], R6 ;  /* 0x001bc40601007387 */ /* 0x000fe80000100800 */
[----:B------:R0:W-:Y:S04]  /*92e0*/  STL [R1+0x1bb8], R7 ;  /* 0x001bb80701007387 */ /* 0x0001e80000100800 */
[----:B------:R-:W-:Y:S04]  /*92f0*/  STL [R1+0x1bbc], R4 ;  /* 0x001bbc0401007387 */ /* 0x000fe80000100800 */
[----:B------:R1:W-:Y:S01]  /*9300*/  STL [R1+0x1bb0], R5 ;  /* 0x001bb00501007387 */ /* 0x0003e20000100800 */
[----:B------:R-:W-:-:S02]  /*9310*/  UIMAD UR8, UR6, 0x1f, URZ ;  /* 0x0000001f060878a4 */ /* 0x000fc4000f8e02ff */
[----:B------:R-:W-:Y:S01]  /*9320*/  UIMAD UR8, UR6, 0x1e, URZ ;  /* 0x0000001e060878a4 */ /* 0x000fe2000f8e02ff */
[----:B--2---:R-:W-:-:S05]  /*9330*/  IMAD R0, R3, UR12, RZ ;  /* 0x0000000c03007c24 */ /* 0x004fca000f8e02ff */
[----:B------:R-:W-:Y:S01]  /*9340*/  LEA R28, P0, R0, UR10, 0x1 ;  /* 0x0000000a001c7c11 */ /* 0x000fe2000f8008ff */
[----:B------:R-:W-:-:S03]  /*9350*/  IMAD R3, R29, UR12, RZ ;  /* 0x0000000c1d037c24 */ /* 0x000fc6000f8e02ff */
[----:B------:R-:W-:Y:S02]  /*9360*/  LEA.HI.X.SX32 R29, R0, UR11, 0x1, P0 ;  /* 0x0000000b001d7c11 */ /* 0x000fe400080f0eff */
[----:B------:R-:W-:Y:S01]  /*9370*/  LEA R18, P1, R3, UR10, 0x1 ;  /* 0x0000000a03127c11 */ /* 0x000fe2000f8208ff */
[----:B0-----:R-:W-:-:S03]  /*9380*/  IMAD.WIDE R6, R9, 0x2, R28 ;  /* 0x0000000209067825 */ /* 0x001fc600078e021c */
[----:B------:R-:W-:-:S03]  /*9390*/  LEA.HI.X.SX32 R19, R3, UR11, 0x1, P1 ;  /* 0x0000000b03137c11 */ /* 0x000fc600088f0eff */
[----:B-1----:R-:W-:Y:S02]  /*93a0*/  IMAD.WIDE R4, R9, 0x2, R18 ;  /* 0x0000000209047825 */ /* 0x002fe400078e0212 */
[----:B------:R-:W-:Y:S04]  /*93b0*/  STL.64 [R1+0x10f0], R18 ;  /* 0x0010f01201007387 */ /* 0x000fe80000100a00 */
[----:B------:R-:W-:Y:S04]  /*93c0*/  STL [R1+0x1bb4], R6 ;  /* 0x001bb40601007387 */ /* 0x000fe80000100800 */
[----:B------:R0:W-:Y:S01]  /*93d0*/  STL [R1+0x1ba8], R7 ;  /* 0x001ba80701007387 */ /* 0x0001e20000100800 */
[----:B---3--:R-:W-:-:S05]  /*93e0*/  IMAD R0, R10, UR12, RZ ;  /* 0x0000000c0a007c24 */ /* 0x008fca000f8e02ff */
[----:B------:R-:W-:Y:S01]  /*93f0*/  LEA R16, P0, R0, UR10, 0x1 ;  /* 0x0000000a00107c11 */ /* 0x000fe2000f8008ff */
[----:B----4-:R-:W-:-:S03]  /*9400*/  IMAD R8, R8, UR12, RZ ;  /* 0x0000000c08087c24 */ /* 0x010fc6000f8e02ff */
[----:B------:R-:W-:Y:S02]  /*9410*/  LEA.HI.X.SX32 R17, R0, UR11, 0x1, P0 ;  /* 0x0000000b00117c11 */ /* 0x000fe400080f0eff */
[----:B------:R-:W-:-:S04]  /*9420*/  LEA R14, P1, R8, UR10, 0x1 ;  /* 0x0000000a080e7c11 */ /* 0x000fc8000f8208ff */
[----:B------:R-:W-:Y:S01]  /*9430*/  LEA.HI.X.SX32 R15, R8, UR11, 0x1, P1 ;  /* 0x0000000b080f7c11 */ /* 0x000fe200088f0eff */
[----:B------:R-:W-:Y:S02]  /*9440*/  IMAD.U32 R0, RZ, RZ, UR8 ;  /* 0x00000008ff007e24 */ /* 0x000fe4000f8e00ff */
[----:B0-----:R-:W-:Y:S01]  /*9450*/  IMAD.WIDE R6, R9, 0x2, R14 ;  /* 0x0000000209067825 */ /* 0x001fe200078e020e */
[----:B------:R-:W-:-:S03]  /*9460*/  UIMAD UR8, UR6, 0x1d, URZ ;  /* 0x0000001d060878a4 */ /* 0x000fc6000f8e02ff */
[----:B-----5:R-:W-:Y:S02]  /*9470*/  IMAD R3, R2, UR12, RZ ;  /* 0x0000000c02037c24 */ /* 0x020fe4000f8e02ff */
[----:B------:R-:W2:Y:S03]  /*9480*/  LDL.LU R2, [R1+0x1dec] ;  /* 0x001dec0001027983 */ /* 0x000ea60000300800 */
[C---:B------:R-:W-:Y:S01]  /*9490*/  LEA R10, P0, R3.reuse, UR10, 0x1 ;  /* 0x0000000a030a7c11 */ /* 0x040fe2000f8008ff */
[----:B------:R-:W-:Y:S04]  /*94a0*/  STL [R1+0x1bac], R4 ;  /* 0x001bac0401007387 */ /* 0x000fe80000100800 */
[----:B------:R0:W-:Y:S01]  /*94b0*/  STL [R1+0x1ba0], R5 ;  /* 0x001ba00501007387 */ /* 0x0001e20000100800 */
[----:B------:R-:W-:-:S03]  /*94c0*/  LEA.HI.X.SX32 R11, R3, UR11, 0x1, P0 ;  /* 0x0000000b030b7c11 */ /* 0x000fc600080f0eff */
[----:B------:R-:W-:Y:S01]  /*94d0*/  STL.64 [R1+0x10f8], R16 ;  /* 0x0010f81001007387 */ /* 0x000fe20000100a00 */
[----:B0-----:R-:W-:-:S03]  /*94e0*/  IMAD.WIDE R4, R9, 0x2, R16 ;  /* 0x0000000209047825 */ /* 0x001fc600078e0210 */
[----:B------:R-:W-:Y:S04]  /*94f0*/  STL [R1+0x1408], R10 ;  /* 0x0014080a01007387 */ /* 0x000fe80000100800 */
[----:B------:R-:W-:Y:S01]  /*9500*/  STL.64 [R1+0x1100], R14 ;  /* 0x0011000e01007387 */ /* 0x000fe20000100a00 */
[----:B------:R-:W-:-:S03]  /*9510*/  IMAD.WIDE R8, R9, 0x2, R10 ;  /* 0x0000000209087825 */ /* 0x000fc600078e020a */
[----:B------:R-:W-:Y:S04]  /*9520*/  STL [R1+0x1ba4], R4 ;  /* 0x001ba40401007387 */ /* 0x000fe80000100800 */
[----:B------:R-:W-:Y:S04]  /*9530*/  STL [R1+0x1404], R11 ;  /* 0x0014040b01007387 */ /* 0x000fe80000100800 */
[----:B------:R0:W-:Y:S04]  /*9540*/  STL [R1+0x1b98], R5 ;  /* 0x001b980501007387 */ /* 0x0001e80000100800 */
[----:B------:R-:W-:Y:S04]  /*9550*/  STL [R1+0x1b9c], R6 ;  /* 0x001b9c0601007387 */ /* 0x000fe80000100800 */
[----:B------:R1:W-:Y:S01]  /*9560*/  STL [R1+0x1b88], R7 ;  /* 0x001b880701007387 */ /* 0x0003e20000100800 */
[----:B0-----:R-:W-:-:S03]  /*9570*/  IMAD.WIDE R4, R0, 0x2, R22 ;  /* 0x0000000200047825 */ /* 0x001fc600078e0216 */
[----:B------:R-:W-:Y:S04]  /*9580*/  STL [R1+0x1b90], R8 ;  /* 0x001b900801007387 */ /* 0x000fe80000100800 */
[----:B------:R0:W-:Y:S01]  /*9590*/  STL [R1+0x1b8c], R9 ;  /* 0x001b8c0901007387 */ /* 0x0001e20000100800 */
[----:B-1----:R-:W-:-:S03]  /*95a0*/  IMAD.WIDE R6, R0, 0x2, R20 ;  /* 0x0000000200067825 */ /* 0x002fc600078e0214 */
        /* <DEDUP_REMOVED lines=11> */
[----:B------:R-:W-:-:S03]  /*9660*/  IMAD.U32 R3, RZ, RZ, UR8 ;  /* 0x00000008ff037e24 */ /* 0x000fc6000f8e00ff */
[----:B------:R-:W-:Y:S01]  /*9670*/  STL [R1+0x1b6c], R6 ;  /* 0x001b6c0601007387 */ /* 0x000fe20000100800 */
[----:B-1----:R-:W-:-:S03]  /*9680*/  IMAD.WIDE R8, R0, 0x2, R10 ;  /* 0x0000000200087825 */ /* 0x002fc600078e020a */
[----:B------:R1:W-:Y:S01]  /*9690*/  STL [R1+0x1b60], R7 ;  /* 0x001b600701007387 */ /* 0x0003e20000100800 */
[----:B0-----:R-:W-:-:S05]  /*96a0*/  IMAD.WIDE R4, R0, 0x2, R16 ;  /* 0x0000000200047825 */ /* 0x001fca00078e0210 */
[----:B------:R-:W-:Y:S01]  /*96b0*/  STL [R1+0x1b64], R4 ;  /* 0x001b640401007387 */ /* 0x000fe20000100800 */
[----:B-1----:R-:W-:-:S03]  /*96c0*/  IMAD.WIDE R6, R0, 0x2, R14 ;  /* 0x0000000200067825 */ /* 0x002fc600078e020e */
        /* <DEDUP_REMOVED lines=10> */
[----:B------:R-:W-:Y:S01]  /*9770*/  STL [R1+0x1b44], R6 ;  /* 0x001b440601007387 */ /* 0x000fe20000100800 */
[----:B------:R-:W-:-:S03]  /*9780*/  UIMAD UR8, UR6, 0x1c, URZ ;  /* 0x0000001c060878a4 */ /* 0x000fc6000f8e02ff */
        /* <DEDUP_REMOVED lines=311> */
[----:B------:R-:W-:-:S03]  /*ab00*/  USHF.L.U32 UR8, UR6, 0x4, URZ ;  /* 0x0000000406087899 */ /* 0x000fc600080006ff */
        /* <DEDUP_REMOVED lines=397> */
[----:B------:R-:W-:Y:S01]  /*c3e0*/  STL [R1+0x19fc], R6 ;  /* 0x0019fc0601007387 */ /* 0x000fe20000100800 */
[----:B------:R-:W-:-:S03]  /*c3f0*/  IMAD.U32 R3, RZ, RZ, UR6 ;  /* 0x00000006ff037e24 */ /* 0x000fc6000f8e00ff */
        /* <DEDUP_REMOVED lines=15> */
[----:B------:R-:W-:-:S03]  /*c4f0*/  IMAD.WIDE R12, R3, 0x2, R28 ;  /* 0x00000002030c7825 */ /* 0x000fc600078e021c */
[----:B------:R0:W-:Y:S01]  /*c500*/  STL [R1+0x1a20], R7 ;  /* 0x001a200701007387 */ /* 0x0001e20000100800 */
[----:B-1----:R-:W-:-:S03]  /*c510*/  IMAD.WIDE R4, R3, 0x2, R18 ;  /* 0x0000000203047825 */ /* 0x002fc600078e0212 */
[----:B------:R-:W-:Y:S04]  /*c520*/  STL [R1+0x1a2c], R8 ;  /* 0x001a2c0801007387 */ /* 0x000fe80000100800 */
[----:B------:R1:W-:Y:S01]  /*c530*/  STL [R1+0x1a28], R9 ;  /* 0x001a280901007387 */ /* 0x0003e20000100800 */
[----:B0-----:R-:W-:-:S03]  /*c540*/  IMAD.WIDE R6, R3, 0x2, R16 ;  /* 0x0000000203067825 */ /* 0x001fc600078e0210 */
[----:B------:R-:W-:Y:S01]  /*c550*/  STL [R1+0x1a34], R12 ;  /* 0x001a340c01007387 */ /* 0x000fe20000100800 */
[----:B------:R-:W-:-:S03]  /*c560*/  IMAD.WIDE R10, R3, 0x2, R10 ;  /* 0x00000002030a7825 */ /* 0x000fc600078e020a */
[----:B------:R-:W-:Y:S01]  /*c570*/  STL [R1+0x1a30], R13 ;  /* 0x001a300d01007387 */ /* 0x000fe20000100800 */
[----:B-1----:R-:W-:-:S03]  /*c580*/  IMAD.WIDE R8, R3, 0x2, R14 ;  /* 0x0000000203087825 */ /* 0x002fc600078e020e */
[----:B------:R0:W-:Y:S04]  /*c590*/  STL [R1+0x1a3c], R4 ;  /* 0x001a3c0401007387 */ /* 0x0001e80000100800 */
[----:B------:R1:W-:Y:S04]  /*c5a0*/  STL [R1+0x1a38], R5 ;  /* 0x001a380501007387 */ /* 0x0003e80000100800 */
[----:B------:R3:W-:Y:S04]  /*c5b0*/  STL [R1+0x1a44], R6 ;  /* 0x001a440601007387 */ /* 0x0007e80000100800 */
[----:B------:R3:W-:Y:S04]  /*c5c0*/  STL [R1+0x1a40], R7 ;  /* 0x001a400701007387 */ /* 0x0007e80000100800 */
[----:B------:R3:W-:Y:S04]  /*c5d0*/  STL [R1+0x1a4c], R8 ;  /* 0x001a4c0801007387 */ /* 0x0007e80000100800 */
[----:B------:R3:W-:Y:S04]  /*c5e0*/  STL [R1+0x1a48], R9 ;  /* 0x001a480901007387 */ /* 0x0007e80000100800 */
[----:B------:R3:W-:Y:S04]  /*c5f0*/  STL [R1+0x1a54], R10 ;  /* 0x001a540a01007387 */ /* 0x0007e80000100800 */
[----:B------:R3:W-:Y:S04]  /*c600*/  STL [R1+0x1a50], R11 ;  /* 0x001a500b01007387 */ /* 0x0007e80000100800 */
[----:B------:R3:W-:Y:S04]  /*c610*/  STL [R1+0x13e8], RZ ;  /* 0x0013e8ff01007387 */ /* 0x0007e80000100800 */
        /* <DEDUP_REMOVED lines=998> */
[----:B------:R3:W-:Y:S01]  /*10480*/  STL [R1+0x6e8], RZ ;  /* 0x0006e8ff01007387 */ /* 0x0007e20000100800 */
[----:B------:R-:W4:Y:S03]  /*10490*/  S2R R14, SR_TID.X ;  /* 0x00000000000e7919 */ /* 0x000f260000002100 */
        /* <DEDUP_REMOVED lines=25> */
[----:B----4-:R-:W-:Y:S01]  /*10630*/  LOP3.LUT R14, R14, 0x3f, RZ, 0xc0, !PT ;  /* 0x0000003f0e0e7812 */ /* 0x010fe200078ec0ff */
[----:B------:R-:W-:-:S02]  /*10640*/  USHF.R.S32.HI UR8, URZ, 0x1f, UR4 ;  /* 0x0000001fff087899 */ /* 0x000fc40008011404 */
[----:B------:R-:W-:Y:S02]  /*10650*/  USHF.L.U32 UR6, UR6, 0x5, URZ ;  /* 0x0000000506067899 */ /* 0x000fe400080006ff */
[----:B------:R-:W-:Y:S01]  /*10660*/  IMAD.SHL.U32 R0, R14, 0x2, RZ ;  /* 0x000000020e007824 */ /* 0x000fe200078e00ff */
[----:B------:R-:W-:Y:S02]  /*10670*/  USHF.L.U32 UR7, UR7, 0x5, URZ ;  /* 0x0000000507077899 */ /* 0x000fe400080006ff */
[----:B------:R-:W-:Y:S02]  /*10680*/  ULEA.HI UR8, UR8, UR4, URZ, 0x5 ;  /* 0x0000000408087291 */ /* 0x000fe4000f8f28ff */
[C---:B0-----:R-:W-:Y:S01]  /*10690*/  LOP3.LUT R4, R0.reuse, 0x10, RZ, 0x3c, !PT ;  /* 0x0000001000047812 */ /* 0x041fe200078e3cff */
[----:B------:R-:W-:Y:S01]  /*106a0*/  USHF.R.S32.HI UR4, URZ, 0x1f, UR6 ;  /* 0x0000001fff047899 */ /* 0x000fe20008011406 */
[C---:B------:R-:W-:Y:S01]  /*106b0*/  LOP3.LUT R3, R0.reuse, 0x20, RZ, 0x3c, !PT ;  /* 0x0000002000037812 */ /* 0x040fe200078e3cff */
[----:B------:R-:W-:Y:S01]  /*106c0*/  USHF.R.S32.HI UR9, URZ, 0x1f, UR7 ;  /* 0x0000001fff097899 */ /* 0x000fe20008011407 */
[----:B-1----:R-:W-:-:S02]  /*106d0*/  LOP3.LUT R5, R0, 0x30, RZ, 0x3c, !PT ;  /* 0x0000003000057812 */ /* 0x002fc400078e3cff */
[C---:B------:R-:W-:Y:S02]  /*106e0*/  LOP3.LUT R4, R0.reuse, 0x40, RZ, 0x3c, !PT ;  /* 0x0000004000047812 */ /* 0x040fe400078e3cff */
[C---:B------:R-:W-:Y:S02]  /*106f0*/  LOP3.LUT R3, R0.reuse, 0x50, RZ, 0x3c, !PT ;  /* 0x0000005000037812 */ /* 0x040fe400078e3cff */
[C---:B------:R-:W-:Y:S02]  /*10700*/  LOP3.LUT R5, R0.reuse, 0x60, RZ, 0x3c, !PT ;  /* 0x0000006000057812 */ /* 0x040fe400078e3cff */
[----:B------:R-:W-:Y:S02]  /*10710*/  LOP3.LUT R4, R0, 0x70, RZ, 0x3c, !PT ;  /* 0x0000007000047812 */ /* 0x000fe400078e3cff */
[----:B--2---:R-:W-:Y:S01]  /*10720*/  LOP3.LUT R3, R2, 0x40, RZ, 0x3c, !PT ;  /* 0x0000004002037812 */ /* 0x004fe200078e3cff */
[----:B------:R-:W-:Y:S02]  /*10730*/  USHF.L.U32 UR11, UR6, 0x1, URZ ;  /* 0x00000001060b7899 */ /* 0x000fe400080006ff */
[----:B------:R-:W-:-:S02]  /*10740*/  USHF.L.U32 UR10, UR7, 0x1, URZ ;  /* 0x00000001070a7899 */ /* 0x000fc400080006ff */
[----:B------:R-:W-:Y:S02]  /*10750*/  USHF.R.S32.HI UR8, URZ, 0x5, UR8 ;  /* 0x00000005ff087899 */ /* 0x000fe40008011408 */
[----:B------:R-:W-:Y:S02]  /*10760*/  USHF.L.U64.HI UR4, UR6, 0x1, UR4 ;  /* 0x0000000106047899 */ /* 0x000fe40008010204 */
[----:B---3--:R-:W-:-:S12]  /*10770*/  USHF.L.U64.HI UR9, UR7, 0x1, UR9 ;  /* 0x0000000107097899 */ /* 0x008fd80008010209 */
.L_x_1:
[----:B0-----:R-:W2:Y:S01]  /*10780*/  LDL R5, [R1+0x1404] ;  /* 0x0014040001057983 */ /* 0x001ea20000100800 */
[----:B------:R-:W0:Y:S03]  /*10790*/  LDC R3, c[0x0][0x3a0] ;  /* 0x0000e800ff037b82 */ /* 0x000e260000000800 */
[----:B--2---:R1:W-:Y:S04]  /*107a0*/  STL [R1+0x4470], R5 ;  /* 0x0044700501007387 */ /* 0x0043e80000100800 */
[----:B------:R-:W2:Y:S04]  /*107b0*/  LDL R4, [R1+0x1408] ;  /* 0x0014080001047983 */ /* 0x000ea80000100800 */
[----:B-1----:R-:W0:Y:S04]  /*107c0*/  LDL R5, [R1+0x13e8] ;  /* 0x0013e80001057983 */ /* 0x002e280000100800 */
[----:B-----5:R-:W-:Y:S04]  /*107d0*/  STL [R1+0x4464], R28 ;  /* 0x0044641c01007387 */ /* 0x020fe80000100800 */
[----:B------:R-:W-:Y:S04]  /*107e0*/  STL [R1+0x4460], R29 ;  /* 0x0044601d01007387 */ /* 0x000fe80000100800 */
        /* <DEDUP_REMOVED lines=116> */
[----:B------:R1:W-:Y:S04]  /*10f30*/  STL [R1+0x446c], R0 ;  /* 0x00446c0001007387 */ /* 0x0003e80000100800 */
        /* <DEDUP_REMOVED lines=103> */
[----:B------:R-:W-:Y:S01]  /*115b0*/  STL [R1+0x403c], R2 ;  /* 0x00403c0201007387 */ /* 0x000fe20000100800 */
[----:B0-----:R-:W-:-:S03]  /*115c0*/  IMAD R3, R5, -0x20, R3 ;  /* 0xffffffe005037824 */ /* 0x001fc600078e0203 */
[----:B------:R-:W-:Y:S04]  /*115d0*/  STL [R1+0x4044], R2 ;  /* 0x0040440201007387 */ /* 0x000fe80000100800 */
[----:B------:R-:W-:Y:S04]  /*115e0*/  STL [R1+0x404c], R2 ;  /* 0x00404c0201007387 */ /* 0x000fe80000100800 */
[----:B------:R-:W-:Y:S04]  /*115f0*/  STL [R1+0x4054], R2 ;  /* 0x0040540201007387 */ /* 0x000fe80000100800 */
[----:B------:R-:W-:Y:S04]  /*11600*/  STL [R1+0x405c], R2 ;  /* 0x00405c0201007387 */ /* 0x000fe80000100800 */
[----:B------:R-:W2:Y:S01]  /*11610*/  LDL.LU R5, [R1+0x4470] ;  /* 0x0044700001057983 */ /* 0x000ea20000300800 */
[----:B------:R-:W-:-:S02]  /*11620*/  ISETP.GT.AND P0, PT, R3, RZ, PT ;  /* 0x000000ff0300720c */ /* 0x000fc40003f04270 */
[----:B-1----:R-:W-:-:S11]  /*11630*/  PRMT R0, RZ, 0x7610, R0 ;  /* 0x00007610ff007816 */ /* 0x002fd60000000000 */
[----:B--2---:R-:W2:Y:S01]  /*11640*/  @P0 LDG.E.U16 R0, desc[UR76][R4.64] ;  /* 0x0000004c04000981 */ /* 0x004ea2000c1e1500 */
[----:B------:R-:W-:-:S03]  /*11650*/  PRMT R29, RZ, 0x7610, R29 ;  /* 0x00007610ff1d7816 */ /* 0x000fc6000000001d */
[----:B--2---:R0:W-:Y:S04]  /*11660*/  STL [R1+0x13bc], R0 ;  /* 0x0013bc0001007387 */ /* 0x0041e80000100800 */
[----:B0-----:R-:W2:Y:S04]  /*11670*/  LDL.LU R0, [R1+0x446c] ;  /* 0x00446c0001007983 */ /* 0x001ea80000300800 */
[----:B------:R-:W3:Y:S04]  /*11680*/  LDL.64 R4, [R1+0x1100] ;  /* 0x0011000001047983 */ /* 0x000ee80000100a00 */
[----:B---3--:R-:W3:Y:S01]  /*11690*/  @P0 LDG.E.U16 R29, desc[UR76][R4.64] ;  /* 0x0000004c041d0981 */ /* 0x008ee2000c1e1500 */
[----:B------:R-:W-:-:S03]  /*116a0*/  PRMT R28, RZ, 0x7610, R28 ;  /* 0x00007610ff1c7816 */ /* 0x000fc6000000001c */
[----:B---3--:R0:W-:Y:S04]  /*116b0*/  STL [R1+0x13b8], R29 ;  /* 0x0013b81d01007387 */ /* 0x0081e80000100800 */
[----:B0-----:R-:W3:Y:S04]  /*116c0*/  LDL.LU R29, [R1+0x4468] ;  /* 0x00446800011d7983 */ /* 0x001ee80000300800 */
[----:B------:R-:W4:Y:S04]  /*116d0*/  LDL.64 R4, [R1+0x10f8] ;  /* 0x0010f80001047983 */ /* 0x000f280000100a00 */
[----:B----4-:R-:W4:Y:S01]  /*116e0*/  @P0 LDG.E.U16 R28, desc[UR76][R4.64] ;  /* 0x0000004c041c0981 */ /* 0x010f22000c1e1500 */
[----:B---3--:R-:W-:-:S03]  /*116f0*/  PRMT R29, RZ, 0x7610, R29 ;  /* 0x00007610ff1d7816 */ /* 0x008fc6000000001d */
[----:B----4-:R0:W-:Y:S04]  /*11700*/  STL [R1+0x13b4], R28 ;  /* 0x0013b41c01007387 */ /* 0x0101e80000100800 */
[----:B0-----:R-:W3:Y:S04]  /*11710*/  LDL.LU R28, [R1+0x4464] ;  /* 0x00446400011c7983 */ /* 0x001ee80000300800 */
[----:B------:R-:W4:Y:S04]  /*11720*/  LDL.64 R4, [R1+0x10f0] ;  /* 0x0010f00001047983 */ /* 0x000f280000100a00 */
[----:B----4-:R-:W4:Y:S04]  /*11730*/  @P0 LDG.E.U16 R29, desc[UR76][R4.64] ;  /* 0x0000004c041d0981 */ /* 0x010f28000c1e1500 */
[----:B----4-:R0:W-:Y:S04]  /*11740*/  STL [R1+0x13b0], R29 ;  /* 0x0013b01d01007387 */ /* 0x0101e80000100800 */
[----:B0-----:R-:W4:Y:S01]  /*11750*/  LDL.LU R29, [R1+0x4460] ;  /* 0x00446000011d7983 */ /* 0x001f220000300800 */
[----:B------:R-:W-:Y:S01]  /*11760*/  PRMT R27, RZ, 0x7610, R27 ;  /* 0x00007610ff1b7816 */ /* 0x000fe2000000001b */
[----:B---3--:R-:W-:-:S02]  /*11770*/  @P0 IMAD.MOV.U32 R4, RZ, RZ, R28 ;  /* 0x000000ffff040224 */ /* 0x008fc400078e001c */
[----:B----4-:R-:W-:-:S05]  /*11780*/  @P0 IMAD.MOV.U32 R5, RZ, RZ, R29 ;  /* 0x000000ffff050224 */ /* 0x010fca00078e001d */
[----:B------:R-:W3:Y:S04]  /*11790*/  @P0 LDG.E.U16 R27, desc[UR76][R4.64] ;  /* 0x0000004c041b0981 */ /* 0x000ee8000c1e1500 */
[----:B------:R-:W-:Y:S04]  /*117a0*/  STL.64 [R1+0x1ed8], R28 ;  /* 0x001ed81c01007387 */ /* 0x000fe80000100a00 */
[----:B------:R-:W-:Y:S04]  /*117b0*/  STL [R1+0x4064], R29 ;  /* 0x0040641d01007387 */ /* 0x000fe80000100800 */
[----:B---3--:R0:W-:Y:S04]  /*117c0*/  STL [R1+0x13ac], R27 ;  /* 0x0013ac1b01007387 */ /* 0x0081e80000100800 */
[----:B0-----:R-:W3:Y:S04]  /*117d0*/  LDL.LU R27, [R1+0x445c] ;  /* 0x00445c00011b7983 */ /* 0x001ee80000300800 */
[----:B------:R-:W4:Y:S01]  /*117e0*/  LDL.64 R4, [R1+0x10d8] ;  /* 0x0010d80001047983 */ /* 0x000f220000100a00 */
[----:B--2---:R-:W-:-:S06]  /*117f0*/  PRMT R0, RZ, 0x7610, R0 ;  /* 0x00007610ff007816 */ /* 0x004fcc0000000000 */
[----:B----4-:R-:W2:Y:S01]  /*11800*/  @P0 LDG.E.U16 R0, desc[UR76][R4.64] ;  /* 0x0000004c04000981 */ /* 0x010ea2000c1e1500 */
[----:B---3--:R-:W-:-:S03]  /*11810*/  PRMT R27, RZ, 0x7610, R27 ;  /* 0x00007610ff1b7816 */ /* 0x008fc6000000001b */
[----:B--2---:R0:W-:Y:S04]  /*11820*/  STL [R1+0x13a8], R0 ;  /* 0x0013a80001007387 */ /* 0x0041e80000100800 */
[----:B0-----:R-:W2:Y:S04]  /*11830*/  LDL.LU R0, [R1+0x4458] ;  /* 0x0044580001007983 */ /* 0x001ea80000300800 */
[----:B------:R-:W3:Y:S04]  /*11840*/  LDL.64 R4, [R1+0x10e0] ;  /* 0x0010e00001047983 */ /* 0x000ee80000100a00 */
[----:B---3--:R-:W3:Y:S01]  /*11850*/  @P0 LDG.E.U16 R27, desc[UR76][R4.64] ;  /* 0x0000004c041b0981 */ /* 0x008ee2000c1e1500 */
[----:B--2---:R-:W-:-:S03]  /*11860*/  PRMT R0, RZ, 0x7610, R0 ;  /* 0x00007610ff007816 */ /* 0x004fc60000000000 */
[----:B---3--:R0:W-:Y:S04]  /*11870*/  STL [R1+0x13a4], R27 ;  /* 0x0013a41b01007387 */ /* 0x0081e80000100800 */
[----:B0-----:R-:W2:Y:S04]  /*11880*/  LDL.LU R27, [R1+0x4454] ;  /* 0x00445400011b7983 */ /* 0x001ea80000300800 */
[----:B------:R-:W3:Y:S04]  /*11890*/  LDL.64 R4, [R1+0x10e8] ;  /* 0x0010e80001047983 */ /* 0x000ee80000100a00 */
[----:B---3--:R-:W3:Y:S01]  /*118a0*/  @P0 LDG.E.U16 R0, desc[UR76][R4.64] ;  /* 0x0000004c04000981 */ /* 0x008ee2000c1e1500 */
[----:B------:R-:W-:-:S03]  /*118b0*/  ISETP.GT.AND P1, PT, R3, 0x1, PT ;  /* 0x000000010300780c */ /* 0x000fc60003f24270 */
[----:B---3--:R0:W-:Y:S04]  /*118c0*/  STL [R1+0x13a0], R0 ;  /* 0x0013a00001007387 */ /* 0x0081e80000100800 */
[----:B0-----:R-:W3:Y:S04]  /*118d0*/  LDL.LU R0, [R1+0x4450] ;  /* 0x0044500001007983 */ /* 0x001ee80000300800 */
[----:B------:R-:W4:Y:S04]  /*118e0*/  LDL R4, [R1+0x1a50] ;  /* 0x001a500001047983 */ /* 0x000f280000100800 */
[----:B------:R-:W4:Y:S01]  /*118f0*/  LDL R5, [R1+0x1a54] ;  /* 0x001a540001057983 */ /* 0x000f220000100800 */
[----:B--2---:R-:W-:-:S02]  /*11900*/  PRMT R27, RZ, 0x7610, R27 ;  /* 0x00007610ff1b7816 */ /* 0x004fc4000000001b */
[----:B----4-:R-:W-:-:S04]  /*11910*/  @P1 LOP3.LUT R5, R5, R4, RZ, 0x3c, !PT ;  /* 0x0000000405051212 */ /* 0x010fc800078e3cff */
[----:B------:R-:W-:-:S04]  /*11920*/  @P1 LOP3.LUT R4, R5, R4, RZ, 0x3c, !PT ;  /* 0x0000000405041212 */ /* 0x000fc800078e3cff */
[----:B------:R-:W-:-:S05]  /*11930*/  @P1 LOP3.LUT R5, R5, R4, RZ, 0x3c, !PT ;  /* 0x0000000405051212 */ /* 0x000fca00078e3cff */
[----:B------:R-:W2:Y:S04]  /*11940*/  @P1 LDG.E.U16 R27, desc[UR76][R4.64] ;  /* 0x0000004c041b1981 */ /* 0x000ea8000c1e1500 */
[----:B--2---:R0:W-:Y:S04]  /*11950*/  STL [R1+0x139c], R27 ;  /* 0x00139c1b01007387 */ /* 0x0041e80000100800 */
[----:B0-----:R-:W2:Y:S04]  /*11960*/  LDL.LU R27, [R1+0x444c] ;  /* 0x00444c00011b7983 */ /* 0x001ea80000300800 */
[----:B------:R-:W4:Y:S04]  /*11970*/  LDL R4, [R1+0x1a48] ;  /* 0x001a480001047983 */ /* 0x000f280000100800 */
[----:B------:R-:W4:Y:S01]  /*11980*/  LDL R5, [R1+0x1a4c] ;  /* 0x001a4c0001057983 */ /* 0x000f220000100800 */
[----:B---3--:R-:W-:-:S02]  /*11990*/  PRMT R0, RZ, 0x7610, R0 ;  /* 0x00007610ff007816 */ /* 0x008fc40000000000 */
[----:B----4-:R-:W-:-:S04]  /*119a0*/  @P1 LOP3.LUT R5, R5, R4, RZ, 0x3c, !PT ;  /* 0x0000000405051212 */ /* 0x010fc800078e3cff */
[----:B------:R-:W-:-:S04]  /*119b0*/  @P1 LOP3.LUT R4, R5, R4, RZ, 0x3c, !PT ;  /* 0x0000000405041212 */ /* 0x000fc800078e3cff */
[----:B------:R-:W-:-:S05]  /*119c0*/  @P1 LOP3.LUT R5, R5, R4, RZ, 0x3c, !PT ;  /* 0x0000000405051212 */ /* 0x000fca00078e3cff */
[----:B------:R-:W3:Y:S04]  /*119d0*/  @P1 LDG.E.U16 R0, desc[UR76][R4.64] ;  /* 0x0000004c04001981 */ /* 0x000ee8000c1e1500 */
        /* <DEDUP_REMOVED lines=53> */
[----:B------:R-:W3:Y:S01]  /*11d30*/  @P1 LDG.E.U16 R0, desc[UR76][R4.64] ;  /* 0x0000004c04001981 */ /* 0x000ee2000c1e1500 */
        /* <DEDUP_REMOVED lines=351> */
[----:B------:R-:W-:-:S02]  /*13330*/  PRMT R29, RZ, 0x7610, R29 ;  /* 0x00007610ff1d7816 */ /* 0x000fc4000000001d */
[----:B----4-:R-:W-:-:S04]  /*13340*/  @P0 LOP3.LUT R5, R5, R4, RZ, 0x3c, !PT ;  /* 0x0000000405050212 */ /* 0x010fc800078e3cff */
[----:B------:R-:W-:-:S04]  /*13350*/  @P0 LOP3.LUT R4, R5, R4, RZ, 0x3c, !PT ;  /* 0x0000000405040212 */ /* 0x000fc800078e3cff */
[----:B------:R-:W-:-:S05]  /*13360*/  @P0 LOP3.LUT R5, R5, R4, RZ, 0x3c, !PT ;  /* 0x0000000405050212 */ /* 0x000fca00078e3cff */
[----:B------:R-:W4:Y:S04]  /*13370*/  @P0 LDG.E.U16 R29, desc[UR76][R4.64] ;  /* 0x0000004c041d0981 */ /* 0x000f28000c1e1500 */
[----:B------:R-:W2:Y:S04]  /*13380*/  LDL R4, [R1+0x18d8] ;  /* 0x0018d80001047983 */ /* 0x000ea80000100800 */
[----:B------:R-:W2:Y:S01]  /*13390*/  LDL R5, [R1+0x18dc] ;  /* 0x0018dc0001057983 */ /* 0x000ea20000100800 */
[----:B------:R-:W-:-:S03]  /*133a0*/  PRMT R2, RZ, 0x7610, R2 ;  /* 0x00007610ff027816 */ /* 0x000fc60000000002 */
[----:B----4-:R-:W-:Y:S01]  /*133b0*/  STL [R1+0x4068], R29 ;  /* 0x0040681d01007387 */ /* 0x010fe20000100800 */
[----:B--2---:R-:W-:-:S04]  /*133c0*/  @P0 LOP3.LUT R5, R5, R4, RZ, 0x3c, !PT ;  /* 0x0000000405050212 */ /* 0x004fc800078e3cff */
[----:B------:R-:W-:-:S04]  /*133d0*/  @P0 LOP3.LUT R4, R5, R4, RZ, 0x3c, !PT ;  /* 0x0000000405040212 */ /* 0x000fc800078e3cff */
[----:B------:R-:W-:-:S05]  /*133e0*/  @P0 LOP3.LUT R5, R5, R4, RZ, 0x3c, !PT ;  /* 0x0000000405050212 */ /* 0x000fca00078e3cff */
[----:B------:R0:W2:Y:S04]  /*133f0*/  @P0 LDG.E.U16 R2, desc[UR76][R4.64] ;  /* 0x0000004c04020981 */ /* 0x0000a8000c1e1500 */
[----:B------:R-:W0:Y:S04]  /*13400*/  LDL R4, [R1+0x18d0] ;  /* 0x0018d00001047983 */ /* 0x000e280000100800 */
[----:B------:R-:W0:Y:S01]  /*13410*/  LDL R5, [R1+0x18d4] ;  /* 0x0018d40001057983 */ /* 0x000e220000100800 */
[----:B------:R-:W-:Y:S02]  /*13420*/  ISETP.GT.AND P1, PT, R3, 0x7, PT ;  /* 0x000000070300780c */ /* 0x000fe40003f24270 */
[----:B---3--:R-:W-:-:S11]  /*13430*/  PRMT R0, RZ, 0x7610, R0 ;  /* 0x00007610ff007816 */ /* 0x008fd60000000000 */
[----:B0-----:R-:W-:-:S04]  /*13440*/  @P1 LOP3.LUT R5, R5, R4, RZ, 0x3c, !PT ;  /* 0x0000000405051212 */ /* 0x001fc800078e3cff */
[----:B------:R-:W-:-:S04]  /*13450*/  @P1 LOP3.LUT R4, R5, R4, RZ, 0x3c, !PT ;  /* 0x0000000405041212 */ /* 0x000fc800078e3cff */
[----:B------:R-:W-:-:S05]  /*13460*/  @P1 LOP3.LUT R5, R5, R4, RZ, 0x3c, !PT ;  /* 0x0000000405051212 */ /* 0x000fca00078e3cff */
[----:B------:R-:W3:Y:S04]  /*13470*/  @P1 LDG.E.U16 R0, desc[UR76][R4.64] ;  /* 0x0000004c04001981 */ /* 0x000ee8000c1e1500 */
[----:B--2---:R-:W-:Y:S04]  /*13480*/  STL [R1+0x406c], R2 ;  /* 0x00406c0201007387 */ /* 0x004fe80000100800 */
[----:B---3--:R0:W-:Y:S04]  /*13490*/  STL [R1+0x13e0], R0 ;  /* 0x0013e00001007387 */ /* 0x0081e80000100800 */
[----:B0-----:R-:W2:Y:S04]  /*134a0*/  LDL.LU R0, [R1+0x4394] ;  /* 0x0043940001007983 */ /* 0x001ea80000300800 */
[----:B------:R-:W3:Y:S04]  /*134b0*/  LDL R4, [R1+0x18c8] ;  /* 0x0018c80001047983 */ /* 0x000ee80000100800 */
[----:B------:R-:W3:Y:S01]  /*134c0*/  LDL R5, [R1+0x18cc] ;  /* 0x0018cc0001057983 */ /* 0x000ee20000100800 */
[----:B------:R-:W-:-:S02]  /*134d0*/  PRMT R27, RZ, 0x7610, R27 ;  /* 0x00007610ff1b7816 */ /* 0x000fc4000000001b */
[----:B---3--:R-:W-:-:S04]  /*134e0*/  @P1 LOP3.LUT R5, R5, R4, RZ, 0x3c, !PT ;  /* 0x0000000405051212 */ /* 0x008fc800078e3cff */
        /* <DEDUP_REMOVED lines=451> */
[----:B------:R-:W-:Y:S02]  /*15120*/  PRMT R0, RZ, 0x7610, R0 ;  /* 0x00007610ff007816 */ /* 0x000fe40000000000 */
[----:B0-----:R-:W-:-:S04]  /*15130*/  @P1 LOP3.LUT R5, R5, R4, RZ, 0x3c, !PT ;  /* 0x0000000405051212 */ /* 0x001fc800078e3cff */
[----:B------:R-:W-:-:S04]  /*15140*/  @P1 LOP3.LUT R4, R5, R4, RZ, 0x3c, !PT ;  /* 0x0000000405041212 */ /* 0x000fc800078e3cff */
[----:B------:R-:W-:-:S05]  /*15150*/  @P1 LOP3.LUT R5, R5, R4, RZ, 0x3c, !PT ;  /* 0x0000000405051212 */ /* 0x000fca00078e3cff */
[----:B------:R-:W4:Y:S04]  /*15160*/  @P1 LDG.E.U16 R0, desc[UR76][R4.64] ;  /* 0x0000004c04001981 */ /* 0x000f28000c1e1500 */
[----:B--2---:R-:W-:Y:S04]  /*15170*/  STL [R1+0x40b4], R2 ;  /* 0x0040b40201007387 */ /* 0x004fe80000100800 */
[----:B----4-:R0:W-:Y:S04]  /*15180*/  STL [R1+0x11b0], R0 ;  /* 0x0011b00001007387 */ /* 0x0101e80000100800 */
        /* <DEDUP_REMOVED lines=34> */
[----:B------:R-:W2:Y:S01]  /*153b0*/  @P1 LDG.E.U16 R0, desc[UR76][R4.64] ;  /* 0x0000004c04001981 */ /* 0x000ea2000c1e1500 */
[----:B------:R-:W-:-:S03]  /*153c0*/  ISETP.GT.AND P0, PT, R3, 0xe, PT ;  /* 0x0000000e0300780c */ /* 0x000fc60003f04270 */
        /* <DEDUP_REMOVED lines=431> */
[----:B------:R-:W4:Y:S02]  /*16ec0*/  LDL R5, [R1+0x159c] ;  /* 0x00159c0001057983 */ /* 0x000f240000100800 */
[----:B----4-:R-:W-:-:S02]  /*16ed0*/  @P1 LOP3.LUT R5, R5, R4, RZ, 0x3c, !PT ;  /* 0x0000000405051212 */ /* 0x010fc400078e3cff */
[----:B--2---:R-:W-:Y:S02]  /*16ee0*/  PRMT R0, RZ, 0x7610, R0 ;  /* 0x00007610ff007816 */ /* 0x004fe40000000000 */
[----:B------:R-:W-:-:S04]  /*16ef0*/  @P1 LOP3.LUT R4, R5, R4, RZ, 0x3c, !PT ;  /* 0x0000000405041212 */ /* 0x000fc800078e3cff */
[----:B------:R-:W-:-:S05]  /*16f00*/  @P1 LOP3.LUT R5, R5, R4, RZ, 0x3c, !PT ;  /* 0x0000000405051212 */ /* 0x000fca00078e3cff */
[----:B------:R-:W2:Y:S01]  /*16f10*/  @P1 LDG.E.U16 R0, desc[UR76][R4.64] ;  /* 0x0000004c04001981 */ /* 0x000ea2000c1e1500 */
[----:B------:R-:W-:-:S03]  /*16f20*/  ISETP.GT.AND P0, PT, R3, 0x14, PT ;  /* 0x000000140300780c */ /* 0x000fc60003f04270 */
        /* <DEDUP_REMOVED lines=62> */
[----:B------:R0:W4:Y:S04]  /*17310*/  @P0 LDG.E.U16 R29, desc[UR76][R4.64] ;  /* 0x0000004c041d0981 */ /* 0x000128000c1e1500 */
[----:B------:R-:W0:Y:S04]  /*17320*/  LDL R4, [R1+0x1558] ;  /* 0x0015580001047983 */ /* 0x000e280000100800 */
[----:B------:R-:W0:Y:S01]  /*17330*/  LDL R5, [R1+0x155c] ;  /* 0x00155c0001057983 */ /* 0x000e220000100800 */
[----:B------:R-:W-:Y:S02]  /*17340*/  PRMT R2, RZ, 0x7610, R2 ;  /* 0x00007610ff027816 */ /* 0x000fe40000000002 */
[----:B0-----:R-:W-:-:S04]  /*17350*/  @P0 LOP3.LUT R5, R5, R4, RZ, 0x3c, !PT ;  /* 0x0000000405050212 */ /* 0x001fc800078e3cff */
[----:B------:R-:W-:-:S04]  /*17360*/  @P0 LOP3.LUT R4, R5, R4, RZ, 0x3c, !PT ;  /* 0x0000000405040212 */ /* 0x000fc800078e3cff */
[----:B------:R-:W-:Y:S01]  /*17370*/  @P0 LOP3.LUT R5, R5, R4, RZ, 0x3c, !PT ;  /* 0x0000000405050212 */ /* 0x000fe200078e3cff */
[----:B----4-:R-:W-:Y:S04]  /*17380*/  STL [R1+0x40c8], R29 ;  /* 0x0040c81d01007387 */ /* 0x010fe80000100800 */
[----:B------:R0:W4:Y:S04]  /*17390*/  @P0 LDG.E.U16 R2, desc[UR76][R4.64] ;  /* 0x0000004c04020981 */ /* 0x000128000c1e1500 */
[----:B------:R-:W0:Y:S04]  /*173a0*/  LDL R4, [R1+0x1550] ;  /* 0x0015500001047983 */ /* 0x000e280000100800 */
[----:B------:R-:W0:Y:S01]  /*173b0*/  LDL R5, [R1+0x1554] ;  /* 0x0015540001057983 */ /* 0x000e220000100800 */
[----:B------:R-:W-:-:S02]  /*173c0*/  ISETP.GT.AND P1, PT, R3, 0x15, PT ;  /* 0x000000150300780c */ /* 0x000fc40003f24270 */
[----:B--2---:R-:W-:-:S11]  /*173d0*/  PRMT R0, RZ, 0x7610, R0 ;  /* 0x00007610ff007816 */ /* 0x004fd60000000000 */
[----:B0-----:R-:W-:-:S04]  /*173e0*/  @P1 LOP3.LUT R5, R5, R4, RZ, 0x3c, !PT ;  /* 0x0000000405051212 */ /* 0x001fc800078e3cff */
[----:B------:R-:W-:-:S04]  /*173f0*/  @P1 LOP3.LUT R4, R5, R4, RZ, 0x3c, !PT ;  /* 0x0000000405041212 */ /* 0x000fc800078e3cff */
[----:B------:R-:W-:-:S05]  /*17400*/  @P1 LOP3.LUT R5, R5, R4, RZ, 0x3c, !PT ;  /* 0x0000000405051212 */ /* 0x000fca00078e3cff */
[----:B------:R-:W2:Y:S04]  /*17410*/  @P1 LDG.E.U16 R0, desc[UR76][R4.64] ;  /* 0x0000004c04001981 */ /* 0x000ea8000c1e1500 */
[----:B----4-:R-:W-:Y:S04]  /*17420*/  STL [R1+0x40cc], R2 ;  /* 0x0040cc0201007387 */ /* 0x010fe80000100800 */
        /* <DEDUP_REMOVED lines=219> */
[----:B----4-:R0:W-:Y:S04]  /*181e0*/  STL [R1+0x60], R26 ;  /* 0x0000601a01007387 */ /* 0x0101e80000100800 */
[----:B0-----:R-:W4:Y:S04]  /*181f0*/  LDL.LU R26, [R1+0x4184] ;  /* 0x00418400011a7983 */ /* 0x001f280000300800 */
[----:B------:R-:W2:Y:S04]  /*18200*/  LDL R4, [R1+0x1480] ;  /* 0x0014800001047983 */ /* 0x000ea80000100800 */
[----:B------:R-:W2:Y:S01]  /*18210*/  LDL R5, [R1+0x1484] ;  /* 0x0014840001057983 */ /* 0x000ea20000100800 */
[----:B------:R-:W-:-:S02]  /*18220*/  PRMT R25, RZ, 0x7610, R25 ;  /* 0x00007610ff197816 */ /* 0x000fc40000000019 */
[----:B--2---:R-:W-:-:S04]  /*18230*/  @P1 LOP3.LUT R5, R5, R4, RZ, 0x3c, !PT ;  /* 0x0000000405051212 */ /* 0x004fc800078e3cff */
[----:B------:R-:W-:-:S04]  /*18240*/  @P1 LOP3.LUT R4, R5, R4, RZ, 0x3c, !PT ;  /* 0x0000000405041212 */ /* 0x000fc800078e3cff */
[----:B------:R-:W-:-:S05]  /*18250*/  @P1 LOP3.LUT R5, R5, R4, RZ, 0x3c, !PT ;  /* 0x0000000405051212 */ /* 0x000fca00078e3cff */
[----:B------:R-:W2:Y:S04]  /*18260*/  @P1 LDG.E.U16 R25, desc[UR76][R4.64] ;  /* 0x0000004c04191981 */ /* 0x000ea8000c1e1500 */
[----:B--2---:R0:W-:Y:S04]  /*18270*/  STL [R1+0x5c], R25 ;  /* 0x00005c1901007387 */ /* 0x0041e80000100800 */
[----:B0-----:R-:W2:Y:S04]  /*18280*/  LDL.LU R25, [R1+0x4180] ;  /* 0x0041800001197983 */ /* 0x001ea80000300800 */
        /* <DEDUP_REMOVED lines=42> */
[----:B------:R-:W2:Y:S01]  /*18530*/  @P1 LDG.E.U16 R20, desc[UR76][R4.64] ;  /* 0x0000004c04141981 */ /* 0x000ea2000c1e1500 */
[----:B------:R-:W-:-:S03]  /*18540*/  ISETP.GT.AND P2, PT, R3, 0x19, PT ;  /* 0x000000190300780c */ /* 0x000fc60003f44270 */
        /* <DEDUP_REMOVED lines=124> */
[----:B------:R-:W3:Y:S04]  /*18d10*/  @P1 LDG.E.U16 R7, desc[UR76][R4.64] ;  /* 0x0000004c04071981 */ /* 0x000ee8000c1e1500 */
[----:B--2---:R0:W-:Y:S04]  /*18d20*/  STL [R1+0x4110], R28 ;  /* 0x0041101c01007387 */ /* 0x0041e80000100800 */
[----:B0-----:R-:W2:Y:S04]  /*18d30*/  LDL R28, [R1+0x1a90] ;  /* 0x001a9000011c7983 */ /* 0x001ea80000100800 */
[----:B---3--:R0:W-:Y:S04]  /*18d40*/  STL [R1+0x10], R7 ;  /* 0x0000100701007387 */ /* 0x0081e80000100800 */
[----:B0-----:R-:W3:Y:S04]  /*18d50*/  LDL.LU R7, [R1+0x4138] ;  /* 0x0041380001077983 */ /* 0x001ee80000300800 */
        /* <DEDUP_REMOVED lines=16> */
[----:B------:R-:W-:Y:S02]  /*18e60*/  ISETP.GT.AND P2, PT, R3, 0x1b, PT ;  /* 0x0000001b0300780c */ /* 0x000fe40003f44270 */
[----:B------:R-:W-:Y:S01]  /*18e70*/  PRMT R29, RZ, 0x7610, R29 ;  /* 0x00007610ff1d7816 */ /* 0x000fe2000000001d */
[----:B--2---:R-:W-:Y:S04]  /*18e80*/  STL [R1+0x8], R0 ;  /* 0x0000080001007387 */ /* 0x004fe80000100800 */
[----:B------:R-:W2:Y:S06]  /*18e90*/  LDL R5, [R1+0x1a8c] ;  /* 0x001a8c0001057983 */ /* 0x000eac0000100800 */
[----:B------:R-:W-:Y:S01]  /*18ea0*/  @P2 IMAD.MOV.U32 R4, RZ, RZ, R28 ;  /* 0x000000ffff042224 */ /* 0x000fe200078e001c */
[----:B------:R-:W-:Y:S01]  /*18eb0*/  PRMT R2, RZ, 0x7610, R2 ;  /* 0x00007610ff027816 */ /* 0x000fe20000000002 */
[----:B------:R-:W3:Y:S04]  /*18ec0*/  LDL R28, [R1+0x1ab4] ;  /* 0x001ab400011c7983 */ /* 0x000ee80000100800 */
[----:B--2---:R0:W2:Y:S04]  /*18ed0*/  @P2 LDG.E.U16 R29, desc[UR76][R4.64] ;  /* 0x0000004c041d2981 */ /* 0x0040a8000c1e1500 */
[----:B------:R-:W0:Y:S04]  /*18ee0*/  LDL R4, [R1+0x1a88] ;  /* 0x001a880001047983 */ /* 0x000e280000100800 */
[----:B------:R-:W0:Y:S02]  /*18ef0*/  LDL R5, [R1+0x1a9c] ;  /* 0x001a9c0001057983 */ /* 0x000e240000100800 */
[----:B0-----:R-:W-:-:S04]  /*18f00*/  @P2 LOP3.LUT R5, R5, R4, RZ, 0x3c, !PT ;  /* 0x0000000405052212 */ /* 0x001fc800078e3cff */
[----:B------:R-:W-:-:S04]  /*18f10*/  @P2 LOP3.LUT R4, R5, R4, RZ, 0x3c, !PT ;  /* 0x0000000405042212 */ /* 0x000fc800078e3cff */
[----:B------:R-:W-:Y:S01]  /*18f20*/  @P2 LOP3.LUT R5, R5, R4, RZ, 0x3c, !PT ;  /* 0x0000000405052212 */ /* 0x000fe200078e3cff */
[----:B--2---:R0:W-:Y:S04]  /*18f30*/  STL [R1+0x40d8], R29 ;  /* 0x0040d81d01007387 */ /* 0x0041e80000100800 */
[----:B------:R1:W2:Y:S01]  /*18f40*/  @P2 LDG.E.U16 R2, desc[UR76][R4.64] ;  /* 0x0000004c04022981 */ /* 0x0002a2000c1e1500 */
[----:B------:R-:W-:-:S03]  /*18f50*/  PRMT R27, RZ, 0x7610, R27 ;  /* 0x00007610ff1b7816 */ /* 0x000fc6000000001b */
[----:B0-----:R-:W2:Y:S04]  /*18f60*/  LDL R29, [R1+0x1abc] ;  /* 0x001abc00011d7983 */ /* 0x001ea80000100800 */
[----:B------:R-:W1:Y:S04]  /*18f70*/  LDL R4, [R1+0x1a98] ;  /* 0x001a980001047983 */ /* 0x000e680000100800 */
[----:B------:R-:W1:Y:S02]  /*18f80*/  LDL R5, [R1+0x1aa4] ;  /* 0x001aa40001057983 */ /* 0x000e640000100800 */
[----:B-1----:R-:W-:-:S04]  /*18f90*/  @P2 LOP3.LUT R5, R5, R4, RZ, 0x3c, !PT ;  /* 0x0000000405052212 */ /* 0x002fc800078e3cff */
[----:B------:R-:W-:-:S04]  /*18fa0*/  @P2 LOP3.LUT R4, R5, R4, RZ, 0x3c, !PT ;  /* 0x0000000405042212 */ /* 0x000fc800078e3cff */
[----:B------:R-:W-:Y:S01]  /*18fb0*/  @P2 LOP3.LUT R5, R5, R4, RZ, 0x3c, !PT ;  /* 0x0000000405052212 */ /* 0x000fe200078e3cff */
[----:B--2---:R-:W-:Y:S04]  /*18fc0*/  STL [R1+0x40dc], R2 ;  /* 0x0040dc0201007387 */ /* 0x004fe80000100800 */
[----:B------:R0:W2:Y:S04]  /*18fd0*/  @P2 LDG.E.U16 R27, desc[UR76][R4.64] ;  /* 0x0000004c041b2981 */ /* 0x0000a8000c1e1500 */
[----:B------:R-:W0:Y:S04]  /*18fe0*/  LDL R4, [R1+0x1aa0] ;  /* 0x001aa00001047983 */ /* 0x000e280000100800 */
[----:B------:R-:W0:Y:S01]  /*18ff0*/  LDL R5, [R1+0x1aac] ;  /* 0x001aac0001057983 */ /* 0x000e220000100800 */
[----:B----4-:R-:W-:-:S02]  /*19000*/  PRMT R26, RZ, 0x7610, R26 ;  /* 0x00007610ff1a7816 */ /* 0x010fc4000000001a */
[----:B0-----:R-:W-:-:S04]  /*19010*/  @P2 LOP3.LUT R5, R5, R4, RZ, 0x3c, !PT ;  /* 0x0000000405052212 */ /* 0x001fc800078e3cff */
[----:B------:R-:W-:-:S04]  /*19020*/  @P2 LOP3.LUT R4, R5, R4, RZ, 0x3c, !PT ;  /* 0x0000000405042212 */ /* 0x000fc800078e3cff */
[----:B------:R-:W-:Y:S01]  /*19030*/  @P2 LOP3.LUT R5, R5, R4, RZ, 0x3c, !PT ;  /* 0x0000000405052212 */ /* 0x000fe200078e3cff */
[----:B--2---:R0:W-:Y:S04]  /*19040*/  STL [R1+0x40e0], R27 ;  /* 0x0040e01b01007387 */ /* 0x0041e80000100800 */
[----:B------:R3:W2:Y:S01]  /*19050*/  @P2 LDG.E.U16 R26, desc[UR76][R4.64] ;  /* 0x0000004c041a2981 */ /* 0x0006a2000c1e1500 */
[----:B------:R-:W-:-:S03]  /*19060*/  PRMT R25, RZ, 0x7610, R25 ;  /* 0x00007610ff197816 */ /* 0x000fc60000000019 */
[----:B0-----:R-:W4:Y:S04]  /*19070*/  LDL R27, [R1+0x1ab0] ;  /* 0x001ab000011b7983 */ /* 0x001f280000100800 */
[----:B------:R-:W2:Y:S01]  /*19080*/  LDL R5, [R1+0x1aa8] ;  /* 0x001aa80001057983 */ /* 0x000ea20000100800 */
[----:B---3--:R-:W-:Y:S01]  /*19090*/  @P2 IMAD.MOV.U32 R4, RZ, RZ, R28 ;  /* 0x000000ffff042224 */ /* 0x008fe200078e001c */
[----:B------:R-:W-:-:S04]  /*190a0*/  PRMT R24, RZ, 0x7610, R24 ;  /* 0x00007610ff187816 */ /* 0x000fc80000000018 */
[----:B--2---:R0:W2:Y:S04]  /*190b0*/  @P2 LDG.E.U16 R25, desc[UR76][R4.64] ;  /* 0x0000004c04192981 */ /* 0x0040a8000c1e1500 */
[----:B------:R-:W-:Y:S04]  /*190c0*/  STL [R1+0x40e4], R26 ;  /* 0x0040e41a01007387 */ /* 0x000fe80000100800 */
[----:B------:R-:W3:Y:S01]  /*190d0*/  LDL R28, [R1+0x1ad0] ;  /* 0x001ad000011c7983 */ /* 0x000ee20000100800 */
[----:B0-----:R-:W-:Y:S02]  /*190e0*/  @P2 IMAD.MOV.U32 R4, RZ, RZ, R29 ;  /* 0x000000ffff042224 */ /* 0x001fe400078e001d */
[----:B----4-:R-:W-:-:S05]  /*190f0*/  @P2 IMAD.MOV.U32 R5, RZ, RZ, R27 ;  /* 0x000000ffff052224 */ /* 0x010fca00078e001b */
[----:B------:R-:W4:Y:S04]  /*19100*/  @P2 LDG.E.U16 R24, desc[UR76][R4.64] ;  /* 0x0000004c04182981 */ /* 0x000f28000c1e1500 */
[----:B--2---:R-:W-:Y:S04]  /*19110*/  STL [R1+0x40e8], R25 ;  /* 0x0040e81901007387 */ /* 0x004fe80000100800 */
[----:B------:R-:W2:Y:S04]  /*19120*/  LDL R4, [R1+0x1ab8] ;  /* 0x001ab80001047983 */ /* 0x000ea80000100800 */
[----:B------:R-:W2:Y:S01]  /*19130*/  LDL R5, [R1+0x1ac4] ;  /* 0x001ac40001057983 */ /* 0x000ea20000100800 */
[----:B------:R-:W-:-:S03]  /*19140*/  PRMT R23, RZ, 0x7610, R23 ;  /* 0x00007610ff177816 */ /* 0x000fc60000000017 */
[----:B------:R-:W3:Y:S04]  /*19150*/  LDL R29, [R1+0x1ac8] ;  /* 0x001ac800011d7983 */ /* 0x000ee80000100800 */
[----:B------:R-:W3:Y:S04]  /*19160*/  LDL R27, [R1+0x1adc] ;  /* 0x001adc00011b7983 */ /* 0x000ee80000100800 */
        /* <DEDUP_REMOVED lines=8> */
[----:B------:R-:W-:-:S02]  /*191f0*/  ISETP.GT.AND P1, PT, R3, 0x1c, PT ;  /* 0x0000001c0300780c */ /* 0x000fc40003f24270 */
[----:B0-----:R-:W-:-:S04]  /*19200*/  @P2 LOP3.LUT R5, R5, R4, RZ, 0x3c, !PT ;  /* 0x0000000405052212 */ /* 0x001fc800078e3cff */
[----:B------:R-:W-:-:S04]  /*19210*/  @P2 LOP3.LUT R4, R5, R4, RZ, 0x3c, !PT ;  /* 0x0000000405042212 */ /* 0x000fc800078e3cff */
[----:B------:R-:W-:Y:S01]  /*19220*/  @P2 LOP3.LUT R5, R5, R4, RZ, 0x3c, !PT ;  /* 0x0000000405052212 */ /* 0x000fe200078e3cff */
[----:B--2---:R-:W-:Y:S04]  /*19230*/  STL [R1+0x40f0], R23 ;  /* 0x0040f01701007387 */ /* 0x004fe80000100800 */
[----:B------:R3:W2:Y:S04]  /*19240*/  @P2 LDG.E.U16 R22, desc[UR76][R4.64] ;  /* 0x0000004c04162981 */ /* 0x0006a8000c1e1500 */
[----:B------:R-:W4:Y:S01]  /*19250*/  LDL R5, [R1+0x1acc] ;  /* 0x001acc0001057983 */ /* 0x000f220000100800 */
[----:B------:R-:W-:Y:S01]  /*19260*/  PRMT R21, RZ, 0x7610, R21 ;  /* 0x00007610ff157816 */ /* 0x000fe20000000015 */
[----:B---3--:R-:W-:Y:S01]  /*19270*/  @P1 IMAD.MOV.U32 R4, RZ, RZ, R28 ;  /* 0x000000ffff041224 */ /* 0x008fe200078e001c */
[----:B------:R-:W-:-:S04]  /*19280*/  PRMT R20, RZ, 0x7610, R20 ;  /* 0x00007610ff147816 */ /* 0x000fc80000000014 */
[----:B----4-:R0:W3:Y:S04]  /*19290*/  @P1 LDG.E.U16 R21, desc[UR76][R4.64] ;  /* 0x0000004c04151981 */ /* 0x0100e8000c1e1500 */
[----:B--2---:R1:W-:Y:S04]  /*192a0*/  STL [R1+0x40f4], R22 ;  /* 0x0040f41601007387 */ /* 0x0043e80000100800 */
[----:B------:R-:W2:Y:S01]  /*192b0*/  LDL R28, [R1+0x1ae8] ;  /* 0x001ae800011c7983 */ /* 0x000ea20000100800 */
[----:B0-----:R-:W-:Y:S02]  /*192c0*/  @P1 IMAD.MOV.U32 R4, RZ, RZ, R27 ;  /* 0x000000ffff041224 */ /* 0x001fe400078e001b */
[----:B------:R-:W-:Y:S01]  /*192d0*/  @P1 IMAD.MOV.U32 R5, RZ, RZ, R29 ;  /* 0x000000ffff051224 */ /* 0x000fe200078e001d */
[----:B-1----:R-:W4:Y:S04]  /*192e0*/  LDL R22, [R1+0x1af4] ;  /* 0x001af40001167983 */ /* 0x002f280000100800 */
[----:B------:R-:W2:Y:S04]  /*192f0*/  @P1 LDG.E.U16 R20, desc[UR76][R4.64] ;  /* 0x0000004c04141981 */ /* 0x000ea8000c1e1500 */
[----:B---3--:R0:W-:Y:S04]  /*19300*/  STL [R1+0x40d0], R21 ;  /* 0x0040d01501007387 */ /* 0x0081e80000100800 */
[----:B------:R-:W3:Y:S04]  /*19310*/  LDL R4, [R1+0x1ad8] ;  /* 0x001ad80001047983 */ /* 0x000ee80000100800 */
[----:B------:R-:W3:Y:S01]  /*19320*/  LDL R5, [R1+0x1ae4] ;  /* 0x001ae40001057983 */ /* 0x000ee20000100800 */
[----:B------:R-:W-:-:S03]  /*19330*/  PRMT R19, RZ, 0x7610, R19 ;  /* 0x00007610ff137816 */ /* 0x000fc60000000013 */
[----:B------:R-:W4:Y:S04]  /*19340*/  LDL R29, [R1+0x1af0] ;  /* 0x001af000011d7983 */ /* 0x000f280000100800 */
[----:B------:R-:W4:Y:S04]  /*19350*/  LDL R27, [R1+0x1afc] ;  /* 0x001afc00011b7983 */ /* 0x000f280000100800 */
[----:B0-----:R-:W4:Y:S04]  /*19360*/  LDL R21, [R1+0x1aec] ;  /* 0x001aec0001157983 */ /* 0x001f280000100800 */
[----:B--2---:R-:W-:Y:S01]  /*19370*/  STL [R1+0x40d4], R20 ;  /* 0x0040d41401007387 */ /* 0x004fe20000100800 */
[----:B---3--:R-:W-:-:S04]  /*19380*/  @P1 LOP3.LUT R5, R5, R4, RZ, 0x3c, !PT ;  /* 0x0000000405051212 */ /* 0x008fc800078e3cff */
[----:B------:R-:W-:-:S04]  /*19390*/  @P1 LOP3.LUT R4, R5, R4, RZ, 0x3c, !PT ;  /* 0x0000000405041212 */ /* 0x000fc800078e3cff */
[----:B------:R-:W-:-:S05]  /*193a0*/  @P1 LOP3.LUT R5, R5, R4, RZ, 0x3c, !PT ;  /* 0x0000000405051212 */ /* 0x000fca00078e3cff */
[----:B------:R4:W2:Y:S04]  /*193b0*/  @P1 LDG.E.U16 R19, desc[UR76][R4.64] ;  /* 0x0000004c04131981 */ /* 0x0008a8000c1e1500 */
[----:B------:R-:W3:Y:S01]  /*193c0*/  LDL R5, [R1+0x1ae0] ;  /* 0x001ae00001057983 */ /* 0x000ee20000100800 */
[----:B------:R-:W-:Y:S01]  /*193d0*/  PRMT R18, RZ, 0x7610, R18 ;  /* 0x00007610ff127816 */ /* 0x000fe20000000012 */
[----:B----4-:R-:W-:Y:S01]  /*193e0*/  @P1 IMAD.MOV.U32 R4, RZ, RZ, R21 ;  /* 0x000000ffff041224 */ /* 0x010fe200078e0015 */
[----:B------:R-:W-:Y:S02]  /*193f0*/  PRMT R17, RZ, 0x7610, R17 ;  /* 0x00007610ff117816 */ /* 0x000fe40000000011 */
[----:B------:R-:W-:Y:S02]  /*19400*/  PRMT R16, RZ, 0x7610, R16 ;  /* 0x00007610ff107816 */ /* 0x000fe40000000010 */
[----:B---3--:R0:W3:Y:S02]  /*19410*/  @P1 LDG.E.U16 R18, desc[UR76][R4.64] ;  /* 0x0000004c04121981 */ /* 0x0080e4000c1e1500 */
[----:B0-----:R-:W-:-:S02]  /*19420*/  @P1 IMAD.MOV.U32 R4, RZ, RZ, R22 ;  /* 0x000000ffff041224 */ /* 0x001fc400078e0016 */
[----:B------:R-:W-:-:S05]  /*19430*/  @P1 IMAD.MOV.U32 R5, RZ, RZ, R28 ;  /* 0x000000ffff051224 */ /* 0x000fca00078e001c */
[----:B------:R0:W4:Y:S02]  /*19440*/  @P1 LDG.E.U16 R17, desc[UR76][R4.64] ;  /* 0x0000004c04111981 */ /* 0x000124000c1e1500 */
[----:B0-----:R-:W-:Y:S02]  /*19450*/  @P1 IMAD.MOV.U32 R4, RZ, RZ, R27 ;  /* 0x000000ffff041224 */ /* 0x001fe400078e001b */
[----:B------:R-:W-:-:S05]  /*19460*/  @P1 IMAD.MOV.U32 R5, RZ, RZ, R29 ;  /* 0x000000ffff051224 */ /* 0x000fca00078e001d */
[----:B------:R-:W4:Y:S04]  /*19470*/  @P1 LDG.E.U16 R16, desc[UR76][R4.64] ;  /* 0x0000004c04101981 */ /* 0x000f28000c1e1500 */
[----:B--2---:R-:W-:Y:S04]  /*19480*/  STL [R1+0x40f8], R19 ;  /* 0x0040f81301007387 */ /* 0x004fe80000100800 */
[----:B---3--:R-:W-:Y:S04]  /*19490*/  STL [R1+0x40fc], R18 ;  /* 0x0040fc1201007387 */ /* 0x008fe80000100800 */
[----:B------:R-:W2:Y:S04]  /*194a0*/  LDL R22, [R1+0x1b14] ;  /* 0x001b140001167983 */ /* 0x000ea80000100800 */
[----:B------:R-:W3:Y:S04]  /*194b0*/  LDL R28, [R1+0x1b0c] ;  /* 0x001b0c00011c7983 */ /* 0x000ee80000100800 */
[----:B------:R-:W2:Y:S04]  /*194c0*/  LDL R21, [R1+0x1b10] ;  /* 0x001b100001157983 */ /* 0x000ea80000100800 */
[----:B----4-:R-:W-:Y:S04]  /*194d0*/  STL [R1+0x4100], R17 ;  /* 0x0041001101007387 */ /* 0x010fe80000100800 */
[----:B------:R-:W4:Y:S04]  /*194e0*/  LDL R4, [R1+0x1af8] ;  /* 0x001af80001047983 */ /* 0x000f280000100800 */
[----:B------:R-:W4:Y:S04]  /*194f0*/  LDL R5, [R1+0x1b04] ;  /* 0x001b040001057983 */ /* 0x000f280000100800 */
[----:B------:R-:W2:Y:S04]  /*19500*/  LDL R29, [R1+0x1b08] ;  /* 0x001b0800011d7983 */ /* 0x000ea80000100800 */
[----:B------:R-:W2:Y:S04]  /*19510*/  LDL R27, [R1+0x1b1c] ;  /* 0x001b1c00011b7983 */ /* 0x000ea80000100800 */
[----:B------:R0:W-:Y:S04]  /*19520*/  STL [R1+0x4104], R16 ;  /* 0x0041041001007387 */ /* 0x0001e80000100800 */
[----:B0-----:R-:W2:Y:S01]  /*19530*/  LDL R16, [R1+0x1b00] ;  /* 0x001b000001107983 */ /* 0x001ea20000100800 */
[----:B------:R-:W-:-:S02]  /*19540*/  PRMT R15, RZ, 0x7610, R15 ;  /* 0x00007610ff0f7816 */ /* 0x000fc4000000000f */
[----:B------:R-:W-:Y:S02]  /*19550*/  ISETP.GT.AND P2, PT, R3, 0x1d, PT ;  /* 0x0000001d0300780c */ /* 0x000fe40003f44270 */
[----:B------:R-:W-:Y:S02]  /*19560*/  PRMT R14, RZ, 0x7610, R14 ;  /* 0x00007610ff0e7816 */ /* 0x000fe4000000000e */
[----:B------:R-:W-:Y:S02]  /*19570*/  PRMT R13, RZ, 0x7610, R13 ;  /* 0x00007610ff0d7816 */ /* 0x000fe4000000000d */
[----:B----4-:R-:W-:-:S04]  /*19580*/  @P1 LOP3.LUT R5, R5, R4, RZ, 0x3c, !PT ;  /* 0x0000000405051212 */ /* 0x010fc800078e3cff */
[----:B------:R-:W-:-:S04]  /*19590*/  @P1 LOP3.LUT R4, R5, R4, RZ, 0x3c, !PT ;  /* 0x0000000405041212 */ /* 0x000fc800078e3cff */
[----:B------:R-:W-:-:S05]  /*195a0*/  @P1 LOP3.LUT R5, R5, R4, RZ, 0x3c, !PT ;  /* 0x0000000405051212 */ /* 0x000fca00078e3cff */
[----:B------:R2:W4:Y:S02]  /*195b0*/  @P1 LDG.E.U16 R15, desc[UR76][R4.64] ;  /* 0x0000004c040f1981 */ /* 0x000524000c1e1500 */
[----:B--2---:R-:W-:Y:S02]  /*195c0*/  @P1 IMAD.MOV.U32 R4, RZ, RZ, R22 ;  /* 0x000000ffff041224 */ /* 0x004fe400078e0016 */
[----:B------:R-:W-:-:S05]  /*195d0*/  @P1 IMAD.MOV.U32 R5, RZ, RZ, R16 ;  /* 0x000000ffff051224 */ /* 0x000fca00078e0010 */
[----:B------:R0:W2:Y:S02]  /*195e0*/  @P1 LDG.E.U16 R14, desc[UR76][R4.64] ;  /* 0x0000004c040e1981 */ /* 0x0000a4000c1e1500 */
[----:B0-----:R-:W-:Y:S02]  /*195f0*/  @P2 IMAD.MOV.U32 R4, RZ, RZ, R21 ;  /* 0x000000ffff042224 */ /* 0x001fe400078e0015 */
[----:B---3--:R-:W-:-:S05]  /*19600*/  @P2 IMAD.MOV.U32 R5, RZ, RZ, R28 ;  /* 0x000000ffff052224 */ /* 0x008fca00078e001c */
[----:B------:R0:W3:Y:S01]  /*19610*/  @P2 LDG.E.U16 R13, desc[UR76][R4.64] ;  /* 0x0000004c040d2981 */ /* 0x0000e2000c1e1500 */
[----:B------:R-:W-:Y:S01]  /*19620*/  PRMT R12, RZ, 0x7610, R12 ;  /* 0x00007610ff0c7816 */ /* 0x000fe2000000000c */
[----:B0-----:R-:W-:Y:S02]  /*19630*/  @P2 IMAD.MOV.U32 R4, RZ, RZ, R27 ;  /* 0x000000ffff042224 */ /* 0x001fe400078e001b */
[----:B------:R-:W-:-:S05]  /*19640*/  @P2 IMAD.MOV.U32 R5, RZ, RZ, R29 ;  /* 0x000000ffff052224 */ /* 0x000fca00078e001d */
[----:B------:R0:W3:Y:S04]  /*19650*/  @P2 LDG.E.U16 R12, desc[UR76][R4.64] ;  /* 0x0000004c040c2981 */ /* 0x0000e8000c1e1500 */
[----:B----4-:R-:W-:Y:S04]  /*19660*/  STL [R1+0x4108], R15 ;  /* 0x0041080f01007387 */ /* 0x010fe80000100800 */
[----:B------:R-:W0:Y:S04]  /*19670*/  LDL R22, [R1+0x1b24] ;  /* 0x001b240001167983 */ /* 0x000e280000100800 */
[----:B--2---:R-:W-:Y:S04]  /*19680*/  STL [R1+0x410c], R14 ;  /* 0x00410c0e01007387 */ /* 0x004fe80000100800 */
[----:B------:R-:W2:Y:S04]  /*19690*/  LDL R28, [R1+0x1b20] ;  /* 0x001b2000011c7983 */ /* 0x000ea80000100800 */
[----:B------:R-:W4:Y:S04]  /*196a0*/  LDL R21, [R1+0x1b2c] ;  /* 0x001b2c0001157983 */ /* 0x000f280000100800 */
[----:B---3--:R-:W-:Y:S04]  /*196b0*/  STL [R1+0x4084], R13 ;  /* 0x0040840d01007387 */ /* 0x008fe80000100800 */
[----:B------:R-:W3:Y:S01]  /*196c0*/  LDL R5, [R1+0x1b18] ;  /* 0x001b180001057983 */ /* 0x000ee20000100800 */
[----:B------:R-:W-:-:S02]  /*196d0*/  PRMT R11, RZ, 0x7610, R11 ;  /* 0x00007610ff0b7816 */ /* 0x000fc4000000000b */
[----:B------:R-:W-:Y:S01]  /*196e0*/  PRMT R10, RZ, 0x7610, R10 ;  /* 0x00007610ff0a7816 */ /* 0x000fe2000000000a */
[----:B------:R-:W2:Y:S04]  /*196f0*/  LDL R29, [R1+0x1b34] ;  /* 0x001b3400011d7983 */ /* 0x000ea80000100800 */
[----:B------:R-:W2:Y:S04]  /*19700*/  LDL R27, [R1+0x1b30] ;  /* 0x001b3000011b7983 */ /* 0x000ea80000100800 */
[----:B------:R-:W2:Y:S01]  /*19710*/  LDL R16, [R1+0x1b3c] ;  /* 0x001b3c0001107983 */ /* 0x000ea20000100800 */
[----:B0-----:R-:W-:-:S05]  /*19720*/  @P2 IMAD.MOV.U32 R4, RZ, RZ, R22 ;  /* 0x000000ffff042224 */ /* 0x001fca00078e0016 */
[----:B---3--:R4:W3:Y:S04]  /*19730*/  @P2 LDG.E.U16 R11, desc[UR76][R4.64] ;  /* 0x0000004c040b2981 */ /* 0x0088e8000c1e1500 */
[----:B------:R0:W-:Y:S04]  /*19740*/  STL [R1+0x4088], R12 ;  /* 0x0040880c01007387 */ /* 0x0001e80000100800 */
[----:B------:R-:W3:Y:S01]  /*19750*/  LDL R22, [R1+0x1b38] ;  /* 0x001b380001167983 */ /* 0x000ee20000100800 */
[----:B----4-:R-:W-:Y:S02]  /*19760*/  @P2 IMAD.MOV.U32 R4, RZ, RZ, R21 ;  /* 0x000000ffff042224 */ /* 0x010fe400078e0015 */
[----:B--2---:R-:W-:Y:S01]  /*19770*/  @P2 IMAD.MOV.U32 R5, RZ, RZ, R28 ;  /* 0x000000ffff052224 */ /* 0x004fe200078e001c */
[----:B0-----:R-:W2:Y:S04]  /*19780*/  LDL R12, [R1+0x1b44] ;  /* 0x001b4400010c7983 */ /* 0x001ea80000100800 */
[----:B------:R0:W4:Y:S04]  /*19790*/  @P2 LDG.E.U16 R10, desc[UR76][R4.64] ;  /* 0x0000004c040a2981 */ /* 0x000128000c1e1500 */
[----:B---3--:R-:W-:Y:S04]  /*197a0*/  STL [R1+0x408c], R11 ;  /* 0x00408c0b01007387 */ /* 0x008fe80000100800 */
[----:B------:R-:W3:Y:S01]  /*197b0*/  LDL R5, [R1+0x1b28] ;  /* 0x001b280001057983 */ /* 0x000ee20000100800 */
[----:B------:R-:W-:Y:S01]  /*197c0*/  PRMT R9, RZ, 0x7610, R9 ;  /* 0x00007610ff097816 */ /* 0x000fe20000000009 */
[----:B0-----:R-:W-:Y:S01]  /*197d0*/  @P2 IMAD.MOV.U32 R4, RZ, RZ, R29 ;  /* 0x000000ffff042224 */ /* 0x001fe200078e001d */
[----:B------:R-:W-:-:S02]  /*197e0*/  PRMT R8, RZ, 0x7610, R8 ;  /* 0x00007610ff087816 */ /* 0x000fc40000000008 */
[----:B------:R-:W-:Y:S01]  /*197f0*/  PRMT R7, RZ, 0x7610, R7 ;  /* 0x00007610ff077816 */ /* 0x000fe20000000007 */
[----:B------:R-:W2:Y:S04]  /*19800*/  LDL R21, [R1+0x1b54] ;  /* 0x001b540001157983 */ /* 0x000ea80000100800 */
[----:B------:R-:W2:Y:S04]  /*19810*/  LDL R28, [R1+0x1b40] ;  /* 0x001b4000011c7983 */ /* 0x000ea80000100800 */
[----:B---3--:R0:W3:Y:S02]  /*19820*/  @P2 LDG.E.U16 R9, desc[UR76][R4.64] ;  /* 0x0000004c04092981 */ /* 0x0080e4000c1e1500 */
[----:B0-----:R-:W-:-:S02]  /*19830*/  @P2 IMAD.MOV.U32 R4, RZ, RZ, R16 ;  /* 0x000000ffff042224 */ /* 0x001fc400078e0010 */
[----:B------:R-:W-:-:S05]  /*19840*/  @P2 IMAD.MOV.U32 R5, RZ, RZ, R27 ;  /* 0x000000ffff052224 */ /* 0x000fca00078e001b */
[----:B------:R2:W3:Y:S02]  /*19850*/  @P2 LDG.E.U16 R8, desc[UR76][R4.64] ;  /* 0x0000004c04082981 */ /* 0x0004e4000c1e1500 */
[----:B--2---:R-:W-:Y:S02]  /*19860*/  @P2 IMAD.MOV.U32 R4, RZ, RZ, R12 ;  /* 0x000000ffff042224 */ /* 0x004fe400078e000c */
[----:B------:R-:W-:-:S05]  /*19870*/  @P2 IMAD.MOV.U32 R5, RZ, RZ, R22 ;  /* 0x000000ffff052224 */ /* 0x000fca00078e0016 */
[----:B------:R0:W2:Y:S04]  /*19880*/  @P2 LDG.E.U16 R7, desc[UR76][R4.64] ;  /* 0x0000004c04072981 */ /* 0x0000a8000c1e1500 */
[----:B----4-:R-:W-:Y:S04]  /*19890*/  STL [R1+0x4090], R10 ;  /* 0x0040900a01007387 */ /* 0x010fe80000100800 */
[----:B---3--:R-:W-:Y:S04]  /*198a0*/  STL [R1+0x4094], R9 ;  /* 0x0040940901007387 */ /* 0x008fe80000100800 */
[----:B------:R-:W3:Y:S04]  /*198b0*/  LDL R27, [R1+0x1498] ;  /* 0x00149800011b7983 */ /* 0x000ee80000100800 */
[----:B------:R-:W4:Y:S04]  /*198c0*/  LDL R16, [R1+0x149c] ;  /* 0x00149c0001107983 */ /* 0x000f280000100800 */
[----:B------:R1:W-:Y:S04]  /*198d0*/  STL [R1+0x4098], R8 ;  /* 0x0040980801007387 */ /* 0x0003e80000100800 */
[----:B------:R-:W4:Y:S04]  /*198e0*/  LDL R22, [R1+0x1b4c] ;  /* 0x001b4c0001167983 */ /* 0x000f280000100800 */
[----:B------:R-:W4:Y:S01]  /*198f0*/  LDL R12, [R1+0x1b50] ;  /* 0x001b5000010c7983 */ /* 0x000f220000100800 */
[----:B0-----:R-:W-:Y:S01]  /*19900*/  @P2 IMAD.MOV.U32 R4, RZ, RZ, R21 ;  /* 0x000000ffff042224 */ /* 0x001fe200078e0015 */
[----:B------:R-:W-:-:S02]  /*19910*/  PRMT R6, RZ, 0x7610, R6 ;  /* 0x00007610ff067816 */ /* 0x000fc40000000006 */
[----:B------:R-:W-:Y:S01]  /*19920*/  ISETP.GT.AND P1, PT, R3, 0x1e, PT ;  /* 0x0000001e0300780c */ /* 0x000fe20003f24270 */
[----:B------:R-:W-:Y:S01]  /*19930*/  @P2 IMAD.MOV.U32 R5, RZ, RZ, R28 ;  /* 0x000000ffff052224 */ /* 0x000fe200078e001c */
[----:B------:R-:W-:-:S04]  /*19940*/  PRMT R15, RZ, 0x7610, R15 ;  /* 0x00007610ff0f7816 */ /* 0x000fc8000000000f */
[----:B------:R3:W4:Y:S04]  /*19950*/  @P2 LDG.E.U16 R6, desc[UR76][R4.64] ;  /* 0x0000004c04062981 */ /* 0x000728000c1e1500 */
[----:B--2---:R0:W-:Y:S04]  /*19960*/  STL [R1+0x409c], R7 ;  /* 0x00409c0701007387 */ /* 0x0041e80000100800 */
[----:B------:R-:W2:Y:S04]  /*19970*/  LDL R21, [R1+0x1b48] ;  /* 0x001b480001157983 */ /* 0x000ea80000100800 */
[----:B-1----:R-:W2:Y:S01]  /*19980*/  LDL R8, [R1+0x1b5c] ;  /* 0x001b5c0001087983 */ /* 0x002ea20000100800 */
[----:B------:R-:W-:Y:S01]  /*19990*/  PRMT R10, RZ, 0x7610, R10 ;  /* 0x00007610ff0a7816 */ /* 0x000fe2000000000a */
[----:B---3--:R-:W-:-:S02]  /*199a0*/  @P0 IMAD.MOV.U32 R5, RZ, RZ, R27 ;  /* 0x000000ffff050224 */ /* 0x008fc400078e001b */
[----:B----4-:R-:W-:-:S05]  /*199b0*/  @P0 IMAD.MOV.U32 R4, RZ, RZ, R16 ;  /* 0x000000ffff040224 */ /* 0x010fca00078e0010 */
[----:B------:R1:W3:Y:S02]  /*199c0*/  @P0 LDG.E.U16 R15, desc[UR76][R4.64] ;  /* 0x0000004c040f0981 */ /* 0x0002e4000c1e1500 */
[----:B-1----:R-:W-:Y:S02]  /*199d0*/  @P1 IMAD.MOV.U32 R5, RZ, RZ, R22 ;  /* 0x000000ffff051224 */ /* 0x002fe400078e0016 */
[----:B------:R-:W-:-:S05]  /*199e0*/  @P1 IMAD.MOV.U32 R4, RZ, RZ, R12 ;  /* 0x000000ffff041224 */ /* 0x000fca00078e000c */
[----:B------:R2:W4:Y:S01]  /*199f0*/  @P1 LDG.E.U16 R10, desc[UR76][R4.64] ;  /* 0x0000004c040a1981 */ /* 0x000522000c1e1500 */
[----:B0-----:R-:W-:Y:S01]  /*19a00*/  PRMT R7, RZ, 0x7610, R7 ;  /* 0x00007610ff077816 */ /* 0x001fe20000000007 */
[----:B--2---:R-:W-:Y:S02]  /*19a10*/  @P1 IMAD.MOV.U32 R5, RZ, RZ, R21 ;  /* 0x000000ffff051224 */ /* 0x004fe400078e0015 */
[----:B------:R-:W-:-:S05]  /*19a20*/  @P1 IMAD.MOV.U32 R4, RZ, RZ, R8 ;  /* 0x000000ffff041224 */ /* 0x000fca00078e0008 */
[----:B------:R-:W2:Y:S04]  /*19a30*/  @P1 LDG.E.U16 R7, desc[UR76][R4.64] ;  /* 0x0000004c04071981 */ /* 0x000ea8000c1e1500 */
[----:B------:R-:W-:Y:S04]  /*19a40*/  STL [R1+0x40a0], R6 ;  /* 0x0040a00601007387 */ /* 0x000fe80000100800 */
[----:B------:R-:W2:Y:S04]  /*19a50*/  LDL R28, [R1+0x1b58] ;  /* 0x001b5800011c7983 */ /* 0x000ea80000100800 */
[----:B------:R-:W2:Y:S04]  /*19a60*/  LDL R27, [R1+0x1b64] ;  /* 0x001b6400011b7983 */ /* 0x000ea80000100800 */
[----:B------:R-:W2:Y:S04]  /*19a70*/  LDL R16, [R1+0x1b60] ;  /* 0x001b600001107983 */ /* 0x000ea80000100800 */
[----:B---3--:R0:W-:Y:S04]  /*19a80*/  STL [R1+0x115c], R15 ;  /* 0x00115c0f01007387 */ /* 0x0081e80000100800 */
[----:B------:R-:W3:Y:S04]  /*19a90*/  LDL R12, [R1+0x1b68] ;  /* 0x001b6800010c7983 */ /* 0x000ee80000100800 */
[----:B0-----:R-:W3:Y:S04]  /*19aa0*/  LDL R15, [R1+0x1b6c] ;  /* 0x001b6c00010f7983 */ /* 0x001ee80000100800 */
[----:B----4-:R0:W-:Y:S04]  /*19ab0*/  STL [R1+0x1154], R10 ;  /* 0x0011540a01007387 */ /* 0x0101e80000100800 */
[----:B------:R-:W4:Y:S04]  /*19ac0*/  LDL R22, [R1+0x1b70] ;  /* 0x001b700001167983 */ /* 0x000f280000100800 */
[----:B------:R-:W4:Y:S04]  /*19ad0*/  LDL R21, [R1+0x1b7c] ;  /* 0x001b7c0001157983 */ /* 0x000f280000100800 */
[----:B------:R-:W4:Y:S04]  /*19ae0*/  LDL R8, [R1+0x1b78] ;  /* 0x001b780001087983 */ /* 0x000f280000100800 */
[----:B0-----:R-:W4:Y:S01]  /*19af0*/  LDL R10, [R1+0x1b74] ;  /* 0x001b7400010a7983 */ /* 0x001f220000100800 */
[----:B------:R-:W-:-:S03]  /*19b00*/  PRMT R26, RZ, 0x7610, R26 ;  /* 0x00007610ff1a7816 */ /* 0x000fc6000000001a */
[----:B--2---:R0:W-:Y:S01]  /*19b10*/  STL [R1+0x114c], R7 ;  /* 0x00114c0701007387 */ /* 0x0041e20000100800 */
[----:B------:R-:W-:Y:S02]  /*19b20*/  @P1 IMAD.MOV.U32 R5, RZ, RZ, R28 ;  /* 0x000000ffff051224 */ /* 0x000fe400078e001c */
[----:B------:R-:W-:Y:S01]  /*19b30*/  @P1 IMAD.MOV.U32 R4, RZ, RZ, R27 ;  /* 0x000000ffff041224 */ /* 0x000fe200078e001b */
[----:B------:R-:W-:-:S04]  /*19b40*/  PRMT R25, RZ, 0x7610, R25 ;  /* 0x00007610ff197816 */ /* 0x000fc80000000019 */
[----:B------:R1:W2:Y:S04]  /*19b50*/  @P1 LDG.E.U16 R26, desc[UR76][R4.64] ;  /* 0x0000004c041a1981 */ /* 0x0002a8000c1e1500 */
[----:B0-----:R-:W2:Y:S01]  /*19b60*/  LDL R7, [R1+0x1b84] ;  /* 0x001b840001077983 */ /* 0x001ea20000100800 */
[----:B-1----:R-:W-:-:S03]  /*19b70*/  @P1 IMAD.MOV.U32 R5, RZ, RZ, R16 ;  /* 0x000000ffff051224 */ /* 0x002fc600078e0010 */
[----:B------:R-:W2:Y:S01]  /*19b80*/  LDL R16, [R1+0x1b80] ;  /* 0x001b800001107983 */ /* 0x000ea20000100800 */
[----:B---3--:R-:W-:-:S03]  /*19b90*/  @P1 IMAD.MOV.U32 R4, RZ, RZ, R15 ;  /* 0x000000ffff041224 */ /* 0x008fc600078e000f */
[----:B------:R-:W3:Y:S04]  /*19ba0*/  LDL R15, [R1+0x1b94] ;  /* 0x001b9400010f7983 */ /* 0x000ee80000100800 */
[----:B------:R0:W3:Y:S02]  /*19bb0*/  @P1 LDG.E.U16 R25, desc[UR76][R4.64] ;  /* 0x0000004c04191981 */ /* 0x0000e4000c1e1500 */
[----:B0-----:R-:W-:Y:S02]  /*19bc0*/  @P1 IMAD.MOV.U32 R5, RZ, RZ, R12 ;  /* 0x000000ffff051224 */ /* 0x001fe400078e000c */
[----:B------:R-:W3:Y:S01]  /*19bd0*/  LDL R12, [R1+0x1b8c] ;  /* 0x001b8c00010c7983 */ /* 0x000ee20000100800 */
[----:B----4-:R-:W-:-:S03]  /*19be0*/  @P1 IMAD.MOV.U32 R4, RZ, RZ, R10 ;  /* 0x000000ffff041224 */ /* 0x010fc600078e000a */
[----:B------:R-:W4:Y:S01]  /*19bf0*/  LDL R10, [R1+0x1b90] ;  /* 0x001b9000010a7983 */ /* 0x000f220000100800 */
[----:B------:R-:W-:Y:S02]  /*19c00*/  PRMT R24, RZ, 0x7610, R24 ;  /* 0x00007610ff187816 */ /* 0x000fe40000000018 */
[----:B------:R-:W-:-:S04]  /*19c10*/  PRMT R19, RZ, 0x7610, R19 ;  /* 0x00007610ff137816 */ /* 0x000fc80000000013 */
[----:B------:R0:W4:Y:S01]  /*19c20*/  @P1 LDG.E.U16 R24, desc[UR76][R4.64] ;  /* 0x0000004c04181981 */ /* 0x000122000c1e1500 */
[----:B------:R-:W-:Y:S01]  /*19c30*/  PRMT R18, RZ, 0x7610, R18 ;  /* 0x00007610ff127816 */ /* 0x000fe20000000012 */
[----:B0-----:R-:W-:Y:S02]  /*19c40*/  @P1 IMAD.MOV.U32 R4, RZ, RZ, R21 ;  /* 0x000000ffff041224 */ /* 0x001fe400078e0015 */
[----:B------:R-:W-:Y:S01]  /*19c50*/  @P1 IMAD.MOV.U32 R5, RZ, RZ, R22 ;  /* 0x000000ffff051224 */ /* 0x000fe200078e0016 */
[----:B------:R-:W-:Y:S02]  /*19c60*/  ISETP.GT.AND P0, PT, R3, 0x1f, PT ;  /* 0x0000001f0300780c */ /* 0x000fe40003f04270 */
[----:B------:R-:W-:Y:S02]  /*19c70*/  PRMT R13, RZ, 0x7610, R13 ;  /* 0x00007610ff0d7816 */ /* 0x000fe4000000000d */
[----:B------:R-:W-:Y:S01]  /*19c80*/  PRMT R9, RZ, 0x7610, R9 ;  /* 0x00007610ff097816 */ /* 0x000fe20000000009 */
[----:B------:R-:W4:Y:S04]  /*19c90*/  LDL R22, [R1+0x1b98] ;  /* 0x001b980001167983 */ /* 0x000f280000100800 */
[----:B------:R2:W4:Y:S04]  /*19ca0*/  @P1 LDG.E.U16 R19, desc[UR76][R4.64] ;  /* 0x0000004c04131981 */ /* 0x000528000c1e1500 */
[----:B------:R-:W4:Y:S01]  /*19cb0*/  LDL R21, [R1+0x1ba4] ;  /* 0x001ba40001157983 */ /* 0x000f220000100800 */
[----:B--2---:R-:W-:-:S02]  /*19cc0*/  @P1 IMAD.MOV.U32 R4, RZ, RZ, R7 ;  /* 0x000000ffff041224 */ /* 0x004fc400078e0007 */
[----:B------:R-:W-:Y:S01]  /*19cd0*/  @P1 IMAD.MOV.U32 R5, RZ, RZ, R8 ;  /* 0x000000ffff051224 */ /* 0x000fe200078e0008 */
[----:B------:R-:W2:Y:S04]  /*19ce0*/  LDL R7, [R1+0x1b9c] ;  /* 0x001b9c0001077983 */ /* 0x000ea80000100800 */
[----:B------:R-:W2:Y:S04]  /*19cf0*/  LDL R8, [R1+0x1b88] ;  /* 0x001b880001087983 */ /* 0x000ea80000100800 */
[----:B------:R0:W2:Y:S02]  /*19d00*/  @P1 LDG.E.U16 R18, desc[UR76][R4.64] ;  /* 0x0000004c04121981 */ /* 0x0000a4000c1e1500 */
[----:B0-----:R-:W-:-:S02]  /*19d10*/  @P1 IMAD.MOV.U32 R5, RZ, RZ, R16 ;  /* 0x000000ffff051224 */ /* 0x001fc400078e0010 */
[----:B---3--:R-:W-:-:S05]  /*19d20*/  @P1 IMAD.MOV.U32 R4, RZ, RZ, R15 ;  /* 0x000000ffff041224 */ /* 0x008fca00078e000f */
[----:B------:R4:W3:Y:S02]  /*19d30*/  @P1 LDG.E.U16 R13, desc[UR76][R4.64] ;  /* 0x0000004c040d1981 */ /* 0x0008e4000c1e1500 */
[----:B----4-:R-:W-:Y:S02]  /*19d40*/  @P0 IMAD.MOV.U32 R4, RZ, RZ, R10 ;  /* 0x000000ffff040224 */ /* 0x010fe400078e000a */
[----:B------:R-:W-:-:S05]  /*19d50*/  @P0 IMAD.MOV.U32 R5, RZ, RZ, R12 ;  /* 0x000000ffff050224 */ /* 0x000fca00078e000c */
[----:B------:R-:W4:Y:S04]  /*19d60*/  @P0 LDG.E.U16 R9, desc[UR76][R4.64] ;  /* 0x0000004c04090981 */ /* 0x000f28000c1e1500 */
[----:B------:R0:W-:Y:S04]  /*19d70*/  STL [R1+0x112c], R19 ;  /* 0x00112c1301007387 */ /* 0x0001e80000100800 */
[----:B0-----:R-:W4:Y:S04]  /*19d80*/  LDL R19, [R1+0x1ba0] ;  /* 0x001ba00001137983 */ /* 0x001f280000100800 */
[----:B--2---:R0:W-:Y:S04]  /*19d90*/  STL [R1+0x1124], R18 ;  /* 0x0011241201007387 */ /* 0x0041e80000100800 */
[----:B------:R-:W2:Y:S04]  /*19da0*/  LDL R16, [R1+0x1ba8] ;  /* 0x001ba80001107983 */ /* 0x000ea80000100800 */
[----:B0-----:R-:W2:Y:S04]  /*19db0*/  LDL R18, [R1+0x1bac] ;  /* 0x001bac0001127983 */ /* 0x001ea80000100800 */
[----:B------:R-:W-:Y:S04]  /*19dc0*/  STL [R1+0x1144], R26 ;  /* 0x0011441a01007387 */ /* 0x000fe80000100800 */
[----:B------:R-:W2:Y:S04]  /*19dd0*/  LDL R15, [R1+0x1bb4] ;  /* 0x001bb400010f7983 */ /* 0x000ea80000100800 */
[----:B---3--:R0:W-:Y:S04]  /*19de0*/  STL [R1+0x111c], R13 ;  /* 0x00111c0d01007387 */ /* 0x0081e80000100800 */
[----:B------:R-:W3:Y:S04]  /*19df0*/  LDL R12, [R1+0x1bbc] ;  /* 0x001bbc00010c7983 */ /* 0x000ee80000100800 */
[----:B0-----:R-:W3:Y:S04]  /*19e00*/  LDL R13, [R1+0x1bb0] ;  /* 0x001bb000010d7983 */ /* 0x001ee80000100800 */
[----:B------:R-:W-:Y:S04]  /*19e10*/  STL [R1+0x113c], R25 ;  /* 0x00113c1901007387 */ /* 0x000fe80000100800 */
[----:B------:R-:W3:Y:S04]  /*19e20*/  LDL R10, [R1+0x1bb8] ;  /* 0x001bb800010a7983 */ /* 0x000ee80000100800 */
[----:B----4-:R0:W-:Y:S04]  /*19e30*/  STL [R1+0x1114], R9 ;  /* 0x0011140901007387 */ /* 0x0101e80000100800 */
[----:B0-----:R-:W4:Y:S01]  /*19e40*/  LDL R9, [R1+0x1bc4] ;  /* 0x001bc40001097983 */ /* 0x001f220000100800 */
[----:B------:R-:W-:Y:S01]  /*19e50*/  PRMT R23, RZ, 0x7610, R23 ;  /* 0x00007610ff177816 */ /* 0x000fe20000000017 */
[----:B------:R-:W-:-:S02]  /*19e60*/  @P0 IMAD.MOV.U32 R4, RZ, RZ, R7 ;  /* 0x000000ffff040224 */ /* 0x000fc400078e0007 */
[----:B------:R-:W-:Y:S01]  /*19e70*/  @P0 IMAD.MOV.U32 R5, RZ, RZ, R8 ;  /* 0x000000ffff050224 */ /* 0x000fe200078e0008 */
[----:B------:R-:W-:-:S04]  /*19e80*/  PRMT R20, RZ, 0x7610, R20 ;  /* 0x00007610ff147816 */ /* 0x000fc80000000014 */
[----:B------:R0:W4:Y:S01]  /*19e90*/  @P0 LDG.E.U16 R23, desc[UR76][R4.64] ;  /* 0x0000004c04170981 */ /* 0x000122000c1e1500 */
[----:B------:R-:W-:Y:S01]  /*19ea0*/  PRMT R17, RZ, 0x7610, R17 ;  /* 0x00007610ff117816 */ /* 0x000fe20000000011 */
[----:B0-----:R-:W-:Y:S02]  /*19eb0*/  @P0 IMAD.MOV.U32 R4, RZ, RZ, R21 ;  /* 0x000000ffff040224 */ /* 0x001fe400078e0015 */
[----:B------:R-:W-:-:S05]  /*19ec0*/  @P0 IMAD.MOV.U32 R5, RZ, RZ, R22 ;  /* 0x000000ffff050224 */ /* 0x000fca00078e0016 */
[----:B------:R2:W4:Y:S01]  /*19ed0*/  @P0 LDG.E.U16 R20, desc[UR76][R4.64] ;  /* 0x0000004c04140981 */ /* 0x000522000c1e1500 */
[----:B------:R-:W-:Y:S01]  /*19ee0*/  PRMT R14, RZ, 0x7610, R14 ;  /* 0x00007610ff0e7816 */ /* 0x000fe2000000000e */
[----:B--2---:R-:W-:Y:S02]  /*19ef0*/  @P0 IMAD.MOV.U32 R4, RZ, RZ, R18 ;  /* 0x000000ffff040224 */ /* 0x004fe400078e0012 */
[----:B------:R-:W-:-:S05]  /*19f00*/  @P0 IMAD.MOV.U32 R5, RZ, RZ, R19 ;  /* 0x000000ffff050224 */ /* 0x000fca00078e0013 */
[----:B------:R0:W2:Y:S01]  /*19f10*/  @P0 LDG.E.U16 R17, desc[UR76][R4.64] ;  /* 0x0000004c04110981 */ /* 0x0000a2000c1e1500 */
[----:B------:R-:W-:Y:S01]  /*19f20*/  PRMT R11, RZ, 0x7610, R11 ;  /* 0x00007610ff0b7816 */ /* 0x000fe2000000000b */
[----:B0-----:R-:W-:Y:S02]  /*19f30*/  @P0 IMAD.MOV.U32 R4, RZ, RZ, R15 ;  /* 0x000000ffff040224 */ /* 0x001fe400078e000f */
[----:B------:R-:W-:-:S05]  /*19f40*/  @P0 IMAD.MOV.U32 R5, RZ, RZ, R16 ;  /* 0x000000ffff050224 */ /* 0x000fca00078e0010 */
[----:B------:R3:W2:Y:S04]  /*19f50*/  @P0 LDG.E.U16 R14, desc[UR76][R4.64] ;  /* 0x0000004c040e0981 */ /* 0x0006a8000c1e1500 */
[----:B------:R-:W-:Y:S01]  /*19f60*/  STL [R1+0x1134], R24 ;  /* 0x0011341801007387 */ /* 0x000fe20000100800 */
[----:B------:R-:W-:-:S03]  /*19f70*/  PRMT R2, RZ, 0x7610, R2 ;  /* 0x00007610ff027816 */ /* 0x000fc60000000002 */
[----:B------:R-:W2:Y:S04]  /*19f80*/  LDL R8, [R1+0x1bc0] ;  /* 0x001bc00001087983 */ /* 0x000ea80000100800 */
[----:B------:R-:W2:Y:S01]  /*19f90*/  LDL R7, [R1+0x1bcc] ;  /* 0x001bcc0001077983 */ /* 0x000ea20000100800 */
[----:B---3--:R-:W-:Y:S02]  /*19fa0*/  @P0 IMAD.MOV.U32 R4, RZ, RZ, R12 ;  /* 0x000000ffff040224 */ /* 0x008fe400078e000c */
[----:B------:R-:W-:-:S05]  /*19fb0*/  @P0 IMAD.MOV.U32 R5, RZ, RZ, R13 ;  /* 0x000000ffff050224 */ /* 0x000fca00078e000d */
[----:B------:R0:W3:Y:S02]  /*19fc0*/  @P0 LDG.E.U16 R11, desc[UR76][R4.64] ;  /* 0x0000004c040b0981 */ /* 0x0000e4000c1e1500 */
[----:B0-----:R-:W-:Y:S02]  /*19fd0*/  @P0 IMAD.MOV.U32 R5, RZ, RZ, R10 ;  /* 0x000000ffff050224 */ /* 0x001fe400078e000a */
[----:B----4-:R-:W-:-:S05]  /*19fe0*/  @P0 IMAD.MOV.U32 R4, RZ, RZ, R9 ;  /* 0x000000ffff040224 */ /* 0x010fca00078e0009 */
[----:B------:R2:W4:Y:S01]  /*19ff0*/  @P0 LDG.E.U16 R2, desc[UR76][R4.64] ;  /* 0x0000004c04020981 */ /* 0x000522000c1e1500 */
[----:B------:R-:W-:Y:S01]  /*1a000*/  PRMT R6, RZ, 0x7610, R6 ;  /* 0x00007610ff067816 */ /* 0x000fe20000000006 */
[----:B--2---:R-:W-:Y:S02]  /*1a010*/  @P0 IMAD.MOV.U32 R5, RZ, RZ, R8 ;  /* 0x000000ffff050224 */ /* 0x004fe400078e0008 */
[----:B------:R-:W-:-:S05]  /*1a020*/  @P0 IMAD.MOV.U32 R4, RZ, RZ, R7 ;  /* 0x000000ffff040224 */ /* 0x000fca00078e0007 */
[----:B------:R-:W2:Y:S01]  /*1a030*/  @P0 LDG.E.U16 R6, desc[UR76][R4.64] ;  /* 0x0000004c04060981 */ /* 0x000ea2000c1e1500 */
[----:B------:R-:W0:Y:S01]  /*1a040*/  S2R R28, SR_TID.X ;  /* 0x00000000001c7919 */ /* 0x000e220000002100 */
[----:B------:R-:W1:Y:S01]  /*1a050*/  S2R R0, SR_TID.X ;  /* 0x0000000000007919 */ /* 0x000e620000002100 */
[----:B------:R-:W-:Y:S06]  /*1a060*/  BAR.SYNC.DEFER_BLOCKING 0x0 ;  /* 0x0000000000007b1d */ /* 0x000fec0000010000 */
[----:B----4-:R-:W-:Y:S04]  /*1a070*/  STL [R1+0xb0], R2 ;  /* 0x0000b00201007387 */ /* 0x010fe80000100800 */
[----:B------:R-:W4:Y:S04]  /*1a080*/  LDL.LU R4, [R1+0x13b0] ;  /* 0x0013b00001047983 */ /* 0x000f280000300800 */
[----:B----4-:R4:W-:Y:S04]  /*1a090*/  STL [R1+0x412c], R4 ;  /* 0x00412c0401007387 */ /* 0x0109e80000100800 */
[----:B----4-:R-:W4:Y:S01]  /*1a0a0*/  LDL.LU R4, [R1+0x13b8] ;  /* 0x0013b80001047983 */ /* 0x010f220000300800 */
[----:B0-----:R-:W-:-:S04]  /*1a0b0*/  LOP3.LUT R2, R28, 0x1f, RZ, 0xc0, !PT ;  /* 0x0000001f1c027812 */ /* 0x001fc800078ec0ff */
[----:B------:R-:W-:Y:S02]  /*1a0c0*/  ISETP.GE.AND P0, PT, R2, R3, PT ;  /* 0x000000030200720c */ /* 0x000fe40003f06270 */
[----:B-1----:R-:W-:Y:S01]  /*1a0d0*/  LOP3.LUT R0, R0, 0x3f, RZ, 0xc0, !PT ;  /* 0x0000003f00007812 */ /* 0x002fe200078ec0ff */
[----:B----4-:R0:W-:Y:S04]  /*1a0e0*/  STL [R1+0x4130], R4 ;  /* 0x0041300401007387 */ /* 0x0101e80000100800 */
[----:B0-----:R-:W4:Y:S04]  /*1a0f0*/  LDL.LU R4, [R1+0x13bc] ;  /* 0x0013bc0001047983 */ /* 0x001f280000300800 */
[----:B------:R-:W4:Y:S04]  /*1a100*/  LDL.LU R5, [R1+0x13ac] ;  /* 0x0013ac0001057983 */ /* 0x000f280000300800 */
[----:B--2---:R0:W-:Y:S04]  /*1a110*/  STL [R1+0xa8], R6 ;  /* 0x0000a80601007387 */ /* 0x0041e80000100800 */
[----:B0-----:R-:W2:Y:S04]  /*1a120*/  LDL.LU R6, [R1+0x13a8] ;  /* 0x0013a80001067983 */ /* 0x001ea80000300800 */
[----:B------:R-:W2:Y:S04]  /*1a130*/  LDL.LU R7, [R1+0x13a4] ;  /* 0x0013a40001077983 */ /* 0x000ea80000300800 */
[----:B------:R-:W-:Y:S04]  /*1a140*/  STL [R1+0x110c], R23 ;  /* 0x00110c1701007387 */ /* 0x000fe80000100800 */
[----:B------:R-:W2:Y:S04]  /*1a150*/  LDL.LU R8, [R1+0x13a0] ;  /* 0x0013a00001087983 */ /* 0x000ea80000300800 */
[----:B------:R-:W2:Y:S04]  /*1a160*/  LDL.LU R9, [R1+0x129c] ;  /* 0x00129c0001097983 */ /* 0x000ea80000300800 */
[----:B------:R-:W2:Y:S04]  /*1a170*/  LDL.LU R10, [R1+0x1298] ;  /* 0x00129800010a7983 */ /* 0x000ea80000300800 */
[----:B------:R-:W-:Y:S04]  /*1a180*/  STL [R1+0x10d4], R20 ;  /* 0x0010d41401007387 */ /* 0x000fe80000100800 */
[----:B---3--:R0:W-:Y:S04]  /*1a190*/  STL [R1+0xb8], R11 ;  /* 0x0000b80b01007387 */ /* 0x0081e80000100800 */
[----:B0-----:R-:W3:Y:S04]  /*1a1a0*/  LDL.LU R11, [R1+0x1294] ;  /* 0x00129400010b7983 */ /* 0x001ee80000300800 */
[----:B------:R-:W2:Y:S04]  /*1a1b0*/  LDL.LU R12, [R1+0x1290] ;  /* 0x00129000010c7983 */ /* 0x000ea80000300800 */
[----:B------:R-:W-:Y:S04]  /*1a1c0*/  STL [R1+0xc8], R17 ;  /* 0x0000c81101007387 */ /* 0x000fe80000100800 */
[----:B------:R-:W2:Y:S04]  /*1a1d0*/  LDL.LU R13, [R1+0x128c] ;  /* 0x00128c00010d7983 */ /* 0x000ea80000300800 */
[----:B------:R0:W-:Y:S04]  /*1a1e0*/  STL [R1+0xc0], R14 ;  /* 0x0000c00e01007387 */ /* 0x0001e80000100800 */
[----:B0-----:R-:W2:Y:S04]  /*1a1f0*/  LDL.LU R14, [R1+0x1288] ;  /* 0x00128800010e7983 */ /* 0x001ea80000300800 */
[----:B------:R-:W2:Y:S04]  /*1a200*/  LDL.LU R15, [R1+0x1284] ;  /* 0x00128400010f7983 */ /* 0x000ea80000300800 */
        /* <DEDUP_REMOVED lines=29> */
[----:B------:R-:W-:-:S03]  /*1a3e0*/  IMAD.SHL.U32 R0, R0, 0x2, RZ ;  /* 0x0000000200007824 */ /* 0x000fc600078e00ff */
[----:B------:R-:W-:Y:S04]  /*1a3f0*/  STL [R1+0x4040], R3 ;  /* 0x0040400301007387 */ /* 0x000fe80000100800 */
[----:B------:R-:W-:Y:S04]  /*1a400*/  STL [R1+0x4048], R3 ;  /* 0x0040480301007387 */ /* 0x000fe80000100800 */
[----:B------:R-:W-:Y:S04]  /*1a410*/  STL [R1+0x4050], R3 ;  /* 0x0040500301007387 */ /* 0x000fe80000100800 */
[----:B------:R-:W-:Y:S04]  /*1a420*/  STL [R1+0x4058], R3 ;  /* 0x0040580301007387 */ /* 0x000fe80000100800 */
[----:B------:R0:W-:Y:S04]  /*1a430*/  STL [R1+0x4060], R3 ;  /* 0x0040600301007387 */ /* 0x0001e80000100800 */
[----:B0-----:R-:W2:Y:S04]  /*1a440*/  LDL.LU R3, [R1+0x13b4] ;  /* 0x0013b40001037983 */ /* 0x001ea80000300800 */
[----:B----4-:R0:W-:Y:S04]  /*1a450*/  STS.U16 [R0+UR5], R4 ;  /* 0x0000000400007988 */ /* 0x0101e80008000405 */
[----:B0-----:R-:W4:Y:S04]  /*1a460*/  LDL.LU R4, [R1+0x4130] ;  /* 0x0041300001047983 */ /* 0x001f280000300800 */
[----:B--2---:R-:W-:Y:S04]  /*1a470*/  STS.U16 [R0+UR5+0x100], R3 ;  /* 0x0001000300007988 */ /* 0x004fe80008000405 */
[----:B----4-:R0:W-:Y:S04]  /*1a480*/  STS.U16 [R0+UR5+0x80], R4 ;  /* 0x0000800400007988 */ /* 0x0101e80008000405 */
[----:B0-----:R-:W2:Y:S04]  /*1a490*/  LDL.LU R4, [R1+0x412c] ;  /* 0x00412c0001047983 */ /* 0x001ea80000300800 */
[----:B------:R-:W4:Y:S04]  /*1a4a0*/  LDL.LU R3, [R1+0x1394] ;  /* 0x0013940001037983 */ /* 0x000f280000300800 */
[----:B----4-:R0:W-:Y:S04]  /*1a4b0*/  STL [R1+0x4120], R3 ;  /* 0x0041200301007387 */ /* 0x0101e80000100800 */
[----:B0-----:R-:W4:Y:S04]  /*1a4c0*/  LDL.LU R3, [R1+0x139c] ;  /* 0x00139c0001037983 */ /* 0x001f280000300800 */
[----:B----4-:R0:W-:Y:S04]  /*1a4d0*/  STL [R1+0x4124], R3 ;  /* 0x0041240301007387 */ /* 0x0101e80000100800 */
[----:B0-----:R-:W4:Y:S04]  /*1a4e0*/  LDL.LU R3, [R1+0x48] ;  /* 0x0000480001037983 */ /* 0x001f280000300800 */
[----:B--2---:R-:W-:Y:S04]  /*1a4f0*/  STS.U16 [R0+UR5+0x180], R4 ;  /* 0x0001800400007988 */ /* 0x004fe80008000405 */
[----:B------:R-:W-:Y:S04]  /*1a500*/  STS.U16 [R0+UR5+0x200], R5 ;  /* 0x0002000500007988 */ /* 0x000fe80008000405 */
[----:B------:R-:W-:Y:S04]  /*1a510*/  STS.U16 [R0+UR5+0x280], R6 ;  /* 0x0002800600007988 */ /* 0x000fe80008000405 */
[----:B------:R-:W-:Y:S04]  /*1a520*/  STS.U16 [R0+UR5+0x300], R7 ;  /* 0x0003000700007988 */ /* 0x000fe80008000405 */
[----:B------:R-:W-:Y:S04]  /*1a530*/  STS.U16 [R0+UR5+0x380], R8 ;  /* 0x0003800800007988 */ /* 0x000fe80008000405 */
[----:B------:R-:W-:Y:S04]  /*1a540*/  STS.U16 [R0+UR5+0x2000], R9 ;  /* 0x0020000900007988 */ /* 0x000fe80008000405 */
[----:B------:R-:W-:Y:S04]  /*1a550*/  STS.U16 [R0+UR5+0x2080], R10 ;  /* 0x0020800a00007988 */ /* 0x000fe80008000405 */
[----:B---3--:R-:W-:Y:S04]  /*1a560*/  STS.U16 [R0+UR5+0x2100], R11 ;  /* 0x0021000b00007988 */ /* 0x008fe80008000405 */
[----:B------:R-:W-:Y:S04]  /*1a570*/  STS.U16 [R0+UR5+0x2180], R12 ;  /* 0x0021800c00007988 */ /* 0x000fe80008000405 */
[----:B------:R-:W-:Y:S04]  /*1a580*/  STS.U16 [R0+UR5+0x2200], R13 ;  /* 0x0022000d00007988 */ /* 0x000fe80008000405 */
[----:B------:R-:W-:Y:S04]  /*1a590*/  STS.U16 [R0+UR5+0x2280], R14 ;  /* 0x0022800e00007988 */ /* 0x000fe80008000405 */
[----:B------:R-:W-:Y:S04]  /*1a5a0*/  STS.U16 [R0+UR5+0x2300], R15 ;  /* 0x0023000f00007988 */ /* 0x000fe80008000405 */
[----:B------:R-:W-:Y:S04]  /*1a5b0*/  STS.U16 [R0+UR5+0x2380], R16 ;  /* 0x0023801000007988 */ /* 0x000fe80008000405 */
[----:B----4-:R0:W-:Y:S04]  /*1a5c0*/  STL [R1+0x4128], R3 ;  /* 0x0041280301007387 */ /* 0x0101e80000100800 */
[----:B0-----:R-:W2:Y:S04]  /*1a5d0*/  LDL.LU R3, [R1+0x4c] ;  /* 0x00004c0001037983 */ /* 0x001ea80000300800 */
[----:B------:R-:W3:Y:S04]  /*1a5e0*/  LDL.LU R4, [R1+0x1390] ;  /* 0x0013900001047983 */ /* 0x000ee80000300800 */
[----:B------:R-:W4:Y:S04]  /*1a5f0*/  LDL.LU R5, [R1+0x138c] ;  /* 0x00138c0001057983 */ /* 0x000f280000300800 */
        /* <DEDUP_REMOVED lines=10> */
[----:B------:R0:W-:Y:S04]  /*1a6a0*/  STS.U16 [R0+UR5+0x4000], R17 ;  /* 0x0040001100007988 */ /* 0x0001e80008000405 */
[----:B------:R-:W3:Y:S04]  /*1a6b0*/  LDL.LU R16, [R1+0x1260] ;  /* 0x0012600001107983 */ /* 0x000ee80000300800 */
[----:B------:R1:W-:Y:S04]  /*1a6c0*/  STS.U16 [R0+UR5+0x4080], R18 ;  /* 0x0040801200007988 */ /* 0x0003e80008000405 */
[----:B------:R0:W-:Y:S04]  /*1a6d0*/  STS.U16 [R0+UR5+0x4100], R19 ;  /* 0x0041001300007988 */ /* 0x0001e80008000405 */
[----:B------:R0:W-:Y:S04]  /*1a6e0*/  STS.U16 [R0+UR5+0x4180], R20 ;  /* 0x0041801400007988 */ /* 0x0001e80008000405 */
[----:B------:R1:W-:Y:S04]  /*1a6f0*/  STS.U16 [R0+UR5+0x4200], R21 ;  /* 0x0042001500007988 */ /* 0x0003e80008000405 */
[----:B------:R1:W-:Y:S04]  /*1a700*/  STS.U16 [R0+UR5+0x4280], R22 ;  /* 0x0042801600007988 */ /* 0x0003e80008000405 */
[----:B0-----:R-:W3:Y:S04]  /*1a710*/  LDL.LU R17, [R1+0x117c] ;  /* 0x00117c0001117983 */ /* 0x001ee80000300800 */
[----:B-1----:R-:W3:Y:S04]  /*1a720*/  LDL.LU R18, [R1+0x1178] ;  /* 0x0011780001127983 */ /* 0x002ee80000300800 */
        /* <DEDUP_REMOVED lines=17> */
[----:B0-----:R-:W3:Y:S04]  /*1a840*/  LDL.LU R28, [R1+0x34] ;  /* 0x00003400011c7983 */ /* 0x001ee80000300800 */
[----:B--2---:R0:W-:Y:S04]  /*1a850*/  STS.U16 [R0+UR5+0x6300], R3 ;  /* 0x0063000300007988 */ /* 0x0041e80008000405 */
[----:B0-----:R-:W2:Y:S04]  /*1a860*/  LDL.LU R3, [R1+0x4128] ;  /* 0x0041280001037983 */ /* 0x001ea80000300800 */
[----:B------:R-:W-:Y:S04]  /*1a870*/  STS.U16 [R0+UR5+0x6180], R2 ;  /* 0x0061800200007988 */ /* 0x000fe80008000405 */
[----:B--2---:R0:W-:Y:S04]  /*1a880*/  STS.U16 [R0+UR5+0x6380], R3 ;  /* 0x0063800300007988 */ /* 0x0041e80008000405 */
[----:B0-----:R-:W2:Y:S01]  /*1a890*/  LDL.LU R3, [R1+0x4124] ;  /* 0x0041240001037983 */ /* 0x001ea20000300800 */
[----:B------:R-:W-:-:S03]  /*1a8a0*/  LOP3.LUT R2, R0, 0x10, RZ, 0x3c, !PT ;  /* 0x0000001000027812 */ /* 0x000fc600078e3cff */
[----:B------:R-:W3:Y:S04]  /*1a8b0*/  LDL.LU R0, [R1+0x1398] ;  /* 0x0013980001007983 */ /* 0x000ee80000300800 */
[----:B--2---:R0:W-:Y:S04]  /*1a8c0*/  STS.U16 [R2+UR5+0x400], R3 ;  /* 0x0004000302007988 */ /* 0x0041e80008000405 */
[----:B0-----:R-:W2:Y:S04]  /*1a8d0*/  LDL.LU R3, [R1+0x4120] ;  /* 0x0041200001037983 */ /* 0x001ea80000300800 */
[----:B---3--:R-:W-:Y:S04]  /*1a8e0*/  STS.U16 [R2+UR5+0x480], R0 ;  /* 0x0004800002007988 */ /* 0x008fe80008000405 */
[----:B--2---:R-:W-:Y:S04]  /*1a8f0*/  STS.U16 [R2+UR5+0x500], R3 ;  /* 0x0005000302007988 */ /* 0x004fe80008000405 */
[----:B------:R-:W-:Y:S04]  /*1a900*/  STS.U16 [R2+UR5+0x580], R4 ;  /* 0x0005800402007988 */ /* 0x000fe80008000405 */
[----:B----4-:R-:W-:Y:S04]  /*1a910*/  STS.U16 [R2+UR5+0x600], R5 ;  /* 0x0006000502007988 */ /* 0x010fe80008000405 */
[----:B------:R-:W-:Y:S04]  /*1a920*/  STS.U16 [R2+UR5+0x680], R6 ;  /* 0x0006800602007988 */ /* 0x000fe80008000405 */
        /* <DEDUP_REMOVED lines=22> */
[----:B------:R0:W-:Y:S04]  /*1aa90*/  STS.U16 [R2+UR5+0x6600], R28 ;  /* 0x0066001c02007988 */ /* 0x0001e80008000405 */
[----:B0-----:R-:W2:Y:S04]  /*1aaa0*/  LDL.LU R28, [R1+0x28] ;  /* 0x00002800011c7983 */ /* 0x001ea80000300800 */
[----:B--2---:R0:W-:Y:S04]  /*1aab0*/  STL [R1+0x4118], R28 ;  /* 0x0041181c01007387 */ /* 0x0041e80000100800 */
[----:B0-----:R-:W2:Y:S01]  /*1aac0*/  LDL.LU R28, [R1+0x2c] ;  /* 0x00002c00011c7983 */ /* 0x001ea20000300800 */
[----:B------:R-:W0:Y:S03]  /*1aad0*/  S2R R0, SR_TID.X ;  /* 0x0000000000007919 */ /* 0x000e260000002100 */
[----:B--2---:R1:W-:Y:S04]  /*1aae0*/  STL [R1+0x411c], R28 ;  /* 0x00411c1c01007387 */ /* 0x0043e80000100800 */
[----:B-1----:R-:W2:Y:S04]  /*1aaf0*/  LDL.LU R28, [R1+0x30] ;  /* 0x00003000011c7983 */ /* 0x002ea80000300800 */
[----:B------:R-:W3:Y:S01]  /*1ab00*/  LDL.LU R3, [R1+0x1374] ;  /* 0x0013740001037983 */ /* 0x000ee20000300800 */
[----:B0-----:R-:W-:-:S05]  /*1ab10*/  LOP3.LUT R0, R0, 0x3f, RZ, 0xc0, !PT ;  /* 0x0000003f00007812 */ /* 0x001fca00078ec0ff */
[----:B------:R-:W-:-:S05]  /*1ab20*/  IMAD.SHL.U32 R0, R0, 0x2, RZ ;  /* 0x0000000200007824 */ /* 0x000fca00078e00ff */
[C---:B------:R-:W-:Y:S01]  /*1ab30*/  LOP3.LUT R16, R0.reuse, 0x20, RZ, 0x3c, !PT ;  /* 0x0000002000107812 */ /* 0x040fe200078e3cff */
[----:B---3--:R0:W-:Y:S04]  /*1ab40*/  STL [R1+0x4114], R3 ;  /* 0x0041140301007387 */ /* 0x0081e80000100800 */
        /* <DEDUP_REMOVED lines=21> */
[----:B0-----:R-:W-:-:S03]  /*1aca0*/  LOP3.LUT R3, R0, 0x10, RZ, 0x3c, !PT ;  /* 0x0000001000037812 */ /* 0x001fc600078e3cff */
[----:B------:R-:W3:Y:S04]  /*1acb0*/  LDL.LU R26, [R1+0x1120] ;  /* 0x00112000011a7983 */ /* 0x000ee80000300800 */
[----:B------:R-:W3:Y:S04]  /*1acc0*/  LDL.LU R27, [R1+0x24] ;  /* 0x00002400011b7983 */ /* 0x000ee80000300800 */
[----:B------:R-:W3:Y:S04]  /*1acd0*/  LDL.LU R2, [R1+0x20] ;  /* 0x0000200001027983 */ /* 0x000ee80000300800 */
[----:B------:R-:W3:Y:S04]  /*1ace0*/  LDL.LU R29, [R1+0x1c] ;  /* 0x00001c00011d7983 */ /* 0x000ee80000300800 */
[----:B------:R-:W3:Y:S04]  /*1acf0*/  LDL.LU R0, [R1+0x137c] ;  /* 0x00137c0001007983 */ /* 0x000ee80000300800 */
[----:B--2---:R0:W-:Y:S04]  /*1ad00*/  STS.U16 [R3+UR5+0x6680], R28 ;  /* 0x0066801c03007988 */ /* 0x0041e80008000405 */
[----:B0-----:R-:W2:Y:S04]  /*1ad10*/  LDL.LU R28, [R1+0x411c] ;  /* 0x00411c00011c7983 */ /* 0x001ea80000300800 */
[----:B--2---:R0:W-:Y:S04]  /*1ad20*/  STS.U16 [R3+UR5+0x6700], R28 ;  /* 0x0067001c03007988 */ /* 0x0041e80008000405 */
[----:B0-----:R-:W2:Y:S04]  /*1ad30*/  LDL.LU R28, [R1+0x4118] ;  /* 0x00411800011c7983 */ /* 0x001ea80000300800 */
[----:B--2---:R0:W-:Y:S04]  /*1ad40*/  STS.U16 [R3+UR5+0x6780], R28 ;  /* 0x0067801c03007988 */ /* 0x0041e80008000405 */
[----:B0-----:R-:W2:Y:S04]  /*1ad50*/  LDL.LU R3, [R1+0x4114] ;  /* 0x0041140001037983 */ /* 0x001ea80000300800 */
[----:B------:R-:W4:Y:S04]  /*1ad60*/  LDL.LU R28, [R1+0x4110] ;  /* 0x00411000011c7983 */ /* 0x000f280000300800 */
[----:B---3--:R0:W-:Y:S04]  /*1ad70*/  STS.U16 [R16+UR5+0x800], R0 ;  /* 0x0008000010007988 */ /* 0x0081e80008000405 */
[----:B0-----:R-:W3:Y:S04]  /*1ad80*/  LDL.LU R0, [R1+0x18] ;  /* 0x0000180001007983 */ /* 0x001ee80000300800 */
        /* <DEDUP_REMOVED lines=12> */
[----:B------:R1:W-:Y:S04]  /*1ae50*/  STS.U16 [R16+UR5+0x2a80], R15 ;  /* 0x002a800f10007988 */ /* 0x0003e80008000405 */
[----:B------:R2:W-:Y:S04]  /*1ae60*/  STS.U16 [R16+UR5+0x2b00], R17 ;  /* 0x002b001110007988 */ /* 0x0005e80008000405 */
[----:B------:R4:W-:Y:S04]  /*1ae70*/  STS.U16 [R16+UR5+0x2b80], R18 ;  /* 0x002b801210007988 */ /* 0x0009e80008000405 */
[----:B------:R0:W-:Y:S04]  /*1ae80*/  STS.U16 [R16+UR5+0x4800], R19 ;  /* 0x0048001310007988 */ /* 0x0001e80008000405 */
[----:B------:R-:W-:Y:S04]  /*1ae90*/  STS.U16 [R16+UR5+0x4880], R20 ;  /* 0x0048801410007988 */ /* 0x000fe80008000405 */
[----:B------:R-:W-:Y:S04]  /*1aea0*/  STS.U16 [R16+UR5+0x4900], R21 ;  /* 0x0049001510007988 */ /* 0x000fe80008000405 */
[----:B0-----:R-:W3:Y:S04]  /*1aeb0*/  LDL.LU R14, [R1+0x10] ;  /* 0x00001000010e7983 */ /* 0x001ee80000300800 */
[----:B-1----:R-:W3:Y:S04]  /*1aec0*/  LDL.LU R15, [R1+0xc] ;  /* 0x00000c00010f7983 */ /* 0x002ee80000300800 */
[----:B--2---:R-:W2:Y:S04]  /*1aed0*/  LDL.LU R17, [R1+0x8] ;  /* 0x0000080001117983 */ /* 0x004ea80000300800 */
[----:B----4-:R-:W4:Y:S04]  /*1aee0*/  LDL.LU R18, [R1+0x133c] ;  /* 0x00133c0001127983 */ /* 0x010f280000300800 */
[----:B------:R0:W-:Y:S04]  /*1aef0*/  STS.U16 [R16+UR5+0x4980], R22 ;  /* 0x0049801610007988 */ /* 0x0001e80008000405 */
[----:B------:R-:W4:Y:S04]  /*1af00*/  LDL.LU R19, [R1+0x1334] ;  /* 0x0013340001137983 */ /* 0x000f280000300800 */
[----:B------:R1:W-:Y:S04]  /*1af10*/  STS.U16 [R16+UR5+0x4a00], R23 ;  /* 0x004a001710007988 */ /* 0x0003e80008000405 */
[----:B------:R0:W-:Y:S04]  /*1af20*/  STS.U16 [R16+UR5+0x4a80], R24 ;  /* 0x004a801810007988 */ /* 0x0001e80008000405 */
[----:B------:R0:W-:Y:S04]  /*1af30*/  STS.U16 [R16+UR5+0x4b00], R25 ;  /* 0x004b001910007988 */ /* 0x0001e80008000405 */
[----:B------:R1:W-:Y:S04]  /*1af40*/  STS.U16 [R16+UR5+0x4b80], R26 ;  /* 0x004b801a10007988 */ /* 0x0003e80008000405 */
[----:B------:R1:W-:Y:S04]  /*1af50*/  STS.U16 [R16+UR5+0x6800], R27 ;  /* 0x0068001b10007988 */ /* 0x0003e80008000405 */
[----:B0-----:R-:W4:Y:S04]  /*1af60*/  LDL.LU R22, [R1+0x132c] ;  /* 0x00132c0001167983 */ /* 0x001f280000300800 */
[----:B-1----:R-:W4:Y:S04]  /*1af70*/  LDL.LU R23, [R1+0x1324] ;  /* 0x0013240001177983 */ /* 0x002f280000300800 */
[----:B------:R-:W4:Y:S04]  /*1af80*/  LDL.LU R24, [R1+0x131c] ;  /* 0x00131c0001187983 */ /* 0x000f280000300800 */
[----:B------:R-:W4:Y:S04]  /*1af90*/  LDL.LU R25, [R1+0x1314] ;  /* 0x0013140001197983 */ /* 0x000f280000300800 */
[----:B------:R-:W4:Y:S04]  /*1afa0*/  LDL.LU R26, [R1+0x130c] ;  /* 0x00130c00011a7983 */ /* 0x000f280000300800 */
[----:B------:R0:W-:Y:S04]  /*1afb0*/  STS.U16 [R16+UR5+0x6880], R2 ;  /* 0x0068800210007988 */ /* 0x0001e80008000405 */
[----:B------:R-:W4:Y:S04]  /*1afc0*/  LDL.LU R27, [R1+0x1304] ;  /* 0x00130400011b7983 */ /* 0x000f280000300800 */
[----:B------:R1:W-:Y:S04]  /*1afd0*/  STS.U16 [R16+UR5+0x6900], R29 ;  /* 0x0069001d10007988 */ /* 0x0003e80008000405 */
[----:B0-----:R-:W4:Y:S04]  /*1afe0*/  LDL.LU R2, [R1+0x1220] ;  /* 0x0012200001027983 */ /* 0x001f280000300800 */
[----:B-1----:R-:W4:Y:S04]  /*1aff0*/  LDL.LU R29, [R1+0x1218] ;  /* 0x00121800011d7983 */ /* 0x002f280000300800 */
[----:B---3--:R0:W-:Y:S04]  /*1b000*/  STS.U16 [R16+UR5+0x6980], R0 ;  /* 0x0069800010007988 */ /* 0x0081e80008000405 */
        /* <DEDUP_REMOVED lines=9> */
[----:B0-----:R-:W0:Y:S03]  /*1b0a0*/  S2R R0, SR_TID.X ;  /* 0x0000000000007919 */ /* 0x001e260000002100 */
[----:B------:R-:W3:Y:S04]  /*1b0b0*/  LDL.LU R12, [R1+0xc4] ;  /* 0x0000c400010c7983 */ /* 0x000ee80000300800 */
[----:B------:R-:W3:Y:S04]  /*1b0c0*/  LDL.LU R13, [R1+0xbc] ;  /* 0x0000bc00010d7983 */ /* 0x000ee80000300800 */
[----:B------:R-:W3:Y:S04]  /*1b0d0*/  LDL.LU R20, [R1+0xb4] ;  /* 0x0000b40001147983 */ /* 0x000ee80000300800 */
[----:B------:R-:W3:Y:S04]  /*1b0e0*/  LDL.LU R21, [R1+0xac] ;  /* 0x0000ac0001157983 */ /* 0x000ee80000300800 */
[----:B------:R1:W-:Y:S01]  /*1b0f0*/  STS.U16 [R16+UR5+0x6a00], R28 ;  /* 0x006a001c10007988 */ /* 0x0003e20008000405 */
[----:B0-----:R-:W-:-:S05]  /*1b100*/  LOP3.LUT R0, R0, 0x3f, RZ, 0xc0, !PT ;  /* 0x0000003f00007812 */ /* 0x001fca00078ec0ff */
[----:B------:R-:W-:-:S05]  /*1b110*/  IMAD.SHL.U32 R0, R0, 0x2, RZ ;  /* 0x0000000200007824 */ /* 0x000fca00078e00ff */
[----:B-1----:R-:W-:Y:S01]  /*1b120*/  LOP3.LUT R28, R0, 0x30, RZ, 0x3c, !PT ;  /* 0x00000030001c7812 */ /* 0x002fe200078e3cff */
[----:B------:R0:W-:Y:S04]  /*1b130*/  STL [R1+0x4070], R0 ;  /* 0x0040700001007387 */ /* 0x0001e80000100800 */
[----:B0-----:R-:W3:Y:S04]  /*1b140*/  LDL.LU R0, [R1+0x1210] ;  /* 0x0012100001007983 */ /* 0x001ee80000300800 */
[----:B------:R0:W-:Y:S04]  /*1b150*/  STS.U16 [R16+UR5+0x6a80], R14 ;  /* 0x006a800e10007988 */ /* 0x0001e80008000405 */
[----:B------:R1:W-:Y:S04]  /*1b160*/  STS.U16 [R16+UR5+0x6b00], R15 ;  /* 0x006b000f10007988 */ /* 0x0003e80008000405 */
[----:B--2---:R2:W-:Y:S04]  /*1b170*/  STS.U16 [R16+UR5+0x6b80], R17 ;  /* 0x006b801110007988 */ /* 0x0045e80008000405 */
[----:B----4-:R4:W-:Y:S04]  /*1b180*/  STS.U16 [R28+UR5+0xc00], R18 ;  /* 0x000c00121c007988 */ /* 0x0109e80008000405 */
[----:B------:R2:W-:Y:S04]  /*1b190*/  STS.U16 [R28+UR5+0xc80], R19 ;  /* 0x000c80131c007988 */ /* 0x0005e80008000405 */
[----:B0-----:R-:W3:Y:S04]  /*1b1a0*/  LDL.LU R14, [R1+0x410c] ;  /* 0x00410c00010e7983 */ /* 0x001ee80000300800 */
[----:B-1----:R-:W3:Y:S04]  /*1b1b0*/  LDL.LU R15, [R1+0x4108] ;  /* 0x00410800010f7983 */ /* 0x002ee80000300800 */
[----:B--2---:R-:W2:Y:S04]  /*1b1c0*/  LDL.LU R16, [R1+0x4104] ;  /* 0x0041040001107983 */ /* 0x004ea80000300800 */
[----:B------:R-:W2:Y:S04]  /*1b1d0*/  LDL.LU R17, [R1+0x4100] ;  /* 0x0041000001117983 */ /* 0x000ea80000300800 */
[----:B----4-:R-:W4:Y:S04]  /*1b1e0*/  LDL.LU R18, [R1+0x40fc] ;  /* 0x0040fc0001127983 */ /* 0x010f280000300800 */
[----:B------:R-:W2:Y:S04]  /*1b1f0*/  LDL.LU R19, [R1+0x40f8] ;  /* 0x0040f80001137983 */ /* 0x000ea80000300800 */
[----:B------:R0:W-:Y:S04]  /*1b200*/  STS.U16 [R28+UR5+0xd00], R22 ;  /* 0x000d00161c007988 */ /* 0x0001e80008000405 */
[----:B------:R1:W-:Y:S04]  /*1b210*/  STS.U16 [R28+UR5+0xd80], R23 ;  /* 0x000d80171c007988 */ /* 0x0003e80008000405 */
[----:B------:R0:W-:Y:S04]  /*1b220*/  STS.U16 [R28+UR5+0xe00], R24 ;  /* 0x000e00181c007988 */ /* 0x0001e80008000405 */
[----:B------:R0:W-:Y:S04]  /*1b230*/  STS.U16 [R28+UR5+0xe80], R25 ;  /* 0x000e80191c007988 */ /* 0x0001e80008000405 */
[----:B------:R1:W-:Y:S04]  /*1b240*/  STS.U16 [R28+UR5+0xf00], R26 ;  /* 0x000f001a1c007988 */ /* 0x0003e80008000405 */
[----:B------:R1:W-:Y:S04]  /*1b250*/  STS.U16 [R28+UR5+0xf80], R27 ;  /* 0x000f801b1c007988 */ /* 0x0003e80008000405 */
[----:B0-----:R-:W2:Y:S04]  /*1b260*/  LDL.LU R22, [R1+0x40f4] ;  /* 0x0040f40001167983 */ /* 0x001ea80000300800 */
[----:B-1----:R-:W2:Y:S04]  /*1b270*/  LDL.LU R23, [R1+0x40f0] ;  /* 0x0040f00001177983 */ /* 0x002ea80000300800 */
[----:B------:R-:W2:Y:S04]  /*1b280*/  LDL.LU R24, [R1+0x40ec] ;  /* 0x0040ec0001187983 */ /* 0x000ea80000300800 */
[----:B------:R-:W2:Y:S04]  /*1b290*/  LDL.LU R25, [R1+0x40e8] ;  /* 0x0040e80001197983 */ /* 0x000ea80000300800 */
[----:B------:R-:W2:Y:S04]  /*1b2a0*/  LDL.LU R26, [R1+0x40e4] ;  /* 0x0040e400011a7983 */ /* 0x000ea80000300800 */
[----:B------:R-:W2:Y:S04]  /*1b2b0*/  LDL.LU R27, [R1+0x40e0] ;  /* 0x0040e000011b7983 */ /* 0x000ea80000300800 */
[----:B------:R0:W-:Y:S04]  /*1b2c0*/  STS.U16 [R28+UR5+0x2c00], R2 ;  /* 0x002c00021c007988 */ /* 0x0001e80008000405 */
[----:B------:R1:W-:Y:S04]  /*1b2d0*/  STS.U16 [R28+UR5+0x2c80], R29 ;  /* 0x002c801d1c007988 */ /* 0x0003e80008000405 */
[----:B0-----:R-:W2:Y:S04]  /*1b2e0*/  LDL.LU R2, [R1+0x40dc] ;  /* 0x0040dc0001027983 */ /* 0x001ea80000300800 */
[----:B-1----:R-:W2:Y:S04]  /*1b2f0*/  LDL.LU R29, [R1+0x40d8] ;  /* 0x0040d800011d7983 */ /* 0x002ea80000300800 */
[----:B---3--:R-:W-:Y:S04]  /*1b300*/  STS.U16 [R28+UR5+0x2d00], R0 ;  /* 0x002d00001c007988 */ /* 0x008fe80008000405 */
        /* <DEDUP_REMOVED lines=13> */
[----:B0-----:R-:W3:Y:S04]  /*1b3e0*/  LDL.LU R20, [R1+0x12fc] ;  /* 0x0012fc0001147983 */ /* 0x001ee80000300800 */
[----:B-1----:R-:W3:Y:S04]  /*1b3f0*/  LDL.LU R21, [R1+0x12f8] ;  /* 0x0012f80001157983 */ /* 0x002ee80000300800 */
[----:B--2---:R-:W-:Y:S04]  /*1b400*/  STS.U16 [R28+UR5+0x6c00], R29 ;  /* 0x006c001d1c007988 */ /* 0x004fe80008000405 */
[----:B------:R0:W-:Y:S04]  /*1b410*/  STS.U16 [R28+UR5+0x6c80], R2 ;  /* 0x006c80021c007988 */ /* 0x0001e80008000405 */
[----:B0-----:R-:W2:Y:S04]  /*1b420*/  LDL.LU R2, [R1+0x12f4] ;  /* 0x0012f40001027983 */ /* 0x001ea80000300800 */
[----:B------:R-:W4:Y:S01]  /*1b430*/  LDL.LU R29, [R1+0x12f0] ;  /* 0x0012f000011d7983 */ /* 0x000f220000300800 */
[----:B------:R-:W0:Y:S03]  /*1b440*/  S2R R0, SR_TID.X ;  /* 0x0000000000007919 */ /* 0x000e260000002100 */
        /* <DEDUP_REMOVED lines=11> */
[----:B------:R-:W-:Y:S04]  /*1b500*/  STS.U16 [R28+UR5+0x6d00], R27 ;  /* 0x006d001b1c007988 */ /* 0x000fe80008000405 */
[----:B------:R1:W-:Y:S04]  /*1b510*/  STL [R1+0x4074], R27 ;  /* 0x0040741b01007387 */ /* 0x0003e80000100800 */
[----:B------:R-:W-:Y:S04]  /*1b520*/  STS.U16 [R28+UR5+0x6d80], R26 ;  /* 0x006d801a1c007988 */ /* 0x000fe80008000405 */
[----:B------:R-:W-:Y:S04]  /*1b530*/  STS.U16 [R28+UR5+0x6e00], R25 ;  /* 0x006e00191c007988 */ /* 0x000fe80008000405 */
[----:B------:R-:W-:Y:S04]  /*1b540*/  STS.U16 [R28+UR5+0x6e80], R24 ;  /* 0x006e80181c007988 */ /* 0x000fe80008000405 */
[----:B-1----:R-:W4:Y:S04]  /*1b550*/  LDL.LU R27, [R1+0x11d8] ;  /* 0x0011d800011b7983 */ /* 0x002f280000300800 */
[----:B------:R1:W-:Y:S04]  /*1b560*/  STL [R1+0x4078], R26 ;  /* 0x0040781a01007387 */ /* 0x0003e80000100800 */
[----:B------:R-:W-:Y:S04]  /*1b570*/  STS.U16 [R28+UR5+0x6f00], R23 ;  /* 0x006f00171c007988 */ /* 0x000fe80008000405 */
[----:B------:R-:W-:Y:S04]  /*1b580*/  STS.U16 [R28+UR5+0x6f80], R22 ;  /* 0x006f80161c007988 */ /* 0x000fe80008000405 */
[----:B-1----:R-:W4:Y:S04]  /*1b590*/  LDL.LU R26, [R1+0x11dc] ;  /* 0x0011dc00011a7983 */ /* 0x002f280000300800 */
[----:B------:R1:W-:Y:S01]  /*1b5a0*/  STL [R1+0x407c], R25 ;  /* 0x00407c1901007387 */ /* 0x0003e20000100800 */
[----:B0-----:R-:W-:-:S03]  /*1b5b0*/  LOP3.LUT R0, R0, 0x3f, RZ, 0xc0, !PT ;  /* 0x0000003f00007812 */ /* 0x001fc600078ec0ff */
[----:B-1----:R-:W4:Y:S04]  /*1b5c0*/  LDL.LU R25, [R1+0x11e0] ;  /* 0x0011e00001197983 */ /* 0x002f280000300800 */
[----:B------:R0:W-:Y:S04]  /*1b5d0*/  STL [R1+0x4080], R24 ;  /* 0x0040801801007387 */ /* 0x0001e80000100800 */
[----:B0-----:R-:W4:Y:S04]  /*1b5e0*/  LDL.LU R24, [R1+0x12e0] ;  /* 0x0012e00001187983 */ /* 0x001f280000300800 */
[----:B------:R0:W-:Y:S01]  /*1b5f0*/  STL [R1+0x40a4], R23 ;  /* 0x0040a41701007387 */ /* 0x0001e20000100800 */
[----:B------:R-:W-:-:S03]  /*1b600*/  IMAD.SHL.U32 R0, R0, 0x2, RZ ;  /* 0x0000000200007824 */ /* 0x000fc600078e00ff */
[----:B0-----:R-:W4:Y:S04]  /*1b610*/  LDL.LU R23, [R1+0x12e4] ;  /* 0x0012e40001177983 */ /* 0x001f280000300800 */
[----:B------:R0:W-:Y:S04]  /*1b620*/  STL [R1+0x40a8], R22 ;  /* 0x0040a81601007387 */ /* 0x0001e80000100800 */
[----:B0-----:R-:W4:Y:S04]  /*1b630*/  LDL.LU R22, [R1+0x12e8] ;  /* 0x0012e80001167983 */ /* 0x001f280000300800 */
[----:B------:R-:W-:Y:S04]  /*1b640*/  STL [R1+0x3f5c], R28 ;  /* 0x003f5c1c01007387 */ /* 0x000fe80000100800 */
[----:B------:R0:W-:Y:S01]  /*1b650*/  STL [R1+0x40ac], R28 ;  /* 0x0040ac1c01007387 */ /* 0x0001e20000100800 */
[----:B------:R-:W-:-:S03]  /*1b660*/  LOP3.LUT R0, R0, 0x40, RZ, 0x3c, !PT ;  /* 0x0000004000007812 */ /* 0x000fc600078e3cff */
[----:B0-----:R-:W4:Y:S04]  /*1b670*/  LDL.LU R28, [R1+0x12ec] ;  /* 0x0012ec00011c7983 */ /* 0x001f280000300800 */
[----:B---3--:R0:W-:Y:S04]  /*1b680*/  STS.U16 [R0+UR5+0x1000], R20 ;  /* 0x0010001400007988 */ /* 0x0081e80008000405 */
[----:B------:R1:W-:Y:S04]  /*1b690*/  STS.U16 [R0+UR5+0x1080], R21 ;  /* 0x0010801500007988 */ /* 0x0003e80008000405 */
[----:B0-----:R-:W3:Y:S04]  /*1b6a0*/  LDL.LU R20, [R1+0x40d4] ;  /* 0x0040d40001147983 */ /* 0x001ee80000300800 */
[----:B-1----:R-:W3:Y:S04]  /*1b6b0*/  LDL.LU R21, [R1+0x40d0] ;  /* 0x0040d00001157983 */ /* 0x002ee80000300800 */
[----:B--2---:R0:W-:Y:S04]  /*1b6c0*/  STS.U16 [R0+UR5+0x1100], R2 ;  /* 0x0011000200007988 */ /* 0x0041e80008000405 */
[----:B----4-:R1:W-:Y:S04]  /*1b6d0*/  STS.U16 [R0+UR5+0x1180], R29 ;  /* 0x0011801d00007988 */ /* 0x0103e80008000405 */
[----:B0-----:R-:W2:Y:S04]  /*1b6e0*/  LDL.LU R2, [R1+0x40cc] ;  /* 0x0040cc0001027983 */ /* 0x001ea80000300800 */
[----:B-1----:R-:W4:Y:S04]  /*1b6f0*/  LDL.LU R29, [R1+0x40c8] ;  /* 0x0040c800011d7983 */ /* 0x002f280000300800 */
        /* <DEDUP_REMOVED lines=18> */
[----:B----4-:R-:W-:Y:S04]  /*1b820*/  STS.U16 [R0+UR5+0x5300], R29 ;  /* 0x0053001d00007988 */ /* 0x010fe80008000405 */
[----:B--2---:R0:W-:Y:S04]  /*1b830*/  STS.U16 [R0+UR5+0x5380], R2 ;  /* 0x0053800200007988 */ /* 0x0041e80008000405 */
[----:B0-----:R-:W2:Y:S04]  /*1b840*/  LDL.LU R2, [R1+0x12d0] ;  /* 0x0012d00001027983 */ /* 0x001ea80000300800 */
[----:B--2---:R0:W-:Y:S04]  /*1b850*/  STL [R1+0x40b8], R2 ;  /* 0x0040b80201007387 */ /* 0x0041e80000100800 */
[----:B0-----:R-:W2:Y:S04]  /*1b860*/  LDL.LU R2, [R1+0x12d4] ;  /* 0x0012d40001027983 */ /* 0x001ea80000300800 */
[----:B--2---:R0:W-:Y:S04]  /*1b870*/  STL [R1+0x40bc], R2 ;  /* 0x0040bc0201007387 */ /* 0x0041e80000100800 */
[----:B0-----:R-:W2:Y:S01]  /*1b880*/  LDL.LU R2, [R1+0x12d8] ;  /* 0x0012d80001027983 */ /* 0x001ea20000300800 */
[----:B------:R-:W0:Y:S03]  /*1b890*/  S2R R29, SR_TID.X ;  /* 0x00000000001d7919 */ /* 0x000e260000002100 */
[----:B--2---:R1:W-:Y:S04]  /*1b8a0*/  STL [R1+0x40c0], R2 ;  /* 0x0040c00201007387 */ /* 0x0043e80000100800 */
[----:B-1----:R-:W2:Y:S01]  /*1b8b0*/  LDL.LU R2, [R1+0x12dc] ;  /* 0x0012dc0001027983 */ /* 0x002ea20000300800 */
[----:B0-----:R-:W-:-:S03]  /*1b8c0*/  LOP3.LUT R13, R29, 0x3f, RZ, 0xc0, !PT ;  /* 0x0000003f1d0d7812 */ /* 0x001fc600078ec0ff */
[----:B--2---:R0:W-:Y:S04]  /*1b8d0*/  STL [R1+0x40c4], R2 ;  /* 0x0040c40201007387 */ /* 0x0041e80000100800 */
[----:B------:R-:W2:Y:S04]  /*1b8e0*/  LDL.LU R29, [R1+0x12cc] ;  /* 0x0012cc00011d7983 */ /* 0x000ea80000300800 */
[----:B------:R-:W4:Y:S04]  /*1b8f0*/  LDL.LU R25, [R1+0x12c8] ;  /* 0x0012c80001197983 */ /* 0x000f280000300800 */
[----:B------:R-:W2:Y:S04]  /*1b900*/  LDL.LU R26, [R1+0x12c4] ;  /* 0x0012c400011a7983 */ /* 0x000ea80000300800 */
[----:B------:R-:W2:Y:S04]  /*1b910*/  LDL.LU R27, [R1+0x12c0] ;  /* 0x0012c000011b7983 */ /* 0x000ea80000300800 */
[----:B------:R-:W2:Y:S04]  /*1b920*/  LDL.LU R0, [R1+0x11bc] ;  /* 0x0011bc0001007983 */ /* 0x000ea80000300800 */
[----:B------:R-:W2:Y:S04]  /*1b930*/  LDL.LU R28, [R1+0x11b0] ;  /* 0x0011b000011c7983 */ /* 0x000ea80000300800 */
[----:B------:R-:W2:Y:S01]  /*1b940*/  LDL.LU R22, [R1+0x11ac] ;  /* 0x0011ac0001167983 */ /* 0x000ea20000300800 */
[----:B0-----:R-:W-:-:S03]  /*1b950*/  IMAD.SHL.U32 R2, R13, 0x2, RZ ;  /* 0x000000020d027824 */ /* 0x001fc600078e00ff */
[----:B------:R-:W2:Y:S01]  /*1b960*/  LDL.LU R23, [R1+0x11a8] ;  /* 0x0011a80001177983 */ /* 0x000ea20000300800 */
[----:B------:R-:W0:Y:S03]  /*1b970*/  S2R R13, SR_TID.X ;  /* 0x00000000000d7919 */ /* 0x000e260000002100 */
[----:B------:R-:W2:Y:S04]  /*1b980*/  LDL.LU R6, [R1+0x11a4] ;  /* 0x0011a40001067983 */ /* 0x000ea80000300800 */
[----:B------:R-:W2:Y:S01]  /*1b990*/  LDL.LU R7, [R1+0x11a0] ;  /* 0x0011a00001077983 */ /* 0x000ea20000300800 */
[----:B------:R-:W-:-:S03]  /*1b9a0*/  LOP3.LUT R2, R2, 0x40, RZ, 0x3c, !PT ;  /* 0x0000004002027812 */ /* 0x000fc600078e3cff */
[----:B------:R-:W2:Y:S04]  /*1b9b0*/  LDL.LU R8, [R1+0x84] ;  /* 0x0000840001087983 */ /* 0x000ea80000300800 */
[----:B------:R-:W2:Y:S04]  /*1b9c0*/  LDL.LU R9, [R1+0x80] ;  /* 0x0000800001097983 */ /* 0x000ea80000300800 */
[----:B------:R-:W2:Y:S04]  /*1b9d0*/  LDL.LU R10, [R1+0x7c] ;  /* 0x00007c00010a7983 */ /* 0x000ea80000300800 */
[----:B------:R-:W2:Y:S04]  /*1b9e0*/  LDL.LU R11, [R1+0x78] ;  /* 0x00007800010b7983 */ /* 0x000ea80000300800 */
[----:B---3--:R-:W-:Y:S04]  /*1b9f0*/  STS.U16 [R2+UR5+0x7000], R21 ;  /* 0x0070001502007988 */ /* 0x008fe80008000405 */
[----:B------:R-:W-:Y:S04]  /*1ba00*/  STS.U16 [R2+UR5+0x7080], R20 ;  /* 0x0070801402007988 */ /* 0x000fe80008000405 */
[----:B------:R-:W-:Y:S04]  /*1ba10*/  STS.U16 [R2+UR5+0x7100], R19 ;  /* 0x0071001302007988 */ /* 0x000fe80008000405 */
[----:B------:R-:W-:Y:S04]  /*1ba20*/  STS.U16 [R2+UR5+0x7180], R18 ;  /* 0x0071801202007988 */ /* 0x000fe80008000405 */
[----:B------:R-:W3:Y:S04]  /*1ba30*/  LDL.LU R12, [R1+0x74] ;  /* 0x00007400010c7983 */ /* 0x000ee80000300800 */
[----:B------:R-:W-:Y:S04]  /*1ba40*/  STS.U16 [R2+UR5+0x7200], R17 ;  /* 0x0072001102007988 */ /* 0x000fe80008000405 */
[----:B------:R-:W-:Y:S04]  /*1ba50*/  STS.U16 [R2+UR5+0x7280], R16 ;  /* 0x0072801002007988 */ /* 0x000fe80008000405 */
[----:B------:R-:W-:Y:S04]  /*1ba60*/  STS.U16 [R2+UR5+0x7300], R15 ;  /* 0x0073000f02007988 */ /* 0x000fe80008000405 */
[----:B------:R1:W-:Y:S01]  /*1ba70*/  STS.U16 [R2+UR5+0x7380], R14 ;  /* 0x0073800e02007988 */ /* 0x0003e20008000405 */
[----:B0-----:R-:W-:-:S03]  /*1ba80*/  LOP3.LUT R3, R13, 0x3f, RZ, 0xc0, !PT ;  /* 0x0000003f0d037812 */ /* 0x001fc600078ec0ff */
[----:B------:R-:W2:Y:S04]  /*1ba90*/  LDL.LU R13, [R1+0x70] ;  /* 0x00007000010d7983 */ /* 0x000ea80000300800 */
[----:B------:R-:W2:Y:S04]  /*1baa0*/  LDL.LU R4, [R1+0x6c] ;  /* 0x00006c0001047983 */ /* 0x000ea80000300800 */
[----:B------:R-:W2:Y:S04]  /*1bab0*/  LDL.LU R5, [R1+0x68] ;  /* 0x0000680001057983 */ /* 0x000ea80000300800 */
[----:B-1----:R-:W2:Y:S01]  /*1bac0*/  LDL.LU R2, [R1+0x40c4] ;  /* 0x0040c40001027983 */ /* 0x002ea20000300800 */
[----:B------:R-:W-:-:S05]  /*1bad0*/  IMAD.SHL.U32 R24, R3, 0x2, RZ ;  /* 0x0000000203187824 */ /* 0x000fca00078e00ff */
[----:B------:R-:W-:-:S05]  /*1bae0*/  LOP3.LUT R24, R24, 0x50, RZ, 0x3c, !PT ;  /* 0x0000005018187812 */ /* 0x000fca00078e3cff */
[----:B--2---:R0:W-:Y:S04]  /*1baf0*/  STS.U16 [R24+UR5+0x1400], R2 ;  /* 0x0014000218007988 */ /* 0x0041e80008000405 */
[----:B0-----:R-:W2:Y:S04]  /*1bb00*/  LDL.LU R2, [R1+0x40c0] ;  /* 0x0040c00001027983 */ /* 0x001ea80000300800 */
[----:B--2---:R0:W-:Y:S04]  /*1bb10*/  STS.U16 [R24+UR5+0x1480], R2 ;  /* 0x0014800218007988 */ /* 0x0041e80008000405 */
[----:B0-----:R-:W2:Y:S04]  /*1bb20*/  LDL.LU R2, [R1+0x40bc] ;  /* 0x0040bc0001027983 */ /* 0x001ea80000300800 */
[----:B--2---:R0:W-:Y:S04]  /*1bb30*/  STS.U16 [R24+UR5+0x1500], R2 ;  /* 0x0015000218007988 */ /* 0x0041e80008000405 */
[----:B0-----:R-:W2:Y:S04]  /*1bb40*/  LDL.LU R2, [R1+0x40b8] ;  /* 0x0040b80001027983 */ /* 0x001ea80000300800 */
[----:B--2---:R0:W-:Y:S04]  /*1bb50*/  STS.U16 [R24+UR5+0x1580], R2 ;  /* 0x0015800218007988 */ /* 0x0041e80008000405 */
[----:B------:R1:W-:Y:S04]  /*1bb60*/  STS.U16 [R24+UR5+0x1600], R29 ;  /* 0x0016001d18007988 */ /* 0x0003e80008000405 */
[----:B0-----:R-:W2:Y:S04]  /*1bb70*/  LDL.LU R2, [R1+0x40b4] ;  /* 0x0040b40001027983 */ /* 0x001ea80000300800 */
[----:B-1----:R-:W2:Y:S04]  /*1bb80*/  LDL.LU R29, [R1+0x40b0] ;  /* 0x0040b000011d7983 */ /* 0x002ea80000300800 */
[----:B----4-:R0:W-:Y:S04]  /*1bb90*/  STS.U16 [R24+UR5+0x1680], R25 ;  /* 0x0016801918007988 */ /* 0x0101e80008000405 */
[----:B------:R1:W-:Y:S04]  /*1bba0*/  STS.U16 [R24+UR5+0x1700], R26 ;  /* 0x0017001a18007988 */ /* 0x0003e80008000405 */
[----:B------:R4:W-:Y:S04]  /*1bbb0*/  STS.U16 [R24+UR5+0x1780], R27 ;  /* 0x0017801b18007988 */ /* 0x0009e80008000405 */
[----:B------:R3:W-:Y:S04]  /*1bbc0*/  STS.U16 [R24+UR5+0x3400], R0 ;  /* 0x0034000018007988 */ /* 0x0007e80008000405 */
[----:B0-----:R-:W2:Y:S04]  /*1bbd0*/  LDL.LU R25, [R1+0x12bc] ;  /* 0x0012bc0001197983 */ /* 0x001ea80000300800 */
[----:B-1----:R-:W2:Y:S04]  /*1bbe0*/  LDL.LU R26, [R1+0x12b8] ;  /* 0x0012b800011a7983 */ /* 0x002ea80000300800 */
[----:B----4-:R-:W4:Y:S04]  /*1bbf0*/  LDL.LU R27, [R1+0x12b4] ;  /* 0x0012b400011b7983 */ /* 0x010f280000300800 */
[----:B---3--:R-:W3:Y:S04]  /*1bc00*/  LDL.LU R0, [R1+0x12b0] ;  /* 0x0012b00001007983 */ /* 0x008ee80000300800 */
[----:B--2---:R-:W-:Y:S04]  /*1bc10*/  STS.U16 [R24+UR5+0x3480], R29 ;  /* 0x0034801d18007988 */ /* 0x004fe80008000405 */
[----:B------:R0:W-:Y:S04]  /*1bc20*/  STS.U16 [R24+UR5+0x3500], R2 ;  /* 0x0035000218007988 */ /* 0x0001e80008000405 */
[----:B------:R1:W-:Y:S04]  /*1bc30*/  STS.U16 [R24+UR5+0x3580], R28 ;  /* 0x0035801c18007988 */ /* 0x0003e80008000405 */
[----:B------:R2:W-:Y:S04]  /*1bc40*/  STS.U16 [R24+UR5+0x3600], R22 ;  /* 0x0036001618007988 */ /* 0x0005e80008000405 */
[----:B------:R0:W-:Y:S04]  /*1bc50*/  STS.U16 [R24+UR5+0x3680], R23 ;  /* 0x0036801718007988 */ /* 0x0001e80008000405 */
[----:B------:R1:W-:Y:S04]  /*1bc60*/  STS.U16 [R24+UR5+0x3700], R6 ;  /* 0x0037000618007988 */ /* 0x0003e80008000405 */
[----:B------:R1:W-:Y:S04]  /*1bc70*/  STS.U16 [R24+UR5+0x3780], R7 ;  /* 0x0037800718007988 */ /* 0x0003e80008000405 */
[----:B0-----:R-:W3:Y:S04]  /*1bc80*/  LDL.LU R2, [R1+0x12ac] ;  /* 0x0012ac0001027983 */ /* 0x001ee80000300800 */
[----:B------:R-:W3:Y:S04]  /*1bc90*/  LDL.LU R29, [R1+0x12a8] ;  /* 0x0012a800011d7983 */ /* 0x000ee80000300800 */
[----:B-1----:R-:W3:Y:S04]  /*1bca0*/  LDL.LU R28, [R1+0x40ac] ;  /* 0x0040ac00011c7983 */ /* 0x002ee80000300800 */
[----:B--2---:R-:W2:Y:S04]  /*1bcb0*/  LDL.LU R22, [R1+0x40a8] ;  /* 0x0040a80001167983 */ /* 0x004ea80000300800 */
[----:B------:R-:W2:Y:S04]  /*1bcc0*/  LDL.LU R23, [R1+0x40a4] ;  /* 0x0040a40001177983 */ /* 0x000ea80000300800 */
[----:B------:R-:W2:Y:S04]  /*1bcd0*/  LDL.LU R6, [R1+0x40a0] ;  /* 0x0040a00001067983 */ /* 0x000ea80000300800 */
        /* <DEDUP_REMOVED lines=12> */
[----:B----4-:R-:W4:Y:S04]  /*1bda0*/  LDL.LU R13, [R1+0x4084] ;  /* 0x00408400010d7983 */ /* 0x010f280000300800 */
[----:B------:R0:W-:Y:S01]  /*1bdb0*/  STS.U16 [R24+UR5+0x5700], R4 ;  /* 0x0057000418007988 */ /* 0x0001e20008000405 */
[----:B------:R-:W-:-:S03]  /*1bdc0*/  IMAD.SHL.U32 R3, R3, 0x2, RZ ;  /* 0x0000000203037824 */ /* 0x000fc600078e00ff */
[----:B------:R1:W-:Y:S02]  /*1bdd0*/  STS.U16 [R24+UR5+0x5780], R5 ;  /* 0x0057800518007988 */ /* 0x0003e40008000405 */
[----:B------:R-:W-:Y:S02]  /*1bde0*/  LOP3.LUT R3, R3, 0x60, RZ, 0x3c, !PT ;  /* 0x0000006003037812 */ /* 0x000fe400078e3cff */
[----:B0-----:R-:W3:Y:S04]  /*1bdf0*/  LDL R4, [R1+0x1db0] ;  /* 0x001db00001047983 */ /* 0x001ee80000100800 */
[----:B-1----:R-:W3:Y:S04]  /*1be00*/  LDL R5, [R1+0x1da8] ;  /* 0x001da80001057983 */ /* 0x002ee80000100800 */
[----:B----4-:R-:W-:Y:S04]  /*1be10*/  STS.U16 [R24+UR5+0x7400], R13 ;  /* 0x0074000d18007988 */ /* 0x010fe80008000405 */
[----:B--2---:R-:W-:Y:S04]  /*1be20*/  STS.U16 [R24+UR5+0x7480], R12 ;  /* 0x0074800c18007988 */ /* 0x004fe80008000405 */
        /* <DEDUP_REMOVED lines=9> */
[----:B---3--:R3:W-:Y:S04]  /*1bec0*/  STS.U16 [R3+UR5+0x1980], R0 ;  /* 0x0019800003007988 */ /* 0x0087e80008000405 */
[----:B------:R2:W-:Y:S04]  /*1bed0*/  STS.U16 [R3+UR5+0x1a00], R2 ;  /* 0x001a000203007988 */ /* 0x0005e80008000405 */
[----:B0-----:R-:W3:Y:S04]  /*1bee0*/  LDL.LU R24, [R1+0x4080] ;  /* 0x0040800001187983 */ /* 0x001ee80000300800 */
[----:B-1----:R-:W3:Y:S04]  /*1bef0*/  LDL.LU R25, [R1+0x407c] ;  /* 0x00407c0001197983 */ /* 0x002ee80000300800 */
[----:B--2---:R-:W2:Y:S04]  /*1bf00*/  LDL.LU R26, [R1+0x4078] ;  /* 0x00407800011a7983 */ /* 0x004ea80000300800 */
[----:B----4-:R-:W4:Y:S04]  /*1bf10*/  LDL.LU R27, [R1+0x4074] ;  /* 0x00407400011b7983 */ /* 0x010f280000300800 */
[----:B---3--:R-:W3:Y:S04]  /*1bf20*/  LDL.LU R0, [R1+0x4070] ;  /* 0x0040700001007983 */ /* 0x008ee80000300800 */
[----:B------:R-:W2:Y:S04]  /*1bf30*/  LDL.LU R2, [R1+0x406c] ;  /* 0x00406c0001027983 */ /* 0x000ea80000300800 */
[----:B------:R0:W-:Y:S04]  /*1bf40*/  STS.U16 [R3+UR5+0x1a80], R29 ;  /* 0x001a801d03007988 */ /* 0x0001e80008000405 */
[----:B0-----:R-:W2:Y:S04]  /*1bf50*/  LDL.LU R29, [R1+0x4068] ;  /* 0x00406800011d7983 */ /* 0x001ea80000300800 */
[----:B--2---:R0:W-:Y:S04]  /*1bf60*/  STS.U16 [R3+UR5+0x1b00], R29 ;  /* 0x001b001d03007988 */ /* 0x0041e80008000405 */
[----:B0-----:R-:W2:Y:S04]  /*1bf70*/  LDL.LU R29, [R1+0x4064] ;  /* 0x00406400011d7983 */ /* 0x001ea80000300800 */
[----:B------:R0:W-:Y:S04]  /*1bf80*/  STS.U16 [R3+UR5+0x1b80], R2 ;  /* 0x001b800203007988 */ /* 0x0001e80008000405 */
[----:B0-----:R-:W3:Y:S04]  /*1bf90*/  LDL.LU R3, [R1+0x4060] ;  /* 0x0040600001037983 */ /* 0x001ee80000300800 */
[----:B------:R-:W3:Y:S01]  /*1bfa0*/  LDL.LU R2, [R1+0x405c] ;  /* 0x00405c0001027983 */ /* 0x000ee20000300800 */
[----:B--2---:R-:W-:-:S06]  /*1bfb0*/  PRMT R29, RZ, 0x7610, R29 ;  /* 0x00007610ff1d7816 */ /* 0x004fcc000000001d */
[----:B------:R0:W2:Y:S04]  /*1bfc0*/  @!P0 LDG.E.U16 R29, desc[UR76][R4.64] ;  /* 0x0000004c041d8981 */ /* 0x0000a8000c1e1500 */
[----:B------:R-:W0:Y:S04]  /*1bfd0*/  LDL R4, [R1+0x1bc8] ;  /* 0x001bc80001047983 */ /* 0x000e280000100800 */
[----:B------:R-:W0:Y:S01]  /*1bfe0*/  LDL R5, [R1+0x1be4] ;  /* 0x001be40001057983 */ /* 0x000e220000100800 */
[----:B---3--:R-:W-:Y:S02]  /*1bff0*/  PRMT R3, RZ, 0x7610, R3 ;  /* 0x00007610ff037816 */ /* 0x008fe40000000003 */
[----:B0-----:R-:W-:-:S04]  /*1c000*/  @!P0 LOP3.LUT R5, R5, R4, RZ, 0x3c, !PT ;  /* 0x0000000405058212 */ /* 0x001fc800078e3cff */
[----:B------:R-:W-:-:S04]  /*1c010*/  @!P0 LOP3.LUT R4, R5, R4, RZ, 0x3c, !PT ;  /* 0x0000000405048212 */ /* 0x000fc800078e3cff */
[----:B------:R-:W-:-:S05]  /*1c020*/  @!P0 LOP3.LUT R5, R5, R4, RZ, 0x3c, !PT ;  /* 0x0000000405058212 */ /* 0x000fca00078e3cff */
[----:B------:R-:W3:Y:S04]  /*1c030*/  @!P0 LDG.E.U16 R3, desc[UR76][R4.64] ;  /* 0x0000004c04038981 */ /* 0x000ee8000c1e1500 */
[----:B--2---:R-:W-:Y:S04]  /*1c040*/  STL [R1+0x3f60], R29 ;  /* 0x003f601d01007387 */ /* 0x004fe80000100800 */
[----:B---3--:R0:W-:Y:S04]  /*1c050*/  STL [R1+0xa0], R3 ;  /* 0x0000a00301007387 */ /* 0x0081e80000100800 */
[----:B0-----:R-:W2:Y:S04]  /*1c060*/  LDL.LU R3, [R1+0x4058] ;  /* 0x0040580001037983 */ /* 0x001ea80000300800 */
[----:B------:R-:W3:Y:S04]  /*1c070*/  LDL R4, [R1+0x1bd4] ;  /* 0x001bd40001047983 */ /* 0x000ee80000100800 */
[----:B------:R-:W3:Y:S01]  /*1c080*/  LDL R5, [R1+0x1c88] ;  /* 0x001c880001057983 */ /* 0x000ee20000100800 */
[----:B------:R-:W-:-:S02]  /*1c090*/  PRMT R2, RZ, 0x7610, R2 ;  /* 0x00007610ff027816 */ /* 0x000fc40000000002 */
[----:B---3--:R-:W-:-:S04]  /*1c0a0*/  @!P0 LOP3.LUT R5, R5, R4, RZ, 0x3c, !PT ;  /* 0x0000000405058212 */ /* 0x008fc800078e3cff */
[----:B------:R-:W-:-:S04]  /*1c0b0*/  @!P0 LOP3.LUT R4, R5, R4, RZ, 0x3c, !PT ;  /* 0x0000000405048212 */ /* 0x000fc800078e3cff */
[----:B------:R-:W-:-:S05]  /*1c0c0*/  @!P0 LOP3.LUT R5, R5, R4, RZ, 0x3c, !PT ;  /* 0x0000000405058212 */ /* 0x000fca00078e3cff */
[----:B------:R-:W3:Y:S04]  /*1c0d0*/  @!P0 LDG.E.U16 R2, desc[UR76][R4.64] ;  /* 0x0000004c04028981 */ /* 0x000ee8000c1e1500 */
[----:B---3--:R0:W-:Y:S04]  /*1c0e0*/  STL [R1+0x9c], R2 ;  /* 0x00009c0201007387 */ /* 0x0081e80000100800 */
[----:B0-----:R-:W3:Y:S04]  /*1c0f0*/  LDL.LU R2, [R1+0x4054] ;  /* 0x0040540001027983 */ /* 0x001ee80000300800 */
[----:B------:R-:W3:Y:S04]  /*1c100*/  LDL R4, [R1+0x1c6c] ;  /* 0x001c6c0001047983 */ /* 0x000ee80000100800 */
[----:B------:R-:W3:Y:S01]  /*1c110*/  LDL R5, [R1+0x1c70] ;  /* 0x001c700001057983 */ /* 0x000ee20000100800 */
[----:B--2---:R-:W-:-:S02]  /*1c120*/  PRMT R3, RZ, 0x7610, R3 ;  /* 0x00007610ff037816 */ /* 0x004fc40000000003 */
[----:B---3--:R-:W-:-:S04]  /*1c130*/  @!P0 LOP3.LUT R5, R5, R4, RZ, 0x3c, !PT ;  /* 0x0000000405058212 */ /* 0x008fc800078e3cff */
[----:B------:R-:W-:-:S04]  /*1c140*/  @!P0 LOP3.LUT R4, R5, R4, RZ, 0x3c, !PT ;  /* 0x0000000405048212 */ /* 0x000fc800078e3cff */
[----:B------:R-:W-:-:S05]  /*1c150*/  @!P0 LOP3.LUT R5, R5, R4, RZ, 0x3c, !PT ;  /* 0x0000000405058212 */ /* 0x000fca00078e3cff */
[----:B------:R-:W2:Y:S04]  /*1c160*/  @!P0 LDG.E.U16 R3, desc[UR76][R4.64] ;  /* 0x0000004c04038981 */ /* 0x000ea8000c1e1500 */
[----:B--2---:R0:W-:Y:S04]  /*1c170*/  STL [R1+0x94], R3 ;  /* 0x0000940301007387 */ /* 0x0041e80000100800 */
        /* <DEDUP_REMOVED lines=298> */
[----:B------:R-:W2:Y:S04]  /*1d420*/  LDL R4, [R1+0x1c1c] ;  /* 0x001c1c0001047983 */ /* 0x000ea80000100800 */
[----:B------:R-:W2:Y:S01]  /*1d430*/  LDL R5, [R1+0x1c20] ;  /* 0x001c200001057983 */ /* 0x000ea20000100800 */
[----:B------:R-:W-:-:S02]  /*1d440*/  PRMT R0, RZ, 0x7610, R0 ;  /* 0x00007610ff007816 */ /* 0x000fc40000000000 */
[----:B--2---:R-:W-:-:S04]  /*1d450*/  @!P0 LOP3.LUT R5, R5, R4, RZ, 0x3c, !PT ;  /* 0x0000000405058212 */ /* 0x004fc800078e3cff */
[----:B------:R-:W-:-:S04]  /*1d460*/  @!P0 LOP3.LUT R4, R5, R4, RZ, 0x3c, !PT ;  /* 0x0000000405048212 */ /* 0x000fc800078e3cff */
[----:B------:R-:W-:-:S05]  /*1d470*/  @!P0 LOP3.LUT R5, R5, R4, RZ, 0x3c, !PT ;  /* 0x0000000405058212 */ /* 0x000fca00078e3cff */
[----:B------:R-:W2:Y:S04]  /*1d480*/  @!P0 LDG.E.U16 R0, desc[UR76][R4.64] ;  /* 0x0000004c04008981 */ /* 0x000ea8000c1e1500 */
[----:B--2---:R-:W-:Y:S04]  /*1d490*/  STL [R1+0xc], R0 ;  /* 0x00000c0001007387 */ /* 0x004fe80000100800 */
[----:B------:R-:W2:Y:S04]  /*1d4a0*/  LDL R4, [R1+0x1c00] ;  /* 0x001c000001047983 */ /* 0x000ea80000100800 */
[----:B------:R-:W2:Y:S01]  /*1d4b0*/  LDL R5, [R1+0x1c9c] ;  /* 0x001c9c0001057983 */ /* 0x000ea20000100800 */
[----:B------:R-:W-:-:S02]  /*1d4c0*/  PRMT R29, RZ, 0x7610, R29 ;  /* 0x00007610ff1d7816 */ /* 0x000fc4000000001d */
[----:B--2---:R-:W-:-:S04]  /*1d4d0*/  @!P0 LOP3.LUT R5, R5, R4, RZ, 0x3c, !PT ;  /* 0x0000000405058212 */ /* 0x004fc800078e3cff */
[----:B------:R-:W-:-:S04]  /*1d4e0*/  @!P0 LOP3.LUT R4, R5, R4, RZ, 0x3c, !PT ;  /* 0x0000000405048212 */ /* 0x000fc800078e3cff */
[----:B------:R-:W-:-:S05]  /*1d4f0*/  @!P0 LOP3.LUT R5, R5, R4, RZ, 0x3c, !PT ;  /* 0x0000000405058212 */ /* 0x000fca00078e3cff */
[----:B------:R-:W2:Y:S04]  /*1d500*/  @!P0 LDG.E.U16 R29, desc[UR76][R4.64] ;  /* 0x0000004c041d8981 */ /* 0x000ea8000c1e1500 */
[----:B------:R-:W3:Y:S04]  /*1d510*/  LDL R4, [R1+0x1bf0] ;  /* 0x001bf00001047983 */ /* 0x000ee80000100800 */
[----:B------:R-:W3:Y:S01]  /*1d520*/  LDL R5, [R1+0x1cbc] ;  /* 0x001cbc0001057983 */ /* 0x000ee20000100800 */
[----:B------:R-:W-:-:S03]  /*1d530*/  PRMT R28, RZ, 0x7610, R28 ;  /* 0x00007610ff1c7816 */ /* 0x000fc6000000001c */
[----:B--2---:R0:W-:Y:S04]  /*1d540*/  STL [R1+0x3f64], R29 ;  /* 0x003f641d01007387 */ /* 0x0041e80000100800 */
[----:B0-----:R-:W2:Y:S01]  /*1d550*/  LDL R29, [R1+0x1cdc] ;  /* 0x001cdc00011d7983 */ /* 0x001ea20000100800 */
[----:B---3--:R-:W-:-:S04]  /*1d560*/  @!P0 LOP3.LUT R5, R5, R4, RZ, 0x3c, !PT ;  /* 0x0000000405058212 */ /* 0x008fc800078e3cff */
[----:B------:R-:W-:-:S04]  /*1d570*/  @!P0 LOP3.LUT R4, R5, R4, RZ, 0x3c, !PT ;  /* 0x0000000405048212 */ /* 0x000fc800078e3cff */
[----:B------:R-:W-:-:S05]  /*1d580*/  @!P0 LOP3.LUT R5, R5, R4, RZ, 0x3c, !PT ;  /* 0x0000000405058212 */ /* 0x000fca00078e3cff */
[----:B------:R2:W3:Y:S04]  /*1d590*/  @!P0 LDG.E.U16 R28, desc[UR76][R4.64] ;  /* 0x0000004c041c8981 */ /* 0x0004e8000c1e1500 */
[----:B------:R-:W4:Y:S01]  /*1d5a0*/  LDL R5, [R1+0x1ca0] ;  /* 0x001ca00001057983 */ /* 0x000f220000100800 */
[----:B------:R-:W-:Y:S01]  /*1d5b0*/  PRMT R2, RZ, 0x7610, R2 ;  /* 0x00007610ff027816 */ /* 0x000fe20000000002 */
[----:B--2---:R-:W-:Y:S02]  /*1d5c0*/  @!P0 IMAD.MOV.U32 R4, RZ, RZ, R29 ;  /* 0x000000ffff048224 */ /* 0x004fe400078e001d */
[----:B---3--:R0:W-:Y:S01]  /*1d5d0*/  STL [R1+0x3f68], R28 ;  /* 0x003f681c01007387 */ /* 0x0081e20000100800 */
[----:B----4-:R-:W-:-:S03]  /*1d5e0*/  PRMT R27, RZ, 0x7610, R27 ;  /* 0x00007610ff1b7816 */ /* 0x010fc6000000001b */
[----:B------:R-:W2:Y:S04]  /*1d5f0*/  LDL R29, [R1+0x1d20] ;  /* 0x001d2000011d7983 */ /* 0x000ea80000100800 */
[----:B------:R1:W3:Y:S04]  /*1d600*/  @!P0 LDG.E.U16 R2, desc[UR76][R4.64] ;  /* 0x0000004c04028981 */ /* 0x0002e8000c1e1500 */
[----:B0-----:R-:W4:Y:S04]  /*1d610*/  LDL R28, [R1+0x1d5c] ;  /* 0x001d5c00011c7983 */ /* 0x001f280000100800 */
[----:B------:R-:W1:Y:S04]  /*1d620*/  LDL R4, [R1+0x1cc0] ;  /* 0x001cc00001047983 */ /* 0x000e680000100800 */
[----:B------:R-:W1:Y:S02]  /*1d630*/  LDL R5, [R1+0x1cfc] ;  /* 0x001cfc0001057983 */ /* 0x000e640000100800 */
[----:B-1----:R-:W-:-:S04]  /*1d640*/  @!P0 LOP3.LUT R5, R5, R4, RZ, 0x3c, !PT ;  /* 0x0000000405058212 */ /* 0x002fc800078e3cff */
[----:B------:R-:W-:-:S04]  /*1d650*/  @!P0 LOP3.LUT R4, R5, R4, RZ, 0x3c, !PT ;  /* 0x0000000405048212 */ /* 0x000fc800078e3cff */
[----:B------:R-:W-:Y:S01]  /*1d660*/  @!P0 LOP3.LUT R5, R5, R4, RZ, 0x3c, !PT ;  /* 0x0000000405058212 */ /* 0x000fe200078e3cff */
[----:B---3--:R0:W-:Y:S04]  /*1d670*/  STL [R1+0x3f6c], R2 ;  /* 0x003f6c0201007387 */ /* 0x0081e80000100800 */
[----:B------:R-:W3:Y:S04]  /*1d680*/  @!P0 LDG.E.U16 R27, desc[UR76][R4.64] ;  /* 0x0000004c041b8981 */ /* 0x000ee8000c1e1500 */
[----:B0-----:R-:W2:Y:S04]  /*1d690*/  LDL R2, [R1+0x1d1c] ;  /* 0x001d1c0001027983 */ /* 0x001ea80000100800 */
[----:B------:R-:W4:Y:S01]  /*1d6a0*/  LDL R5, [R1+0x1ce0] ;  /* 0x001ce00001057983 */ /* 0x000f220000100800 */
[----:B------:R-:W-:-:S03]  /*1d6b0*/  PRMT R26, RZ, 0x7610, R26 ;  /* 0x00007610ff1a7816 */ /* 0x000fc6000000001a */
[----:B---3--:R0:W-:Y:S01]  /*1d6c0*/  STL [R1+0x3f70], R27 ;  /* 0x003f701b01007387 */ /* 0x0081e20000100800 */
[----:B--2---:R-:W-:Y:S01]  /*1d6d0*/  @!P0 IMAD.MOV.U32 R4, RZ, RZ, R2 ;  /* 0x000000ffff048224 */ /* 0x004fe200078e0002 */
[----:B------:R-:W-:Y:S02]  /*1d6e0*/  PRMT R25, RZ, 0x7610, R25 ;  /* 0x00007610ff197816 */ /* 0x000fe40000000019 */
[----:B------:R-:W-:Y:S01]  /*1d6f0*/  PRMT R24, RZ, 0x7610, R24 ;  /* 0x00007610ff187816 */ /* 0x000fe20000000018 */
[----:B------:R-:W2:Y:S04]  /*1d700*/  LDL R2, [R1+0x1d7c] ;  /* 0x001d7c0001027983 */ /* 0x000ea80000100800 */
[----:B0-----:R-:W3:Y:S04]  /*1d710*/  LDL R27, [R1+0x1d3c] ;  /* 0x001d3c00011b7983 */ /* 0x001ee80000100800 */
[----:B----4-:R3:W4:Y:S04]  /*1d720*/  @!P0 LDG.E.U16 R26, desc[UR76][R4.64] ;  /* 0x0000004c041a8981 */ /* 0x010728000c1e1500 */
[----:B------:R-:W2:Y:S01]  /*1d730*/  LDL R5, [R1+0x1d00] ;  /* 0x001d000001057983 */ /* 0x000ea20000100800 */
[----:B---3--:R-:W-:-:S05]  /*1d740*/  @!P0 IMAD.MOV.U32 R4, RZ, RZ, R27 ;  /* 0x000000ffff048224 */ /* 0x008fca00078e001b */
[----:B--2---:R0:W2:Y:S04]  /*1d750*/  @!P0 LDG.E.U16 R25, desc[UR76][R4.64] ;  /* 0x0000004c04198981 */ /* 0x0040a8000c1e1500 */
[----:B----4-:R1:W-:Y:S04]  /*1d760*/  STL [R1+0x3f74], R26 ;  /* 0x003f741a01007387 */ /* 0x0103e80000100800 */
[----:B------:R-:W3:Y:S01]  /*1d770*/  LDL R27, [R1+0x1d9c] ;  /* 0x001d9c00011b7983 */ /* 0x000ee20000100800 */
[----:B0-----:R-:W-:Y:S02]  /*1d780*/  @!P0 IMAD.MOV.U32 R4, RZ, RZ, R28 ;  /* 0x000000ffff048224 */ /* 0x001fe400078e001c */
[----:B------:R-:W-:-:S05]  /*1d790*/  @!P0 IMAD.MOV.U32 R5, RZ, RZ, R29 ;  /* 0x000000ffff058224 */ /* 0x000fca00078e001d */
[----:B------:R0:W4:Y:S04]  /*1d7a0*/  @!P0 LDG.E.U16 R24, desc[UR76][R4.64] ;  /* 0x0000004c04188981 */ /* 0x000128000c1e1500 */
[----:B--2---:R2:W-:Y:S04]  /*1d7b0*/  STL [R1+0x3f78], R25 ;  /* 0x003f781901007387 */ /* 0x0045e80000100800 */
[----:B------:R-:W3:Y:S01]  /*1d7c0*/  LDL R5, [R1+0x1d40] ;  /* 0x001d400001057983 */ /* 0x000ee20000100800 */
[----:B------:R-:W-:Y:S01]  /*1d7d0*/  PRMT R23, RZ, 0x7610, R23 ;  /* 0x00007610ff177816 */ /* 0x000fe20000000017 */
[----:B0-----:R-:W-:-:S02]  /*1d7e0*/  @!P0 IMAD.MOV.U32 R4, RZ, RZ, R2 ;  /* 0x000000ffff048224 */ /* 0x001fc400078e0002 */
[----:B------:R-:W3:Y:S04]  /*1d7f0*/  LDL R29, [R1+0x1d80] ;  /* 0x001d8000011d7983 */ /* 0x000ee80000100800 */
[----:B------:R-:W3:Y:S04]  /*1d800*/  LDL R28, [R1+0x1dc4] ;  /* 0x001dc400011c7983 */ /* 0x000ee80000100800 */
[----:B-1----:R-:W3:Y:S04]  /*1d810*/  LDL R26, [R1+0x1da0] ;  /* 0x001da000011a7983 */ /* 0x002ee80000100800 */
[----:B--2---:R-:W2:Y:S04]  /*1d820*/  LDL R25, [R1+0x1db4] ;  /* 0x001db40001197983 */ /* 0x004ea80000100800 */
[----:B----4-:R0:W-:Y:S04]  /*1d830*/  STL [R1+0x3f7c], R24 ;  /* 0x003f7c1801007387 */ /* 0x0101e80000100800 */
[----:B------:R-:W4:Y:S04]  /*1d840*/  LDL R2, [R1+0x1c8c] ;  /* 0x001c8c0001027983 */ /* 0x000f280000100800 */
[----:B0-----:R-:W2:Y:S04]  /*1d850*/  LDL R24, [R1+0x1bd8] ;  /* 0x001bd80001187983 */ /* 0x001ea80000100800 */
[----:B---3--:R0:W3:Y:S04]  /*1d860*/  @!P0 LDG.E.U16 R23, desc[UR76][R4.64] ;  /* 0x0000004c04178981 */ /* 0x0080e8000c1e1500 */
[----:B------:R-:W2:Y:S01]  /*1d870*/  LDL R5, [R1+0x1d60] ;  /* 0x001d600001057983 */ /* 0x000ea20000100800 */
[----:B------:R-:W-:Y:S01]  /*1d880*/  PRMT R22, RZ, 0x7610, R22 ;  /* 0x00007610ff167816 */ /* 0x000fe20000000016 */
[----:B0-----:R-:W-:Y:S01]  /*1d890*/  @!P0 IMAD.MOV.U32 R4, RZ, RZ, R27 ;  /* 0x000000ffff048224 */ /* 0x001fe200078e001b */
[----:B------:R-:W-:-:S02]  /*1d8a0*/  PRMT R21, RZ, 0x7610, R21 ;  /* 0x00007610ff157816 */ /* 0x000fc40000000015 */
[----:B------:R-:W-:Y:S02]  /*1d8b0*/  PRMT R20, RZ, 0x7610, R20 ;  /* 0x00007610ff147816 */ /* 0x000fe40000000014 */
[----:B------:R-:W-:Y:S01]  /*1d8c0*/  PRMT R19, RZ, 0x7610, R19 ;  /* 0x00007610ff137816 */ /* 0x000fe20000000013 */
[----:B--2---:R0:W2:Y:S02]  /*1d8d0*/  @!P0 LDG.E.U16 R22, desc[UR76][R4.64] ;  /* 0x0000004c04168981 */ /* 0x0040a4000c1e1500 */
[----:B0-----:R-:W-:Y:S02]  /*1d8e0*/  @!P0 IMAD.MOV.U32 R4, RZ, RZ, R28 ;  /* 0x000000ffff048224 */ /* 0x001fe400078e001c */
[----:B------:R-:W-:-:S05]  /*1d8f0*/  @!P0 IMAD.MOV.U32 R5, RZ, RZ, R29 ;  /* 0x000000ffff058224 */ /* 0x000fca00078e001d */
[----:B------:R0:W2:Y:S02]  /*1d900*/  @!P0 LDG.E.U16 R21, desc[UR76][R4.64] ;  /* 0x0000004c04158981 */ /* 0x0000a4000c1e1500 */
[----:B0-----:R-:W-:Y:S02]  /*1d910*/  @!P0 IMAD.MOV.U32 R4, RZ, RZ, R25 ;  /* 0x000000ffff048224 */ /* 0x001fe400078e0019 */
[----:B------:R-:W-:-:S05]  /*1d920*/  @!P0 IMAD.MOV.U32 R5, RZ, RZ, R26 ;  /* 0x000000ffff058224 */ /* 0x000fca00078e001a */
[----:B------:R4:W2:Y:S04]  /*1d930*/  @!P0 LDG.E.U16 R20, desc[UR76][R4.64] ;  /* 0x0000004c04148981 */ /* 0x0008a8000c1e1500 */
[----:B---3--:R0:W-:Y:S04]  /*1d940*/  STL [R1+0x3f80], R23 ;  /* 0x003f801701007387 */ /* 0x0081e80000100800 */
[----:B------:R-:W3:Y:S01]  /*1d950*/  LDL R27, [R1+0x1c74] ;  /* 0x001c7400011b7983 */ /* 0x000ee20000100800 */
[----:B----4-:R-:W-:Y:S02]  /*1d960*/  @!P0 IMAD.MOV.U32 R4, RZ, RZ, R2 ;  /* 0x000000ffff048224 */ /* 0x010fe400078e0002 */
[----:B------:R-:W-:Y:S01]  /*1d970*/  @!P0 IMAD.MOV.U32 R5, RZ, RZ, R24 ;  /* 0x000000ffff058224 */ /* 0x000fe200078e0018 */
[----:B0-----:R-:W4:Y:S04]  /*1d980*/  LDL R23, [R1+0x1c78] ;  /* 0x001c780001177983 */ /* 0x001f280000100800 */
[----:B------:R3:W4:Y:S01]  /*1d990*/  @!P0 LDG.E.U16 R19, desc[UR76][R4.64] ;  /* 0x0000004c04138981 */ /* 0x000722000c1e1500 */
[----:B------:R-:W-:-:S03]  /*1d9a0*/  PRMT R18, RZ, 0x7610, R18 ;  /* 0x00007610ff127816 */ /* 0x000fc60000000012 */
[----:B--2---:R0:W-:Y:S04]  /*1d9b0*/  STL [R1+0x3f84], R22 ;  /* 0x003f841601007387 */ /* 0x0041e80000100800 */
[----:B------:R1:W-:Y:S04]  /*1d9c0*/  STL [R1+0x3f88], R21 ;  /* 0x003f881501007387 */ /* 0x0003e80000100800 */
[----:B------:R-:W2:Y:S04]  /*1d9d0*/  LDL R26, [R1+0x1c54] ;  /* 0x001c5400011a7983 */ /* 0x000ea80000100800 */
[----:B------:R-:W2:Y:S04]  /*1d9e0*/  LDL R25, [R1+0x1c58] ;  /* 0x001c580001197983 */ /* 0x000ea80000100800 */
[----:B------:R0:W-:Y:S04]  /*1d9f0*/  STL [R1+0x3f8c], R20 ;  /* 0x003f8c1401007387 */ /* 0x0001e80000100800 */
[----:B------:R-:W2:Y:S04]  /*1da00*/  LDL R24, [R1+0x1c34] ;  /* 0x001c340001187983 */ /* 0x000ea80000100800 */
[----:B------:R-:W2:Y:S01]  /*1da10*/  LDL R2, [R1+0x1c38] ;  /* 0x001c380001027983 */ /* 0x000ea20000100800 */
[----:B---3--:R-:W-:-:S02]  /*1da20*/  @!P0 IMAD.MOV.U32 R5, RZ, RZ, R27 ;  /* 0x000000ffff058224 */ /* 0x008fc400078e001b */
[----:B----4-:R-:W-:Y:S01]  /*1da30*/  @!P0 IMAD.MOV.U32 R4, RZ, RZ, R23 ;  /* 0x000000ffff048224 */ /* 0x010fe200078e0017 */
[----:B------:R3:W-:Y:S04]  /*1da40*/  STL [R1+0x3f90], R19 ;  /* 0x003f901301007387 */ /* 0x0007e80000100800 */
[----:B------:R-:W4:Y:S04]  /*1da50*/  LDL R23, [R1+0x1c14] ;  /* 0x001c140001177983 */ /* 0x000f280000100800 */
[----:B0-----:R-:W3:Y:S04]  /*1da60*/  LDL R22, [R1+0x1c18] ;  /* 0x001c180001167983 */ /* 0x001ee80000100800 */
[----:B-1----:R-:W3:Y:S04]  /*1da70*/  LDL R21, [R1+0x1bfc] ;  /* 0x001bfc0001157983 */ /* 0x002ee80000100800 */
[----:B------:R-:W3:Y:S04]  /*1da80*/  LDL R20, [R1+0x1ca4] ;  /* 0x001ca40001147983 */ /* 0x000ee80000100800 */
[----:B------:R2:W3:Y:S01]  /*1da90*/  @!P0 LDG.E.U16 R18, desc[UR76][R4.64] ;  /* 0x0000004c04128981 */ /* 0x0004e2000c1e1500 */
[----:B------:R-:W-:-:S02]  /*1daa0*/  PRMT R17, RZ, 0x7610, R17 ;  /* 0x00007610ff117816 */ /* 0x000fc40000000011 */
[----:B------:R-:W-:Y:S02]  /*1dab0*/  PRMT R16, RZ, 0x7610, R16 ;  /* 0x00007610ff107816 */ /* 0x000fe40000000010 */
[----:B------:R-:W-:Y:S02]  /*1dac0*/  PRMT R15, RZ, 0x7610, R15 ;  /* 0x00007610ff0f7816 */ /* 0x000fe4000000000f */
[----:B------:R-:W-:Y:S01]  /*1dad0*/  PRMT R14, RZ, 0x7610, R14 ;  /* 0x00007610ff0e7816 */ /* 0x000fe2000000000e */
[----:B--2---:R-:W-:Y:S02]  /*1dae0*/  @!P0 IMAD.MOV.U32 R5, RZ, RZ, R26 ;  /* 0x000000ffff058224 */ /* 0x004fe400078e001a */
[----:B------:R-:W-:-:S05]  /*1daf0*/  @!P0 IMAD.MOV.U32 R4, RZ, RZ, R25 ;  /* 0x000000ffff048224 */ /* 0x000fca00078e0019 */
[----:B------:R0:W2:Y:S02]  /*1db00*/  @!P0 LDG.E.U16 R17, desc[UR76][R4.64] ;  /* 0x0000004c04118981 */ /* 0x0000a4000c1e1500 */
[----:B0-----:R-:W-:Y:S02]  /*1db10*/  @!P0 IMAD.MOV.U32 R5, RZ, RZ, R24 ;  /* 0x000000ffff058224 */ /* 0x001fe400078e0018 */
[----:B------:R-:W-:-:S05]  /*1db20*/  @!P0 IMAD.MOV.U32 R4, RZ, RZ, R2 ;  /* 0x000000ffff048224 */ /* 0x000fca00078e0002 */
[----:B------:R4:W2:Y:S02]  /*1db30*/  @!P0 LDG.E.U16 R16, desc[UR76][R4.64] ;  /* 0x0000004c04108981 */ /* 0x0008a4000c1e1500 */
[----:B----4-:R-:W-:Y:S02]  /*1db40*/  @!P0 IMAD.MOV.U32 R5, RZ, RZ, R23 ;  /* 0x000000ffff058224 */ /* 0x010fe400078e0017 */
[----:B---3--:R-:W-:-:S05]  /*1db50*/  @!P0 IMAD.MOV.U32 R4, RZ, RZ, R22 ;  /* 0x000000ffff048224 */ /* 0x008fca00078e0016 */
[----:B------:R0:W3:Y:S04]  /*1db60*/  @!P0 LDG.E.U16 R15, desc[UR76][R4.64] ;  /* 0x0000004c040f8981 */ /* 0x0000e8000c1e1500 */
[----:B------:R1:W-:Y:S04]  /*1db70*/  STL [R1+0x3f94], R18 ;  /* 0x003f941201007387 */ /* 0x0003e80000100800 */
[----:B------:R-:W4:Y:S01]  /*1db80*/  LDL R19, [R1+0x1bec] ;  /* 0x001bec0001137983 */ /* 0x000f220000100800 */
[----:B0-----:R-:W-:Y:S02]  /*1db90*/  @!P0 IMAD.MOV.U32 R4, RZ, RZ, R20 ;  /* 0x000000ffff048224 */ /* 0x001fe400078e0014 */
[----:B------:R-:W-:Y:S01]  /*1dba0*/  @!P0 IMAD.MOV.U32 R5, RZ, RZ, R21 ;  /* 0x000000ffff058224 */ /* 0x000fe200078e0015 */
[----:B-1----:R-:W4:Y:S04]  /*1dbb0*/  LDL R18, [R1+0x1cc4] ;  /* 0x001cc40001127983 */ /* 0x002f280000100800 */
[----:B------:R4:W4:Y:S04]  /*1dbc0*/  @!P0 LDG.E.U16 R14, desc[UR76][R4.64] ;  /* 0x0000004c040e8981 */ /* 0x000928000c1e1500 */
[----:B--2---:R0:W-:Y:S04]  /*1dbd0*/  STL [R1+0x3f98], R17 ;  /* 0x003f981101007387 */ /* 0x0041e80000100800 */
[----:B------:R-:W2:Y:S04]  /*1dbe0*/  LDL R2, [R1+0x1ce4] ;  /* 0x001ce40001027983 */ /* 0x000ea80000100800 */
[----:B0-----:R-:W2:Y:S04]  /*1dbf0*/  LDL R17, [R1+0x1ca8] ;  /* 0x001ca80001117983 */ /* 0x001ea80000100800 */
[----:B------:R-:W-:Y:S04]  /*1dc00*/  STL [R1+0x3f9c], R16 ;  /* 0x003f9c1001007387 */ /* 0x000fe80000100800 */
[----:B---3--:R0:W-:Y:S04]  /*1dc10*/  STL [R1+0x3fa0], R15 ;  /* 0x003fa00f01007387 */ /* 0x0081e80000100800 */
[----:B------:R-:W3:Y:S01]  /*1dc20*/  LDL R21, [R1+0x1cc8] ;  /* 0x001cc80001157983 */ /* 0x000ee20000100800 */
[----:B----4-:R-:W-:-:S03]  /*1dc30*/  @!P0 IMAD.MOV.U32 R5, RZ, RZ, R19 ;  /* 0x000000ffff058224 */ /* 0x010fc600078e0013 */
[----:B0-----:R-:W4:Y:S04]  /*1dc40*/  LDL R15, [R1+0x1d04] ;  /* 0x001d0400010f7983 */ /* 0x001f280000100800 */
[----:B------:R0:W-:Y:S04]  /*1dc50*/  STL [R1+0x3fa4], R14 ;  /* 0x003fa40e01007387 */ /* 0x0001e80000100800 */
[----:B------:R-:W4:Y:S04]  /*1dc60*/  LDL R20, [R1+0x1ce8] ;  /* 0x001ce80001147983 */ /* 0x000f280000100800 */
[----:B------:R-:W4:Y:S01]  /*1dc70*/  LDL R19, [R1+0x1d24] ;  /* 0x001d240001137983 */ /* 0x000f220000100800 */
[----:B------:R-:W-:Y:S01]  /*1dc80*/  PRMT R13, RZ, 0x7610, R13 ;  /* 0x00007610ff0d7816 */ /* 0x000fe2000000000d */
[----:B------:R-:W-:-:S05]  /*1dc90*/  @!P0 IMAD.MOV.U32 R4, RZ, RZ, R18 ;  /* 0x000000ffff048224 */ /* 0x000fca00078e0012 */
[----:B------:R2:W4:Y:S01]  /*1dca0*/  @!P0 LDG.E.U16 R13, desc[UR76][R4.64] ;  /* 0x0000004c040d8981 */ /* 0x000522000c1e1500 */
[----:B------:R-:W-:Y:S02]  /*1dcb0*/  PRMT R12, RZ, 0x7610, R12 ;  /* 0x00007610ff0c7816 */ /* 0x000fe4000000000c */
[----:B------:R-:W-:Y:S02]  /*1dcc0*/  PRMT R11, RZ, 0x7610, R11 ;  /* 0x00007610ff0b7816 */ /* 0x000fe4000000000b */
[----:B------:R-:W-:Y:S01]  /*1dcd0*/  PRMT R10, RZ, 0x7610, R10 ;  /* 0x00007610ff0a7816 */ /* 0x000fe2000000000a */
[----:B--2---:R-:W-:Y:S02]  /*1dce0*/  @!P0 IMAD.MOV.U32 R4, RZ, RZ, R2 ;  /* 0x000000ffff048224 */ /* 0x004fe400078e0002 */
[----:B------:R-:W-:-:S05]  /*1dcf0*/  @!P0 IMAD.MOV.U32 R5, RZ, RZ, R17 ;  /* 0x000000ffff058224 */ /* 0x000fca00078e0011 */
[----:B------:R3:W2:Y:S02]  /*1dd00*/  @!P0 LDG.E.U16 R12, desc[UR76][R4.64] ;  /* 0x0000004c040c8981 */ /* 0x0006a4000c1e1500 */
[----:B---3--:R-:W-:Y:S02]  /*1dd10*/  @!P0 IMAD.MOV.U32 R5, RZ, RZ, R21 ;  /* 0x000000ffff058224 */ /* 0x008fe400078e0015 */
[----:B----4-:R-:W-:-:S05]  /*1dd20*/  @!P0 IMAD.MOV.U32 R4, RZ, RZ, R15 ;  /* 0x000000ffff048224 */ /* 0x010fca00078e000f */
[----:B------:R1:W3:Y:S02]  /*1dd30*/  @!P0 LDG.E.U16 R11, desc[UR76][R4.64] ;  /* 0x0000004c040b8981 */ /* 0x0002e4000c1e1500 */
[----:B-1----:R-:W-:Y:S02]  /*1dd40*/  @!P0 IMAD.MOV.U32 R4, RZ, RZ, R19 ;  /* 0x000000ffff048224 */ /* 0x002fe400078e0013 */
[----:B------:R-:W-:-:S05]  /*1dd50*/  @!P0 IMAD.MOV.U32 R5, RZ, RZ, R20 ;  /* 0x000000ffff058224 */ /* 0x000fca00078e0014 */
[----:B------:R-:W4:Y:S04]  /*1dd60*/  @!P0 LDG.E.U16 R10, desc[UR76][R4.64] ;  /* 0x0000004c040a8981 */ /* 0x000f28000c1e1500 */
[----:B------:R1:W-:Y:S04]  /*1dd70*/  STL [R1+0x3fa8], R13 ;  /* 0x003fa80d01007387 */ /* 0x0003e80000100800 */
[----:B------:R-:W4:Y:S04]  /*1dd80*/  LDL R18, [R1+0x1d08] ;  /* 0x001d080001127983 */ /* 0x000f280000100800 */
[----:B------:R-:W4:Y:S04]  /*1dd90*/  LDL R17, [R1+0x1d44] ;  /* 0x001d440001117983 */ /* 0x000f280000100800 */
[----:B------:R-:W4:Y:S04]  /*1dda0*/  LDL R16, [R1+0x1d28] ;  /* 0x001d280001107983 */ /* 0x000f280000100800 */
[----:B------:R-:W4:Y:S04]  /*1ddb0*/  LDL R2, [R1+0x1d64] ;  /* 0x001d640001027983 */ /* 0x000f280000100800 */
[----:B--2---:R2:W-:Y:S04]  /*1ddc0*/  STL [R1+0x3fac], R12 ;  /* 0x003fac0c01007387 */ /* 0x0045e80000100800 */
[----:B------:R-:W4:Y:S04]  /*1ddd0*/  LDL R15, [R1+0x1d48] ;  /* 0x001d4800010f7983 */ /* 0x000f280000100800 */
[----:B0-----:R-:W4:Y:S04]  /*1dde0*/  LDL R14, [R1+0x1d84] ;  /* 0x001d8400010e7983 */ /* 0x001f280000100800 */
[----:B---3--:R0:W-:Y:S04]  /*1ddf0*/  STL [R1+0x3fb0], R11 ;  /* 0x003fb00b01007387 */ /* 0x0081e80000100800 */
[----:B-1----:R-:W3:Y:S04]  /*1de00*/  LDL R13, [R1+0x1d68] ;  /* 0x001d6800010d7983 */ /* 0x002ee80000100800 */
[----:B--2---:R-:W2:Y:S04]  /*1de10*/  LDL R12, [R1+0x1da4] ;  /* 0x001da400010c7983 */ /* 0x004ea80000100800 */
[----:B0-----:R-:W2:Y:S04]  /*1de20*/  LDL R11, [R1+0x1dc0] ;  /* 0x001dc000010b7983 */ /* 0x001ea80000100800 */
[----:B------:R-:W2:Y:S04]  /*1de30*/  LDL.LU R27, [R1+0x1378] ;  /* 0x00137800011b7983 */ /* 0x000ea80000300800 */
[----:B----4-:R0:W-:Y:S04]  /*1de40*/  STL [R1+0x3fb4], R10 ;  /* 0x003fb40a01007387 */ /* 0x0101e80000100800 */
[----:B0-----:R-:W4:Y:S01]  /*1de50*/  LDL R10, [R1+0x1d88] ;  /* 0x001d8800010a7983 */ /* 0x001f220000100800 */
[----:B------:R-:W-:Y:S01]  /*1de60*/  PRMT R9, RZ, 0x7610, R9 ;  /* 0x00007610ff097816 */ /* 0x000fe20000000009 */
[----:B------:R-:W-:-:S02]  /*1de70*/  @!P0 IMAD.MOV.U32 R4, RZ, RZ, R17 ;  /* 0x000000ffff048224 */ /* 0x000fc400078e0011 */
[----:B------:R-:W-:Y:S01]  /*1de80*/  @!P0 IMAD.MOV.U32 R5, RZ, RZ, R18 ;  /* 0x000000ffff058224 */ /* 0x000fe200078e0012 */
[----:B------:R-:W-:-:S04]  /*1de90*/  PRMT R8, RZ, 0x7610, R8 ;  /* 0x00007610ff087816 */ /* 0x000fc80000000008 */
[----:B------:R0:W4:Y:S01]  /*1dea0*/  @!P0 LDG.E.U16 R9, desc[UR76][R4.64] ;  /* 0x0000004c04098981 */ /* 0x000122000c1e1500 */
[----:B------:R-:W-:Y:S01]  /*1deb0*/  PRMT R7, RZ, 0x7610, R7 ;  /* 0x00007610ff077816 */ /* 0x000fe20000000007 */
[----:B0-----:R-:W-:Y:S02]  /*1dec0*/  @!P0 IMAD.MOV.U32 R4, RZ, RZ, R2 ;  /* 0x000000ffff048224 */ /* 0x001fe400078e0002 */
[----:B------:R-:W-:-:S05]  /*1ded0*/  @!P0 IMAD.MOV.U32 R5, RZ, RZ, R16 ;  /* 0x000000ffff058224 */ /* 0x000fca00078e0010 */
[----:B------:R0:W4:Y:S01]  /*1dee0*/  @!P0 LDG.E.U16 R8, desc[UR76][R4.64] ;  /* 0x0000004c04088981 */ /* 0x000122000c1e1500 */
[----:B------:R-:W-:Y:S02]  /*1def0*/  PRMT R6, RZ, 0x7610, R6 ;  /* 0x00007610ff067816 */ /* 0x000fe40000000006 */
[----:B------:R-:W-:Y:S01]  /*1df00*/  PRMT R3, RZ, 0x7610, R3 ;  /* 0x00007610ff037816 */ /* 0x000fe20000000003 */
[----:B0-----:R-:W-:Y:S02]  /*1df10*/  @!P0 IMAD.MOV.U32 R5, RZ, RZ, R15 ;  /* 0x000000ffff058224 */ /* 0x001fe400078e000f */
[----:B------:R-:W-:-:S05]  /*1df20*/  @!P0 IMAD.MOV.U32 R4, RZ, RZ, R14 ;  /* 0x000000ffff048224 */ /* 0x000fca00078e000e */
[----:B------:R3:W4:Y:S02]  /*1df30*/  @!P0 LDG.E.U16 R7, desc[UR76][R4.64] ;  /* 0x0000004c04078981 */ /* 0x000724000c1e1500 */
[----:B---3--:R-:W-:Y:S02]  /*1df40*/  @!P0 IMAD.MOV.U32 R5, RZ, RZ, R13 ;  /* 0x000000ffff058224 */ /* 0x008fe400078e000d */
[----:B--2---:R-:W-:-:S05]  /*1df50*/  @!P0 IMAD.MOV.U32 R4, RZ, RZ, R12 ;  /* 0x000000ffff048224 */ /* 0x004fca00078e000c */
[----:B------:R0:W2:Y:S02]  /*1df60*/  @!P0 LDG.E.U16 R6, desc[UR76][R4.64] ;  /* 0x0000004c04068981 */ /* 0x0000a4000c1e1500 */
[----:B0-----:R-:W-:Y:S02]  /*1df70*/  @!P0 IMAD.MOV.U32 R4, RZ, RZ, R11 ;  /* 0x000000ffff048224 */ /* 0x001fe400078e000b */
[----:B----4-:R-:W-:-:S05]  /*1df80*/  @!P0 IMAD.MOV.U32 R5, RZ, RZ, R10 ;  /* 0x000000ffff058224 */ /* 0x010fca00078e000a */
[----:B------:R-:W3:Y:S04]  /*1df90*/  @!P0 LDG.E.U16 R3, desc[UR76][R4.64] ;  /* 0x0000004c04038981 */ /* 0x000ee8000c1e1500 */
[----:B------:R-:W-:Y:S04]  /*1dfa0*/  STL [R1+0x3fb8], R9 ;  /* 0x003fb80901007387 */ /* 0x000fe80000100800 */
[----:B------:R-:W4:Y:S04]  /*1dfb0*/  LDL.LU R26, [R1+0x1370] ;  /* 0x00137000011a7983 */ /* 0x000f280000300800 */
[----:B------:R-:W3:Y:S04]  /*1dfc0*/  LDL.LU R2, [R1+0x1368] ;  /* 0x0013680001027983 */ /* 0x000ee80000300800 */
[----:B------:R-:W-:Y:S04]  /*1dfd0*/  STL [R1+0x3fbc], R8 ;  /* 0x003fbc0801007387 */ /* 0x000fe80000100800 */
[----:B------:R-:W-:Y:S04]  /*1dfe0*/  STL [R1+0x3fc0], R7 ;  /* 0x003fc00701007387 */ /* 0x000fe80000100800 */
[----:B--2---:R0:W-:Y:S04]  /*1dff0*/  STL [R1+0x3fc4], R6 ;  /* 0x003fc40601007387 */ /* 0x0041e80000100800 */
[----:B0-----:R-:W2:Y:S04]  /*1e000*/  LDL.LU R6, [R1+0x1348] ;  /* 0x0013480001067983 */ /* 0x001ea80000300800 */
[----:B------:R-:W2:Y:S04]  /*1e010*/  LDL.LU R7, [R1+0x1340] ;  /* 0x0013400001077983 */ /* 0x000ea80000300800 */
[----:B------:R-:W2:Y:S04]  /*1e020*/  LDL.LU R28, [R1+0x1254] ;  /* 0x00125400011c7983 */ /* 0x000ea80000300800 */
[----:B------:R-:W2:Y:S04]  /*1e030*/  LDL.LU R8, [R1+0x124c] ;  /* 0x00124c0001087983 */ /* 0x000ea80000300800 */
[----:B------:R-:W2:Y:S04]  /*1e040*/  LDL.LU R29, [R1+0x1244] ;  /* 0x00124400011d7983 */ /* 0x000ea80000300800 */
[----:B------:R-:W2:Y:S04]  /*1e050*/  LDL.LU R4, [R1+0x1358] ;  /* 0x0013580001047983 */ /* 0x000ea80000300800 */
[----:B------:R-:W2:Y:S04]  /*1e060*/  LDL.LU R5, [R1+0x1350] ;  /* 0x0013500001057983 */ /* 0x000ea80000300800 */
[----:B---3--:R0:W-:Y:S04]  /*1e070*/  STL [R1+0x3fc8], R3 ;  /* 0x003fc80301007387 */ /* 0x0081e80000100800 */
[----:B0-----:R-:W3:Y:S01]  /*1e080*/  LDL.LU R3, [R1+0x1360] ;  /* 0x0013600001037983 */ /* 0x001ee20000300800 */
[----:B------:R-:W0:Y:S03]  /*1e090*/  S2R R0, SR_TID.X ;  /* 0x0000000000007919 */ /* 0x000e260000002100 */
[----:B------:R-:W2:Y:S04]  /*1e0a0*/  LDL.LU R9, [R1+0x123c] ;  /* 0x00123c0001097983 */ /* 0x000ea80000300800 */
[----:B------:R-:W2:Y:S04]  /*1e0b0*/  LDL.LU R10, [R1+0x1234] ;  /* 0x00123400010a7983 */ /* 0x000ea80000300800 */
[----:B------:R-:W2:Y:S04]  /*1e0c0*/  LDL.LU R11, [R1+0x122c] ;  /* 0x00122c00010b7983 */ /* 0x000ea80000300800 */
[----:B------:R-:W2:Y:S04]  /*1e0d0*/  LDL.LU R12, [R1+0x1224] ;  /* 0x00122400010c7983 */ /* 0x000ea80000300800 */
[----:B------:R-:W2:Y:S04]  /*1e0e0*/  LDL.LU R13, [R1+0x121c] ;  /* 0x00121c00010d7983 */ /* 0x000ea80000300800 */
[----:B------:R-:W2:Y:S01]  /*1e0f0*/  LDL.LU R14, [R1+0x1154] ;  /* 0x00115400010e7983 */ /* 0x000ea20000300800 */
[----:B0-----:R-:W-:-:S05]  /*1e100*/  LOP3.LUT R0, R0, 0x3f, RZ, 0xc0, !PT ;  /* 0x0000003f00007812 */ /* 0x001fca00078ec0ff */
[----:B------:R-:W-:-:S05]  /*1e110*/  IMAD.SHL.U32 R0, R0, 0x2, RZ ;  /* 0x0000000200007824 */ /* 0x000fca00078e00ff */
[----:B------:R-:W-:-:S05]  /*1e120*/  LOP3.LUT R20, R0, 0x60, RZ, 0x3c, !PT ;  /* 0x0000006000147812 */ /* 0x000fca00078e3cff */
[----:B------:R0:W-:Y:S04]  /*1e130*/  STS.U16 [R20+UR5+0x3800], R27 ;  /* 0x0038001b14007988 */ /* 0x0001e80008000405 */
[----:B----4-:R1:W-:Y:S04]  /*1e140*/  STS.U16 [R20+UR5+0x3880], R26 ;  /* 0x0038801a14007988 */ /* 0x0103e80008000405 */
[----:B------:R4:W-:Y:S04]  /*1e150*/  STS.U16 [R20+UR5+0x3900], R2 ;  /* 0x0039000214007988 */ /* 0x0009e80008000405 */
        /* <DEDUP_REMOVED lines=11> */
[----:B-1----:R-:W2:Y:S04]  /*1e210*/  LDL.LU R26, [R1+0x13d0] ;  /* 0x0013d000011a7983 */ /* 0x002ea80000300800 */
[----:B----4-:R-:W4:Y:S04]  /*1e220*/  LDL.LU R2, [R1+0x13cc] ;  /* 0x0013cc0001027983 */ /* 0x010f280000300800 */
[----:B---3--:R-:W-:Y:S04]  /*1e230*/  STS.U16 [R20+UR5+0x3980], R3 ;  /* 0x0039800314007988 */ /* 0x008fe80008000405 */
[----:B--2---:R-:W-:Y:S04]  /*1e240*/  STS.U16 [R20+UR5+0x3a00], R4 ;  /* 0x003a000414007988 */ /* 0x004fe80008000405 */
[----:B------:R-:W-:Y:S04]  /*1e250*/  STS.U16 [R20+UR5+0x3a80], R5 ;  /* 0x003a800514007988 */ /* 0x000fe80008000405 */
[----:B------:R-:W-:Y:S04]  /*1e260*/  STS.U16 [R20+UR5+0x3b00], R6 ;  /* 0x003b000614007988 */ /* 0x000fe80008000405 */
[----:B------:R-:W-:Y:S04]  /*1e270*/  STS.U16 [R20+UR5+0x3b80], R7 ;  /* 0x003b800714007988 */ /* 0x000fe80008000405 */
[----:B------:R0:W-:Y:S04]  /*1e280*/  STS.U16 [R20+UR5+0x5800], R28 ;  /* 0x0058001c14007988 */ /* 0x0001e80008000405 */
[----:B------:R-:W-:Y:S04]  /*1e290*/  STS.U16 [R20+UR5+0x5880], R8 ;  /* 0x0058800814007988 */ /* 0x000fe80008000405 */
[----:B------:R1:W-:Y:S04]  /*1e2a0*/  STS.U16 [R20+UR5+0x5900], R29 ;  /* 0x0059001d14007988 */ /* 0x0003e80008000405 */
[----:B0-----:R-:W2:Y:S04]  /*1e2b0*/  LDL.LU R28, [R1+0x13c8] ;  /* 0x0013c800011c7983 */ /* 0x001ea80000300800 */
[----:B-1----:R-:W3:Y:S04]  /*1e2c0*/  LDL.LU R29, [R1+0x13c4] ;  /* 0x0013c400011d7983 */ /* 0x002ee80000300800 */
[----:B------:R-:W-:Y:S04]  /*1e2d0*/  STS.U16 [R20+UR5+0x5980], R9 ;  /* 0x0059800914007988 */ /* 0x000fe80008000405 */
[----:B------:R-:W-:Y:S04]  /*1e2e0*/  STS.U16 [R20+UR5+0x5a00], R10 ;  /* 0x005a000a14007988 */ /* 0x000fe80008000405 */
[----:B------:R-:W-:Y:S04]  /*1e2f0*/  STS.U16 [R20+UR5+0x5a80], R11 ;  /* 0x005a800b14007988 */ /* 0x000fe80008000405 */
[----:B------:R-:W-:Y:S04]  /*1e300*/  STS.U16 [R20+UR5+0x5b00], R12 ;  /* 0x005b000c14007988 */ /* 0x000fe80008000405 */
[----:B------:R-:W-:Y:S04]  /*1e310*/  STS.U16 [R20+UR5+0x5b80], R13 ;  /* 0x005b800d14007988 */ /* 0x000fe80008000405 */
[----:B------:R-:W-:Y:S01]  /*1e320*/  STS.U16 [R20+UR5+0x7800], R14 ;  /* 0x0078000e14007988 */ /* 0x000fe20008000405 */
[----:B------:R-:W-:-:S03]  /*1e330*/  LOP3.LUT R3, R0, 0x70, RZ, 0x3c, !PT ;  /* 0x0000007000037812 */ /* 0x000fc600078e3cff */
[----:B------:R0:W-:Y:S04]  /*1e340*/  STS.U16 [R20+UR5+0x7880], R27 ;  /* 0x0078801b14007988 */ /* 0x0001e80008000405 */
        /* <DEDUP_REMOVED lines=8> */
[----:B0-----:R-:W3:Y:S04]  /*1e3d0*/  LDL.LU R27, [R1+0x1338] ;  /* 0x00133800011b7983 */ /* 0x001ee80000300800 */
[----:B------:R-:W3:Y:S04]  /*1e3e0*/  LDL.LU R0, [R1+0x1330] ;  /* 0x0013300001007983 */ /* 0x000ee80000300800 */
[----:B------:R-:W-:Y:S04]  /*1e3f0*/  STS.U16 [R3+UR5+0x1d00], R24 ;  /* 0x001d001803007988 */ /* 0x000fe80008000405 */
[----:B------:R-:W3:Y:S04]  /*1e400*/  LDL.LU R4, [R1+0x1328] ;  /* 0x0013280001047983 */ /* 0x000ee80000300800 */
[----:B------:R-:W-:Y:S04]  /*1e410*/  STS.U16 [R3+UR5+0x1d80], R25 ;  /* 0x001d801903007988 */ /* 0x000fe80008000405 */
[----:B------:R-:W3:Y:S04]  /*1e420*/  LDL.LU R5, [R1+0x1320] ;  /* 0x0013200001057983 */ /* 0x000ee80000300800 */
[----:B------:R-:W-:Y:S04]  /*1e430*/  STS.U16 [R3+UR5+0x1e00], R26 ;  /* 0x001e001a03007988 */ /* 0x000fe80008000405 */
[----:B------:R-:W3:Y:S04]  /*1e440*/  LDL.LU R6, [R1+0x1318] ;  /* 0x0013180001067983 */ /* 0x000ee80000300800 */
[----:B----4-:R0:W-:Y:S04]  /*1e450*/  STS.U16 [R3+UR5+0x1e80], R2 ;  /* 0x001e800203007988 */ /* 0x0101e80008000405 */
[----:B------:R-:W4:Y:S04]  /*1e460*/  LDL.LU R7, [R1+0x1310] ;  /* 0x0013100001077983 */ /* 0x000f280000300800 */
[----:B0-----:R-:W4:Y:S04]  /*1e470*/  LDL.LU R2, [R1+0x1308] ;  /* 0x0013080001027983 */ /* 0x001f280000300800 */
[----:B------:R-:W4:Y:S04]  /*1e480*/  LDL.LU R8, [R1+0x1300] ;  /* 0x0013000001087983 */ /* 0x000f280000300800 */
[----:B--2---:R0:W-:Y:S04]  /*1e490*/  STS.U16 [R3+UR5+0x1f00], R28 ;  /* 0x001f001c03007988 */ /* 0x0041e80008000405 */
[----:B---3--:R1:W-:Y:S04]  /*1e4a0*/  STS.U16 [R3+UR5+0x1f80], R29 ;  /* 0x001f801d03007988 */ /* 0x0083e80008000405 */
[----:B0-----:R-:W2:Y:S04]  /*1e4b0*/  LDL.LU R28, [R1+0x1214] ;  /* 0x00121400011c7983 */ /* 0x001ea80000300800 */
[----:B------:R-:W3:Y:S04]  /*1e4c0*/  LDL.LU R9, [R1+0x120c] ;  /* 0x00120c0001097983 */ /* 0x000ee80000300800 */
[----:B------:R-:W3:Y:S04]  /*1e4d0*/  LDL.LU R10, [R1+0x1204] ;  /* 0x00120400010a7983 */ /* 0x000ee80000300800 */
[----:B------:R-:W3:Y:S04]  /*1e4e0*/  LDL.LU R11, [R1+0x11fc] ;  /* 0x0011fc00010b7983 */ /* 0x000ee80000300800 */
[----:B------:R-:W3:Y:S04]  /*1e4f0*/  LDL.LU R12, [R1+0x11f4] ;  /* 0x0011f400010c7983 */ /* 0x000ee80000300800 */
[----:B------:R-:W3:Y:S04]  /*1e500*/  LDL.LU R13, [R1+0x11ec] ;  /* 0x0011ec00010d7983 */ /* 0x000ee80000300800 */
[----:B------:R-:W3:Y:S04]  /*1e510*/  LDL.LU R14, [R1+0x11e4] ;  /* 0x0011e400010e7983 */ /* 0x000ee80000300800 */
[----:B-1----:R-:W3:Y:S04]  /*1e520*/  LDL.LU R29, [R1+0x115c] ;  /* 0x00115c00011d7983 */ /* 0x002ee80000300800 */
        /* <DEDUP_REMOVED lines=13> */
[----:B------:R-:W-:Y:S04]  /*1e600*/  STS.U16 [R3+UR5+0x3c80], R0 ;  /* 0x003c800003007988 */ /* 0x000fe80008000405 */
[----:B------:R-:W-:Y:S04]  /*1e610*/  STS.U16 [R3+UR5+0x3d00], R4 ;  /* 0x003d000403007988 */ /* 0x000fe80008000405 */
[----:B------:R-:W-:Y:S04]  /*1e620*/  STS.U16 [R3+UR5+0x3d80], R5 ;  /* 0x003d800503007988 */ /* 0x000fe80008000405 */
[----:B------:R-:W-:Y:S04]  /*1e630*/  STS.U16 [R3+UR5+0x3e00], R6 ;  /* 0x003e000603007988 */ /* 0x000fe80008000405 */
[----:B----4-:R-:W-:Y:S04]  /*1e640*/  STS.U16 [R3+UR5+0x3e80], R7 ;  /* 0x003e800703007988 */ /* 0x010fe80008000405 */
[----:B0-----:R-:W4:Y:S04]  /*1e650*/  LDL.LU R27, [R1+0x8c] ;  /* 0x00008c00011b7983 */ /* 0x001f280000300800 */
[----:B------:R0:W-:Y:S04]  /*1e660*/  STS.U16 [R3+UR5+0x3f00], R2 ;  /* 0x003f000203007988 */ /* 0x0001e80008000405 */
[----:B------:R-:W-:Y:S04]  /*1e670*/  STS.U16 [R3+UR5+0x3f80], R8 ;  /* 0x003f800803007988 */ /* 0x000fe80008000405 */
[----:B0-----:R-:W4:Y:S01]  /*1e680*/  LDL.LU R2, [R1+0x88] ;  /* 0x0000880001027983 */ /* 0x001f220000300800 */
[----:B------:R-:W0:Y:S03]  /*1e690*/  S2R R0, SR_TID.X ;  /* 0x0000000000007919 */ /* 0x000e260000002100 */
[----:B--2---:R1:W-:Y:S04]  /*1e6a0*/  STS.U16 [R3+UR5+0x5c00], R28 ;  /* 0x005c001c03007988 */ /* 0x0043e80008000405 */
[----:B---3--:R-:W-:Y:S04]  /*1e6b0*/  STS.U16 [R3+UR5+0x5c80], R9 ;  /* 0x005c800903007988 */ /* 0x008fe80008000405 */
[----:B------:R-:W-:Y:S04]  /*1e6c0*/  STS.U16 [R3+UR5+0x5d00], R10 ;  /* 0x005d000a03007988 */ /* 0x000fe80008000405 */
[----:B------:R-:W-:Y:S04]  /*1e6d0*/  STS.U16 [R3+UR5+0x5d80], R11 ;  /* 0x005d800b03007988 */ /* 0x000fe80008000405 */
[----:B------:R-:W-:Y:S04]  /*1e6e0*/  STS.U16 [R3+UR5+0x5e00], R12 ;  /* 0x005e000c03007988 */ /* 0x000fe80008000405 */
[----:B------:R-:W-:Y:S04]  /*1e6f0*/  STS.U16 [R3+UR5+0x5e80], R13 ;  /* 0x005e800d03007988 */ /* 0x000fe80008000405 */
[----:B------:R-:W-:Y:S04]  /*1e700*/  STS.U16 [R3+UR5+0x5f00], R14 ;  /* 0x005f000e03007988 */ /* 0x000fe80008000405 */
[----:B------:R2:W-:Y:S04]  /*1e710*/  STS.U16 [R3+UR5+0x5f80], R29 ;  /* 0x005f801d03007988 */ /* 0x0005e80008000405 */
[----:B-1----:R-:W3:Y:S04]  /*1e720*/  LDL.LU R28, [R1+0x84] ;  /* 0x00008400011c7983 */ /* 0x002ee80000300800 */
[----:B--2---:R-:W2:Y:S04]  /*1e730*/  LDL.LU R29, [R1+0x80] ;  /* 0x00008000011d7983 */ /* 0x004ea80000300800 */
[----:B------:R-:W-:Y:S04]  /*1e740*/  STS.U16 [R3+UR5+0x7c00], R15 ;  /* 0x007c000f03007988 */ /* 0x000fe80008000405 */
[----:B------:R-:W-:Y:S01]  /*1e750*/  STS.U16 [R3+UR5+0x7c80], R16 ;  /* 0x007c801003007988 */ /* 0x000fe20008000405 */
[----:B0-----:R-:W-:-:S03]  /*1e760*/  LOP3.LUT R0, R0, 0x3f, RZ, 0xc0, !PT ;  /* 0x0000003f00007812 */ /* 0x001fc600078ec0ff */
[----:B------:R-:W-:Y:S04]  /*1e770*/  STS.U16 [R3+UR5+0x7d00], R17 ;  /* 0x007d001103007988 */ /* 0x000fe80008000405 */
[----:B------:R-:W-:Y:S04]  /*1e780*/  STS.U16 [R3+UR5+0x7d80], R18 ;  /* 0x007d801203007988 */ /* 0x000fe80008000405 */
[----:B------:R-:W-:Y:S04]  /*1e790*/  STS.U16 [R3+UR5+0x7e00], R19 ;  /* 0x007e001303007988 */ /* 0x000fe80008000405 */
[----:B------:R-:W-:Y:S04]  /*1e7a0*/  STS.U16 [R3+UR5+0x7e80], R20 ;  /* 0x007e801403007988 */ /* 0x000fe80008000405 */
[----:B------:R-:W-:Y:S01]  /*1e7b0*/  STS.U16 [R3+UR5+0x7f00], R21 ;  /* 0x007f001503007988 */ /* 0x000fe20008000405 */
[----:B------:R-:W-:-:S03]  /*1e7c0*/  IMAD.SHL.U32 R0, R0, 0x2, RZ ;  /* 0x0000000200007824 */ /* 0x000fc600078e00ff */
[----:B------:R0:W-:Y:S04]  /*1e7d0*/  STS.U16 [R3+UR5+0x7f80], R22 ;  /* 0x007f801603007988 */ /* 0x0001e80008000405 */
[----:B------:R1:W-:Y:S04]  /*1e7e0*/  STS.U16 [R0+UR5+0x8600], R26 ;  /* 0x0086001a00007988 */ /* 0x0003e80008000405 */
[----:B0-----:R-:W2:Y:S04]  /*1e7f0*/  LDL.LU R3, [R1+0x7c] ;  /* 0x00007c0001037983 */ /* 0x001ea80000300800 */
[----:B------:R-:W2:Y:S04]  /*1e800*/  LDL.LU R6, [R1+0x78] ;  /* 0x0000780001067983 */ /* 0x000ea80000300800 */
[----:B------:R-:W2:Y:S04]  /*1e810*/  LDL.LU R7, [R1+0x74] ;  /* 0x0000740001077983 */ /* 0x000ea80000300800 */
[----:B------:R-:W2:Y:S04]  /*1e820*/  LDL.LU R8, [R1+0x70] ;  /* 0x0000700001087983 */ /* 0x000ea80000300800 */
[----:B------:R-:W2:Y:S04]  /*1e830*/  LDL.LU R9, [R1+0x6c] ;  /* 0x00006c0001097983 */ /* 0x000ea80000300800 */
[----:B-1----:R-:W2:Y:S04]  /*1e840*/  LDL.LU R26, [R1+0x68] ;  /* 0x00006800011a7983 */ /* 0x002ea80000300800 */
        /* <DEDUP_REMOVED lines=13> */
[----:B------:R0:W-:Y:S04]  /*1e920*/  STS.U16 [R0+UR5+0x8000], R23 ;  /* 0x0080001700007988 */ /* 0x0001e80008000405 */
[----:B------:R-:W2:Y:S04]  /*1e930*/  LDL.LU R22, [R1+0x30] ;  /* 0x0000300001167983 */ /* 0x000ea80000300800 */
[----:B------:R1:W-:Y:S04]  /*1e940*/  STS.U16 [R0+UR5+0x8200], R24 ;  /* 0x0082001800007988 */ /* 0x0003e80008000405 */
[----:B------:R1:W-:Y:S04]  /*1e950*/  STS.U16 [R0+UR5+0x8400], R25 ;  /* 0x0084001900007988 */ /* 0x0003e80008000405 */
[----:B----4-:R4:W-:Y:S04]  /*1e960*/  STS.U16 [R0+UR5+0x8800], R27 ;  /* 0x0088001b00007988 */ /* 0x0109e80008000405 */
[----:B0-----:R-:W2:Y:S04]  /*1e970*/  LDL.LU R23, [R1+0x2c] ;  /* 0x00002c0001177983 */ /* 0x001ea80000300800 */
[----:B-1----:R-:W2:Y:S04]  /*1e980*/  LDL.LU R24, [R1+0x28] ;  /* 0x0000280001187983 */ /* 0x002ea80000300800 */
[----:B------:R-:W2:Y:S04]  /*1e990*/  LDL.LU R25, [R1+0x24] ;  /* 0x0000240001197983 */ /* 0x000ea80000300800 */
[----:B----4-:R-:W4:Y:S04]  /*1e9a0*/  LDL.LU R27, [R1+0x20] ;  /* 0x00002000011b7983 */ /* 0x010f280000300800 */
[----:B------:R0:W-:Y:S04]  /*1e9b0*/  STS.U16 [R0+UR5+0x8a00], R2 ;  /* 0x008a000200007988 */ /* 0x0001e80008000405 */
[----:B0-----:R-:W4:Y:S04]  /*1e9c0*/  LDL.LU R2, [R1+0x1c] ;  /* 0x00001c0001027983 */ /* 0x001f280000300800 */
[----:B---3--:R0:W-:Y:S04]  /*1e9d0*/  STS.U16 [R0+UR5+0x8c00], R28 ;  /* 0x008c001c00007988 */ /* 0x0081e80008000405 */
[----:B--2---:R1:W-:Y:S04]  /*1e9e0*/  STS.U16 [R0+UR5+0x8e00], R29 ;  /* 0x008e001d00007988 */ /* 0x0043e80008000405 */
[----:B0-----:R-:W2:Y:S04]  /*1e9f0*/  LDL.LU R28, [R1+0x18] ;  /* 0x00001800011c7983 */ /* 0x001ea80000300800 */
[----:B-1----:R-:W3:Y:S04]  /*1ea00*/  LDL.LU R29, [R1+0x14] ;  /* 0x00001400011d7983 */ /* 0x002ee80000300800 */
[----:B------:R-:W3:Y:S04]  /*1ea10*/  LDL.LU R4, [R1+0xc] ;  /* 0x00000c0001047983 */ /* 0x000ee80000300800 */
[----:B------:R0:W-:Y:S04]  /*1ea20*/  STS.U16 [R0+UR5+0x9000], R3 ;  /* 0x0090000300007988 */ /* 0x0001e80008000405 */
[----:B------:R1:W-:Y:S04]  /*1ea30*/  STS.U16 [R0+UR5+0x9a00], R26 ;  /* 0x009a001a00007988 */ /* 0x0003e80008000405 */
[----:B------:R0:W-:Y:S04]  /*1ea40*/  STS.U16 [R0+UR5+0x9200], R6 ;  /* 0x0092000600007988 */ /* 0x0001e80008000405 */
[----:B------:R0:W-:Y:S04]  /*1ea50*/  STS.U16 [R0+UR5+0x9400], R7 ;  /* 0x0094000700007988 */ /* 0x0001e80008000405 */
[----:B------:R0:W-:Y:S04]  /*1ea60*/  STS.U16 [R0+UR5+0x9600], R8 ;  /* 0x0096000800007988 */ /* 0x0001e80008000405 */
[----:B------:R0:W-:Y:S04]  /*1ea70*/  STS.U16 [R0+UR5+0x9800], R9 ;  /* 0x0098000900007988 */ /* 0x0001e80008000405 */
[----:B------:R1:W-:Y:S04]  /*1ea80*/  STS.U16 [R0+UR5+0x9c00], R10 ;  /* 0x009c000a00007988 */ /* 0x0003e80008000405 */
[----:B------:R1:W-:Y:S04]  /*1ea90*/  STS.U16 [R0+UR5+0x9e00], R11 ;  /* 0x009e000b00007988 */ /* 0x0003e80008000405 */
[----:B0-----:R-:W3:Y:S01]  /*1eaa0*/  LDL.LU R3, [R1+0x3fc8] ;  /* 0x003fc80001037983 */ /* 0x001ee20000300800 */
[----:B-1----:R-:W-:-:S03]  /*1eab0*/  LOP3.LUT R26, R0, 0x10, RZ, 0x3c, !PT ;  /* 0x00000010001a7812 */ /* 0x002fc600078e3cff */
[----:B------:R-:W3:Y:S04]  /*1eac0*/  LDL.LU R6, [R1+0x3fc4] ;  /* 0x003fc40001067983 */ /* 0x000ee80000300800 */
[----:B------:R-:W3:Y:S04]  /*1ead0*/  LDL.LU R7, [R1+0x3fc0] ;  /* 0x003fc00001077983 */ /* 0x000ee80000300800 */
[----:B------:R-:W3:Y:S04]  /*1eae0*/  LDL.LU R8, [R1+0x3fbc] ;  /* 0x003fbc0001087983 */ /* 0x000ee80000300800 */
        /* <DEDUP_REMOVED lines=8> */
[----:B------:R-:W3:Y:S04]  /*1eb70*/  LDL.LU R10, [R1+0x3fb4] ;  /* 0x003fb400010a7983 */ /* 0x000ee80000300800 */
[----:B------:R-:W3:Y:S04]  /*1eb80*/  LDL.LU R11, [R1+0x3fb0] ;  /* 0x003fb000010b7983 */ /* 0x000ee80000300800 */
[----:B------:R-:W3:Y:S04]  /*1eb90*/  LDL.LU R0, [R1+0x10] ;  /* 0x0000100001007983 */ /* 0x000ee80000300800 */
[----:B0-----:R-:W3:Y:S04]  /*1eba0*/  LDL.LU R12, [R1+0x3fac] ;  /* 0x003fac00010c7983 */ /* 0x001ee80000300800 */
[----:B-1----:R-:W3:Y:S04]  /*1ebb0*/  LDL.LU R13, [R1+0x3fa8] ;  /* 0x003fa800010d7983 */ /* 0x002ee80000300800 */
[----:B------:R-:W3:Y:S04]  /*1ebc0*/  LDL.LU R14, [R1+0x3fa4] ;  /* 0x003fa400010e7983 */ /* 0x000ee80000300800 */
[----:B------:R-:W3:Y:S04]  /*1ebd0*/  LDL.LU R15, [R1+0x3fa0] ;  /* 0x003fa000010f7983 */ /* 0x000ee80000300800 */
[----:B------:R-:W3:Y:S04]  /*1ebe0*/  LDL.LU R16, [R1+0x3f9c] ;  /* 0x003f9c0001107983 */ /* 0x000ee80000300800 */
[----:B------:R-:W3:Y:S01]  /*1ebf0*/  LDL.LU R17, [R1+0x3f98] ;  /* 0x003f980001117983 */ /* 0x000ee20000300800 */
[----:B------:R-:W0:Y:S03]  /*1ec00*/  S2R R5, SR_TID.X ;  /* 0x0000000000057919 */ /* 0x000e260000002100 */
[----:B------:R1:W-:Y:S04]  /*1ec10*/  STS.U16 [R26+UR5+0x8e80], R18 ;  /* 0x008e80121a007988 */ /* 0x0003e80008000405 */
[----:B------:R1:W-:Y:S04]  /*1ec20*/  STS.U16 [R26+UR5+0x9080], R19 ;  /* 0x009080131a007988 */ /* 0x0003e80008000405 */
[----:B------:R0:W-:Y:S04]  /*1ec30*/  STS.U16 [R26+UR5+0x9280], R20 ;  /* 0x009280141a007988 */ /* 0x0001e80008000405 */
[----:B------:R0:W-:Y:S04]  /*1ec40*/  STS.U16 [R26+UR5+0x9480], R21 ;  /* 0x009480151a007988 */ /* 0x0001e80008000405 */
[----:B------:R0:W-:Y:S04]  /*1ec50*/  STS.U16 [R26+UR5+0x9680], R22 ;  /* 0x009680161a007988 */ /* 0x0001e80008000405 */
[----:B------:R0:W-:Y:S04]  /*1ec60*/  STS.U16 [R26+UR5+0x9880], R23 ;  /* 0x009880171a007988 */ /* 0x0001e80008000405 */
[----:B-1----:R-:W3:Y:S04]  /*1ec70*/  LDL.LU R18, [R1+0x3f94] ;  /* 0x003f940001127983 */ /* 0x002ee80000300800 */
[----:B------:R-:W3:Y:S04]  /*1ec80*/  LDL.LU R19, [R1+0x3f90] ;  /* 0x003f900001137983 */ /* 0x000ee80000300800 */
[----:B0-----:R-:W3:Y:S04]  /*1ec90*/  LDL.LU R20, [R1+0x3f8c] ;  /* 0x003f8c0001147983 */ /* 0x001ee80000300800 */
[----:B------:R-:W3:Y:S04]  /*1eca0*/  LDL.LU R21, [R1+0x3f88] ;  /* 0x003f880001157983 */ /* 0x000ee80000300800 */
[----:B------:R-:W3:Y:S04]  /*1ecb0*/  LDL.LU R22, [R1+0x3f84] ;  /* 0x003f840001167983 */ /* 0x000ee80000300800 */
[----:B------:R-:W3:Y:S04]  /*1ecc0*/  LDL.LU R23, [R1+0x3f80] ;  /* 0x003f800001177983 */ /* 0x000ee80000300800 */
[----:B------:R0:W-:Y:S04]  /*1ecd0*/  STS.U16 [R26+UR5+0x9a80], R24 ;  /* 0x009a80181a007988 */ /* 0x0001e80008000405 */
[----:B------:R1:W-:Y:S04]  /*1ece0*/  STS.U16 [R26+UR5+0x9c80], R25 ;  /* 0x009c80191a007988 */ /* 0x0003e80008000405 */
[----:B----4-:R4:W-:Y:S04]  /*1ecf0*/  STS.U16 [R26+UR5+0x9e80], R27 ;  /* 0x009e801b1a007988 */ /* 0x0109e80008000405 */
[----:B0-----:R-:W3:Y:S04]  /*1ed00*/  LDL.LU R24, [R1+0x3f7c] ;  /* 0x003f7c0001187983 */ /* 0x001ee80000300800 */
[----:B-1----:R-:W3:Y:S04]  /*1ed10*/  LDL.LU R25, [R1+0x3f78] ;  /* 0x003f780001197983 */ /* 0x002ee80000300800 */
[----:B----4-:R-:W4:Y:S04]  /*1ed20*/  LDL.LU R26, [R1+0x3f74] ;  /* 0x003f7400011a7983 */ /* 0x010f280000300800 */
[----:B------:R-:W4:Y:S01]  /*1ed30*/  LDL.LU R27, [R1+0x3f70] ;  /* 0x003f7000011b7983 */ /* 0x000f220000300800 */
[----:B------:R-:W-:-:S05]  /*1ed40*/  LOP3.LUT R5, R5, 0x3f, RZ, 0xc0, !PT ;  /* 0x0000003f05057812 */ /* 0x000fca00078ec0ff */
[----:B------:R-:W-:-:S05]  /*1ed50*/  IMAD.SHL.U32 R5, R5, 0x2, RZ ;  /* 0x0000000205057824 */ /* 0x000fca00078e00ff */
[----:B------:R-:W-:-:S05]  /*1ed60*/  LOP3.LUT R5, R5, 0x20, RZ, 0x3c, !PT ;  /* 0x0000002005057812 */ /* 0x000fca00078e3cff */
[----:B------:R0:W-:Y:S04]  /*1ed70*/  STS.U16 [R5+UR5+0x8100], R2 ;  /* 0x0081000205007988 */ /* 0x0001e80008000405 */
[----:B0-----:R-:W4:Y:S04]  /*1ed80*/  LDL.LU R2, [R1+0x3f6c] ;  /* 0x003f6c0001027983 */ /* 0x001f280000300800 */
[----:B--2---:R0:W-:Y:S04]  /*1ed90*/  STS.U16 [R5+UR5+0x8300], R28 ;  /* 0x0083001c05007988 */ /* 0x0041e80008000405 */
[----:B---3--:R1:W-:Y:S04]  /*1eda0*/  STS.U16 [R5+UR5+0x8500], R29 ;  /* 0x0085001d05007988 */ /* 0x0083e80008000405 */
[----:B0-----:R-:W2:Y:S04]  /*1edb0*/  LDL.LU R28, [R1+0x3f68] ;  /* 0x003f6800011c7983 */ /* 0x001ea80000300800 */
[----:B-1----:R-:W3:Y:S04]  /*1edc0*/  LDL.LU R29, [R1+0x3f64] ;  /* 0x003f6400011d7983 */ /* 0x002ee80000300800 */
[----:B------:R-:W-:Y:S04]  /*1edd0*/  STS.U16 [R5+UR5+0x8700], R0 ;  /* 0x0087000005007988 */ /* 0x000fe80008000405 */
[----:B------:R-:W-:Y:S04]  /*1ede0*/  STS.U16 [R5+UR5+0x8900], R4 ;  /* 0x0089000405007988 */ /* 0x000fe80008000405 */
[----:B---3--:R0:W-:Y:S04]  /*1edf0*/  STS.U16 [R5+UR5+0x8b00], R29 ;  /* 0x008b001d05007988 */ /* 0x0081e80008000405 */
[----:B--2---:R1:W-:Y:S04]  /*1ee00*/  STS.U16 [R5+UR5+0x8d00], R28 ;  /* 0x008d001c05007988 */ /* 0x0043e80008000405 */
[----:B0-----:R-:W2:Y:S04]  /*1ee10*/  LDL.LU R29, [R1+0x3f60] ;  /* 0x003f6000011d7983 */ /* 0x001ea80000300800 */
[----:B-1----:R-:W2:Y:S04]  /*1ee20*/  LDL.LU R28, [R1+0x3f5c] ;  /* 0x003f5c00011c7983 */ /* 0x002ea80000300800 */
[----:B----4-:R0:W-:Y:S04]  /*1ee30*/  STS.U16 [R5+UR5+0x8f00], R2 ;  /* 0x008f000205007988 */ /* 0x0101e80008000405 */
[----:B------:R-:W-:Y:S04]  /*1ee40*/  STS.U16 [R5+UR5+0x9100], R27 ;  /* 0x0091001b05007988 */ /* 0x000fe80008000405 */
[----:B------:R-:W-:Y:S04]  /*1ee50*/  STS.U16 [R5+UR5+0x9300], R26 ;  /* 0x0093001a05007988 */ /* 0x000fe80008000405 */
[----:B------:R-:W-:Y:S04]  /*1ee60*/  STS.U16 [R5+UR5+0x9500], R25 ;  /* 0x0095001905007988 */ /* 0x000fe80008000405 */
[----:B------:R-:W-:Y:S04]  /*1ee70*/  STS.U16 [R5+UR5+0x9700], R24 ;  /* 0x0097001805007988 */ /* 0x000fe80008000405 */
[----:B------:R-:W-:Y:S04]  /*1ee80*/  STS.U16 [R5+UR5+0x9900], R23 ;  /* 0x0099001705007988 */ /* 0x000fe80008000405 */
[----:B------:R-:W-:Y:S04]  /*1ee90*/  STS.U16 [R5+UR5+0x9b00], R22 ;  /* 0x009b001605007988 */ /* 0x000fe80008000405 */
[----:B------:R-:W-:Y:S04]  /*1eea0*/  STS.U16 [R5+UR5+0x9d00], R21 ;  /* 0x009d001505007988 */ /* 0x000fe80008000405 */
[----:B------:R-:W-:Y:S01]  /*1eeb0*/  STS.U16 [R5+UR5+0x9f00], R20 ;  /* 0x009f001405007988 */ /* 0x000fe20008000405 */
[----:B------:R-:W1:Y:S03]  /*1eec0*/  S2R R4, SR_TID.X ;  /* 0x0000000000047919 */ /* 0x000e660000002100 */
[----:B0-----:R-:W3:Y:S04]  /*1eed0*/  LDL.LU R2, [R1+0x3f58] ;  /* 0x003f580001027983 */ /* 0x001ee80000300800 */
[----:B--2---:R0:W-:Y:S02]  /*1eee0*/  STS.U16 [R28+UR5+0x9f80], R29 ;  /* 0x009f801d1c007988 */ /* 0x0041e40008000405 */
[----:B0-----:R-:W0:Y:S02]  /*1eef0*/  S2R R29, SR_TID.X ;  /* 0x00000000001d7919 */ /* 0x001e240000002100 */
        /* <DEDUP_REMOVED lines=15> */
[----:B------:R-:W-:Y:S01]  /*1eff0*/  BAR.SYNC.DEFER_BLOCKING 0x0 ;  /* 0x0000000000007b1d */ /* 0x000fe20000010000 */
[----:B0-----:R-:W-:-:S05]  /*1f000*/  IMAD.SHL.U32 R29, R29, 0x8, RZ ;  /* 0x000000081d1d7824 */ /* 0x001fca00078e00ff */
[----:B------:R-:W-:Y:S01]  /*1f010*/  LOP3.LUT R5, R29, 0x30, RZ, 0xc0, !PT ;  /* 0x000000301d057812 */ /* 0x000fe200078ec0ff */
[C---:B-1----:R-:W-:Y:S01]  /*1f020*/  IMAD.SHL.U32 R29, R4.reuse, 0x2, RZ ;  /* 0x00000002041d7824 */ /* 0x042fe200078e00ff */
[----:B------:R-:W-:Y:S01]  /*1f030*/  LOP3.LUT R4, R4, 0x7, RZ, 0xc0, !PT ;  /* 0x0000000704047812 */ /* 0x000fe200078ec0ff */
[----:B---3--:R-:W-:Y:S04]  /*1f040*/  LDSM.16.MT88.4 R16, [R2+UR5] ;  /* 0x000000050210783b */ /* 0x008fe80008004200 */
[----:B------:R-:W-:-:S05]  /*1f050*/  IMAD R4, R4, 0x40, R5 ;  /* 0x0000004004047824 */ /* 0x000fca00078e0205 */
[----:B------:R-:W-:-:S05]  /*1f060*/  LOP3.LUT R4, R4, 0x30, R29, 0x78, !PT ;  /* 0x0000003004047812 */ /* 0x000fca00078e781d */
[----:B------:R-:W0:Y:S04]  /*1f070*/  LDSM.16.M88.4 R12, [R4+UR5+0x8000] ;  /* 0x00800005040c783b */ /* 0x000e280008000200 */
[----:B------:R-:W1:Y:S04]  /*1f080*/  LDSM.16.M88.4 R8, [R4+UR5+0x8200] ;  /* 0x008200050408783b */ /* 0x000e680008000200 */
[----:B------:R-:W2:Y:S04]  /*1f090*/  LDSM.16.M88.4 R20, [R4+UR5+0x8400] ;  /* 0x008400050414783b */ /* 0x000ea80008000200 */
[----:B------:R-:W-:Y:S04]  /*1f0a0*/  LDSM.16.M88.4 R24, [R4+UR5+0x8a00] ;  /* 0x008a00050418783b */ /* 0x000fe80008000200 */
[----:B0-----:R-:W-:Y:S04]  /*1f0b0*/  STL.64 [R1+0xc0], R12 ;  /* 0x0000c00c01007387 */ /* 0x001fe80000100a00 */
[----:B------:R-:W-:Y:S04]  /*1f0c0*/  STL.64 [R1+0xc8], R14 ;  /* 0x0000c80e01007387 */ /* 0x000fe80000100a00 */
[----:B------:R-:W0:Y:S04]  /*1f0d0*/  LDSM.16.M88.4 R12, [R4+UR5+0x8600] ;  /* 0x00860005040c783b */ /* 0x000e280008000200 */
[----:B-1----:R-:W-:Y:S04]  /*1f0e0*/  STL.64 [R1+0xb0], R8 ;  /* 0x0000b00801007387 */ /* 0x002fe80000100a00 */
[----:B------:R-:W-:Y:S04]  /*1f0f0*/  STL.64 [R1+0xb8], R10 ;  /* 0x0000b80a01007387 */ /* 0x000fe80000100a00 */
[----:B------:R-:W1:Y:S04]  /*1f100*/  LDSM.16.M88.4 R8, [R4+UR5+0x8800] ;  /* 0x008800050408783b */ /* 0x000e680008000200 */
[----:B--2---:R-:W-:Y:S04]  /*1f110*/  STL.64 [R1+0xa0], R20 ;  /* 0x0000a01401007387 */ /* 0x004fe80000100a00 */
[----:B------:R-:W-:Y:S04]  /*1f120*/  STL.64 [R1+0xa8], R22 ;  /* 0x0000a81601007387 */ /* 0x000fe80000100a00 */
[----:B------:R-:W2:Y:S04]  /*1f130*/  LDSM.16.M88.4 R20, [R4+UR5+0x8c00] ;  /* 0x008c00050414783b */ /* 0x000ea80008000200 */
[----:B0-----:R-:W-:Y:S04]  /*1f140*/  STL.64 [R1+0x90], R12 ;  /* 0x0000900c01007387 */ /* 0x001fe80000100a00 */
[----:B------:R-:W-:Y:S04]  /*1f150*/  STL.64 [R1+0x98], R14 ;  /* 0x0000980e01007387 */ /* 0x000fe80000100a00 */
[----:B-1----:R-:W-:Y:S04]  /*1f160*/  STL.64 [R1+0x80], R8 ;  /* 0x0000800801007387 */ /* 0x002fe80000100a00 */
[----:B------:R-:W0:Y:S01]  /*1f170*/  LDSM.16.M88.4 R12, [R4+UR5+0x8e00] ;  /* 0x008e0005040c783b */ /* 0x000e220008000200 */
[----:B------:R-:W-:-:S03]  /*1f180*/  IMAD.MOV.U32 R3, RZ, RZ, R8 ;  /* 0x000000ffff037224 */ /* 0x000fc600078e0008 */
[----:B------:R-:W-:Y:S01]  /*1f190*/  STL.64 [R1+0x88], R10 ;  /* 0x0000880a01007387 */ /* 0x000fe20000100a00 */
[----:B------:R-:W-:-:S03]  /*1f1a0*/  IMAD.MOV.U32 R0, RZ, RZ, R9 ;  /* 0x000000ffff007224 */ /* 0x000fc600078e0009 */
[----:B------:R-:W1:Y:S04]  /*1f1b0*/  LDSM.16.M88.4 R8, [R4+UR5+0x9000] ;  /* 0x009000050408783b */ /* 0x000e680008000200 */
[----:B--2---:R1:W-:Y:S04]  /*1f1c0*/  STL.64 [R1+0x60], R20 ;  /* 0x0000601401007387 */ /* 0x0043e80000100a00 */
[----:B------:R-:W-:Y:S04]  /*1f1d0*/  STL.64 [R1+0x68], R22 ;  /* 0x0000681601007387 */ /* 0x000fe80000100a00 */
[----:B0-----:R-:W-:Y:S04]  /*1f1e0*/  STL.64 [R1+0x50], R12 ;  /* 0x0000500c01007387 */ /* 0x001fe80000100a00 */
[----:B------:R-:W-:Y:S01]  /*1f1f0*/  STL.64 [R1+0x58], R14 ;  /* 0x0000580e01007387 */ /* 0x000fe20000100a00 */
[----:B-1----:R-:W-:-:S03]  /*1f200*/  IMAD.MOV.U32 R21, RZ, RZ, R9 ;  /* 0x000000ffff157224 */ /* 0x002fc600078e0009 */
[----:B------:R-:W-:Y:S04]  /*1f210*/  LDSM.16.M88.4 R12, [R4+UR5+0x9600] ;  /* 0x00960005040c783b */ /* 0x000fe80008000200 */
[----:B------:R-:W-:Y:S04]  /*1f220*/  STL.64 [R1+0x40], R8 ;  /* 0x0000400801007387 */ /* 0x000fe80000100a00 */
[----:B------:R-:W-:Y:S01]  /*1f230*/  STL.64 [R1+0x48], R10 ;  /* 0x0000480a01007387 */ /* 0x000fe20000100a00 */
[----:B------:R-:W-:-:S03]  /*1f240*/  IMAD.MOV.U32 R20, RZ, RZ, R8 ;  /* 0x000000ffff147224 */ /* 0x000fc600078e0008 */
[----:B------:R-:W0:Y:S04]  /*1f250*/  LDSM.16.M88.4 R8, [R4+UR5+0x9200] ;  /* 0x009200050408783b */ /* 0x000e280008000200 */
[----:B------:R-:W-:Y:S04]  /*1f260*/  STL.64 [R1+0x70], R24 ;  /* 0x0000701801007387 */ /* 0x000fe80000100a00 */
[----:B------:R-:W-:Y:S04]  /*1f270*/  STL.64 [R1+0x78], R26 ;  /* 0x0000781a01007387 */ /* 0x000fe80000100a00 */
[----:B------:R1:W-:Y:S04]  /*1f280*/  STL.64 [R1+0x3f30], R24 ;  /* 0x003f301801007387 */ /* 0x0003e80000100a00 */
[----:B0-----:R-:W-:Y:S01]  /*1f290*/  STL.64 [R1+0x30], R8 ;  /* 0x0000300801007387 */ /* 0x001fe20000100a00 */
[----:B-1----:R-:W-:-:S03]  /*1f2a0*/  IMAD.MOV.U32 R25, RZ, RZ, R8 ;  /* 0x000000ffff197224 */ /* 0x002fc600078e0008 */
[----:B------:R-:W-:Y:S01]  /*1f2b0*/  STL.64 [R1+0x38], R10 ;  /* 0x0000380a01007387 */ /* 0x000fe20000100a00 */
[----:B------:R-:W-:-:S03]  /*1f2c0*/  IMAD.MOV.U32 R24, RZ, RZ, R9 ;  /* 0x000000ffff187224 */ /* 0x000fc600078e0009 */
[----:B------:R-:W0:Y:S04]  /*1f2d0*/  LDSM.16.M88.4 R8, [R4+UR5+0x9400] ;  /* 0x009400050408783b */ /* 0x000e280008000200 */
[----:B0-----:R-:W-:Y:S04]  /*1f2e0*/  STL.64 [R1+0x20], R8 ;  /* 0x0000200801007387 */ /* 0x001fe80000100a00 */
[----:B------:R-:W-:Y:S04]  /*1f2f0*/  STL.64 [R1+0x28], R10 ;  /* 0x0000280a01007387 */ /* 0x000fe80000100a00 */
[----:B------:R-:W-:Y:S04]  /*1f300*/  STL.64 [R1+0x10], R12 ;  /* 0x0000100c01007387 */ /* 0x000fe80000100a00 */
[----:B------:R-:W-:Y:S01]  /*1f310*/  STL.64 [R1+0x18], R14 ;  /* 0x0000180e01007387 */ /* 0x000fe20000100a00 */
[----:B------:R-:W-:-:S02]  /*1f320*/  IMAD.MOV.U32 R29, RZ, RZ, R8 ;  /* 0x000000ffff1d7224 */ /* 0x000fc400078e0008 */
[----:B------:R-:W-:Y:S01]  /*1f330*/  IMAD.MOV.U32 R28, RZ, RZ, R9 ;  /* 0x000000ffff1c7224 */ /* 0x000fe200078e0009 */
[----:B------:R-:W0:Y:S04]  /*1f340*/  LDSM.16.M88.4 R12, [R4+UR5+0x9a00] ;  /* 0x009a0005040c783b */ /* 0x000e280008000200 */
[----:B------:R-:W1:Y:S04]  /*1f350*/  LDSM.16.M88.4 R8, [R4+UR5+0x9800] ;  /* 0x009800050408783b */ /* 0x000e680008000200 */
[----:B0-----:R-:W-:Y:S04]  /*1f360*/  STL.64 [R1+0x3e98], R14 ;  /* 0x003e980e01007387 */ /* 0x001fe80000100a00 */
[----:B-1----:R-:W-:Y:S04]  /*1f370*/  STL.64 [R1], R8 ;  /* 0x0000000801007387 */ /* 0x002fe80000100a00 */
[----:B------:R-:W-:Y:S04]  /*1f380*/  STL.64 [R1+0x8], R10 ;  /* 0x0000080a01007387 */ /* 0x000fe80000100a00 */
[----:B------:R0:W-:Y:S04]  /*1f390*/  STL.64 [R1+0x3e90], R12 ;  /* 0x003e900c01007387 */ /* 0x0001e80000100a00 */
[----:B------:R-:W1:Y:S04]  /*1f3a0*/  LDSM.16.M88.4 R8, [R4+UR5+0x9c00] ;  /* 0x009c00050408783b */ /* 0x000e680008000200 */
[----:B------:R-:W2:Y:S04]  /*1f3b0*/  LDSM.16.M88.4 R4, [R4+UR5+0x9e00] ;  /* 0x009e00050404783b */ /* 0x000ea80008000200 */
[----:B0-----:R-:W3:Y:S01]  /*1f3c0*/  LDL.64 R12, [R1+0xb0] ;  /* 0x0000b000010c7983 */ /* 0x001ee20000100a00 */
[----:B------:R-:W-:-:S02]  /*1f3d0*/  IMAD.MOV.U32 R27, RZ, RZ, R21 ;  /* 0x000000ffff1b7224 */ /* 0x000fc400078e0015 */
[----:B------:R-:W-:Y:S02]  /*1f3e0*/  IMAD.MOV.U32 R26, RZ, RZ, R20 ;  /* 0x000000ffff1a7224 */ /* 0x000fe400078e0014 */
[----:B------:R-:W0:Y:S04]  /*1f3f0*/  LDSM.16.MT88.4 R20, [R2+UR5+0x80] ;  /* 0x000080050214783b */ /* 0x000e280008004200 */
[----:B---3--:R3:W-:Y:S04]  /*1f400*/  STL.64 [R1+0x3f50], R12 ;  /* 0x003f500c01007387 */ /* 0x0087e80000100a00 */
[----:B---3--:R-:W3:Y:S04]  /*1f410*/  LDL.64 R12, [R1+0xc0] ;  /* 0x0000c000010c7983 */ /* 0x008ee80000100a00 */
[----:B-1----:R-:W-:Y:S04]  /*1f420*/  STL [R1+0x2fcc], R10 ;  /* 0x002fcc0a01007387 */ /* 0x002fe80000100800 */
[----:B------:R-:W-:Y:S04]  /*1f430*/  STL [R1+0x2fc8], R11 ;  /* 0x002fc80b01007387 */ /* 0x000fe80000100800 */
[----:B------:R1:W-:Y:S04]  /*1f440*/  STL.64 [R1+0x3f48], R8 ;  /* 0x003f480801007387 */ /* 0x0003e80000100a00 */
[----:B-1----:R-:W4:Y:S04]  /*1f450*/  LDL.LU.64 R8, [R1+0xfc0] ;  /* 0x000fc00001087983 */ /* 0x002f280000300a00 */
[----:B------:R-:W4:Y:S04]  /*1f460*/  LDL.LU.64 R10, [R1+0xfc8] ;  /* 0x000fc800010a7983 */ /* 0x000f280000300a00 */
[----:B--2---:R-:W-:Y:S04]  /*1f470*/  STL [R1+0x30bc], R6 ;  /* 0x0030bc0601007387 */ /* 0x004fe80000100800 */
[----:B------:R-:W-:Y:S04]  /*1f480*/  STL [R1+0x30b8], R7 ;  /* 0x0030b80701007387 */ /* 0x000fe80000100800 */
[----:B0-----:R-:W-:Y:S04]  /*1f490*/  STL.64 [R1+0x3e78], R22 ;  /* 0x003e781601007387 */ /* 0x001fe80000100a00 */
[----:B------:R0:W-:Y:S04]  /*1f4a0*/  STL.64 [R1+0x3e70], R20 ;  /* 0x003e701401007387 */ /* 0x0001e80000100a00 */
[----:B0-----:R-:W3:Y:S04]  /*1f4b0*/  LDL.LU.64 R20, [R1+0x10c0] ;  /* 0x0010c00001147983 */ /* 0x001ee80000300a00 */
[----:B------:R-:W3:Y:S02]  /*1f4c0*/  LDL.LU.64 R22, [R1+0x10c8] ;  /* 0x0010c80001167983 */ /* 0x000ee40000300a00 */
[----:B---3--:R-:W-:-:S15]  /*1f4d0*/  HMMA.16816.F32.BF16 R20, R16, R12, R20 ;  /* 0x0000000c1014723c */ /* 0x008fde0000041814 */
[----:B------:R-:W-:-:S04]  /*1f4e0*/  NOP ;  /* 0x0000000000007918 */ /* 0x000fc80000000000 */
[----:B------:R0:W-:Y:S04]  /*1f4f0*/  STL.64 [R1+0x10c0], R20 ;  /* 0x0010c01401007387 */ /* 0x0001e80000100a00 */
[----:B------:R1:W-:Y:S01]  /*1f500*/  STL.64 [R1+0x10c8], R22 ;  /* 0x0010c81601007387 */ /* 0x0003e20000100a00 */
[----:B0-----:R-:W-:Y:S02]  /*1f510*/  IMAD.MOV.U32 R21, RZ, RZ, R12 ;  /* 0x000000ffff157224 */ /* 0x001fe400078e000c */
[----:B------:R-:W-:Y:S02]  /*1f520*/  IMAD.MOV.U32 R20, RZ, RZ, R13 ;  /* 0x000000ffff147224 */ /* 0x000fe400078e000d */
[----:B------:R-:W4:Y:S02]  /*1f530*/  LDL.LU.64 R12, [R1+0x3f50] ;  /* 0x003f5000010c7983 */ /* 0x000f240000300a00 */
[----:B----4-:R-:W-:Y:S01]  /*1f540*/  HMMA.16816.F32.BF16 R8, R16, R12, R8 ;  /* 0x0000000c1008723c */ /* 0x010fe20000041808 */
[----:B-1----:R-:W-:-:S02]  /*1f550*/  IMAD.MOV.U32 R23, RZ, RZ, R12 ;  /* 0x000000ffff177224 */ /* 0x002fc400078e000c */
[----:B------:R-:W-:-:S15]  /*1f560*/  IMAD.MOV.U32 R22, RZ, RZ, R13 ;  /* 0x000000ffff167224 */ /* 0x000fde00078e000d */
[----:B------:R-:W-:Y:S01]  /*1f570*/  NOP ;  /* 0x0000000000007918 */ /* 0x000fe20000000000 */
[----:B------:R0:W-:Y:S01]  /*1f580*/  STL.64 [R1+0xfc0], R8 ;  /* 0x000fc00801007387 */ /* 0x0001e20000100a00 */
[----:B------:R-:W-:Y:S02]  /*1f590*/  IMAD.MOV.U32 R6, RZ, RZ, R10 ;  /* 0x000000ffff067224 */ /* 0x000fe400078e000a */
[----:B------:R-:W-:Y:S01]  /*1f5a0*/  IMAD.MOV.U32 R7, RZ, RZ, R11 ;  /* 0x000000ffff077224 */ /* 0x000fe200078e000b */
[----:B0-----:R-:W2:Y:S04]  /*1f5b0*/  LDL.LU.64 R8, [R1+0x680] ;  /* 0x0006800001087983 */ /* 0x001ea80000300a00 */
[----:B------:R-:W2:Y:S04]  /*1f5c0*/  LDL.LU.64 R10, [R1+0x688] ;  /* 0x00068800010a7983 */ /* 0x000ea80000300a00 */
[----:B------:R-:W-:Y:S04]  /*1f5d0*/  STL.64 [R1+0x3ea8], R22 ;  /* 0x003ea81601007387 */ /* 0x000fe80000100a00 */
[----:B------:R0:W-:Y:S04]  /*1f5e0*/  STL.64 [R1+0x3ea0], R20 ;  /* 0x003ea01401007387 */ /* 0x0001e80000100a00 */
[----:B0-----:R-:W3:Y:S04]  /*1f5f0*/  LDL.64 R20, [R1+0x10] ;  /* 0x0000100001147983 */ /* 0x001ee80000100a00 */
[----:B---3--:R0:W-:Y:S02]  /*1f600*/  STL.64 [R1+0x3eb8], R20 ;  /* 0x003eb81401007387 */ /* 0x0081e40000100a00 */
[----:B0-----:R-:W-:-:S02]  /*1f610*/  IMAD.MOV.U32 R20, RZ, RZ, R29 ;  /* 0x000000ffff147224 */ /* 0x001fc400078e001d */
[----:B------:R-:W-:-:S05]  /*1f620*/  IMAD.MOV.U32 R21, RZ, RZ, R28 ;  /* 0x000000ffff157224 */ /* 0x000fca00078e001c */
[----:B------:R0:W-:Y:S02]  /*1f630*/  STL.64 [R1+0x3ed0], R20 ;  /* 0x003ed01401007387 */ /* 0x0001e40000100a00 */
[----:B0-----:R-:W-:Y:S02]  /*1f640*/  IMAD.MOV.U32 R20, RZ, RZ, R25 ;  /* 0x000000ffff147224 */ /* 0x001fe400078e0019 */
[----:B------:R-:W-:-:S05]  /*1f650*/  IMAD.MOV.U32 R21, RZ, RZ, R24 ;  /* 0x000000ffff157224 */ /* 0x000fca00078e0018 */
[----:B------:R0:W-:Y:S04]  /*1f660*/  STL.64 [R1+0x3ee8], R20 ;  /* 0x003ee81401007387 */ /* 0x0001e80000100a00 */
[----:B------:R-:W3:Y:S04]  /*1f670*/  LDL.64 R12, [R1] ;  /* 0x00000000010c7983 */ /* 0x000ee80000100a00 */
[----:B0-----:R-:W2:Y:S02]  /*1f680*/  LDL.64 R20, [R1+0xa0] ;  /* 0x0000a00001147983 */ /* 0x001ea40000100a00 */
[----:B--2---:R-:W-:Y:S02]  /*1f690*/  HMMA.16816.F32.BF16 R8, R16, R20, R8 ;  /* 0x000000141008723c */ /* 0x004fe40000041808 */
[----:B---3--:R0:W-:Y:S01]  /*1f6a0*/  STL.64 [R1+0x3eb0], R12 ;  /* 0x003eb00c01007387 */ /* 0x0081e20000100a00 */
[----:B------:R-:W-:-:S02]  /*1f6b0*/  IMAD.MOV.U32 R29, RZ, RZ, R20 ;  /* 0x000000ffff1d7224 */ /* 0x000fc400078e0014 */
[----:B------:R-:W-:Y:S02]  /*1f6c0*/  IMAD.MOV.U32 R28, RZ, RZ, R21 ;  /* 0x000000ffff1c7224 */ /* 0x000fe400078e0015 */
[----:B------:R-:W-:Y:S02]  /*1f6d0*/  IMAD.MOV.U32 R20, RZ, RZ, R26 ;  /* 0x000000ffff147224 */ /* 0x000fe400078e001a */
[----:B------:R-:W-:Y:S01]  /*1f6e0*/  IMAD.MOV.U32 R21, RZ, RZ, R27 ;  /* 0x000000ffff157224 */ /* 0x000fe200078e001b */
[----:B0-----:R-:W2:Y:S04]  /*1f6f0*/  LDL.LU.64 R12, [R1+0x670] ;  /* 0x00067000010c7983 */ /* 0x001ea80000300a00 */
[----:B------:R-:W2:Y:S04]  /*1f700*/  LDL.LU.64 R14, [R1+0x678] ;  /* 0x00067800010e7983 */ /* 0x000ea80000300a00 */
[----:B------:R-:W-:Y:S04]  /*1f710*/  STL [R1+0x30c4], R6 ;  /* 0x0030c40601007387 */ /* 0x000fe80000100800 */
[----:B------:R-:W-:Y:S04]  /*1f720*/  STL [R1+0x30c0], R7 ;  /* 0x0030c00701007387 */ /* 0x000fe80000100800 */
[----:B------:R0:W-:Y:S04]  /*1f730*/  STL.64 [R1+0x680], R8 ;  /* 0x0006800801007387 */ /* 0x0001e80000100a00 */
[----:B------:R-:W-:Y:S04]  /*1f740*/  STL.64 [R1+0x688], R10 ;  /* 0x0006880a01007387 */ /* 0x000fe80000100a00 */
[----:B0-----:R-:W3:Y:S04]  /*1f750*/  LDL.LU.64 R8, [R1+0x3f48] ;  /* 0x003f480001087983 */ /* 0x001ee80000300a00 */
[----:B------:R0:W-:Y:S04]  /*1f760*/  STL.64 [R1+0x3f00], R20 ;  /* 0x003f001401007387 */ /* 0x0001e80000100a00 */
[----:B0-----:R-:W2:Y:S02]  /*1f770*/  LDL.64 R20, [R1+0x90] ;  /* 0x0000900001147983 */ /* 0x001ea40000100a00 */
[----:B--2---:R-:W-:Y:S01]  /*1f780*/  HMMA.16816.F32.BF16 R12, R16, R20, R12 ;  /* 0x00000014100c723c */ /* 0x004fe2000004180c */
[----:B------:R-:W-:-:S02]  /*1f790*/  IMAD.MOV.U32 R11, RZ, RZ, R20 ;  /* 0x000000ffff0b7224 */ /* 0x000fc400078e0014 */
[----:B------:R-:W-:-:S15]  /*1f7a0*/  IMAD.MOV.U32 R10, RZ, RZ, R21 ;  /* 0x000000ffff0a7224 */ /* 0x000fde00078e0015 */
[----:B------:R-:W-:Y:S01]  /*1f7b0*/  NOP ;  /* 0x0000000000007918 */ /* 0x000fe20000000000 */
[----:B------:R-:W-:Y:S04]  /*1f7c0*/  STL.64 [R1+0x678], R14 ;  /* 0x0006780e01007387 */ /* 0x000fe80000100a00 */
[----:B------:R-:W2:Y:S04]  /*1f7d0*/  LDL.LU.64 R20, [R1+0xf90] ;  /* 0x000f900001147983 */ /* 0x000ea80000300a00 */
[----:B------:R-:W4:Y:S04]  /*1f7e0*/  LDL.LU.64 R22, [R1+0xf98] ;  /* 0x000f980001167983 */ /* 0x000f280000300a00 */
[----:B----4-:R-:W-:Y:S04]  /*1f7f0*/  STL.64 [R1+0x3f10], R22 ;  /* 0x003f101601007387 */ /* 0x010fe80000100a00 */
[----:B--2---:R0:W-:Y:S04]  /*1f800*/  STL.64 [R1+0x3f08], R20 ;  /* 0x003f081401007387 */ /* 0x0041e80000100a00 */
[----:B0-----:R-:W2:Y:S04]  /*1f810*/  LDL.64 R20, [R1+0x60] ;  /* 0x0000600001147983 */ /* 0x001ea80000100a00 */
[----:B--2---:R0:W-:Y:S04]  /*1f820*/  STL.64 [R1+0x3f28], R20 ;  /* 0x003f281401007387 */ /* 0x0041e80000100a00 */
[----:B0-----:R-:W2:Y:S04]  /*1f830*/  LDL.LU.64 R20, [R1+0x650] ;  /* 0x0006500001147983 */ /* 0x001ea80000300a00 */
[----:B------:R-:W4:Y:S04]  /*1f840*/  LDL.LU.64 R22, [R1+0x658] ;  /* 0x0006580001167983 */ /* 0x000f280000300a00 */
[----:B----4-:R-:W-:Y:S04]  /*1f850*/  STL.64 [R1+0x3f40], R22 ;  /* 0x003f401601007387 */ /* 0x010fe80000100a00 */
[----:B--2---:R0:W-:Y:S04]  /*1f860*/  STL.64 [R1+0x3f38], R20 ;  /* 0x003f381401007387 */ /* 0x0041e80000100a00 */
[----:B0-----:R-:W2:Y:S04]  /*1f870*/  LDL.LU.64 R20, [R1+0x660] ;  /* 0x0006600001147983 */ /* 0x001ea80000300a00 */
[----:B------:R-:W2:Y:S04]  /*1f880*/  LDL.LU.64 R22, [R1+0x668] ;  /* 0x0006680001167983 */ /* 0x000ea80000300a00 */
[----:B------:R-:W-:Y:S04]  /*1f890*/  STL.64 [R1+0x3ec8], R10 ;  /* 0x003ec80a01007387 */ /* 0x000fe80000100a00 */
[----:B---3--:R0:W-:Y:S04]  /*1f8a0*/  STL.64 [R1+0x3ec0], R8 ;  /* 0x003ec00801007387 */ /* 0x0081e80000100a00 */
[----:B0-----:R-:W3:Y:S04]  /*1f8b0*/  LDL.LU.64 R8, [R1+0xf60] ;  /* 0x000f600001087983 */ /* 0x001ee80000300a00 */
[----:B------:R-:W4:Y:S04]  /*1f8c0*/  LDL.LU.64 R10, [R1+0xf68] ;  /* 0x000f6800010a7983 */ /* 0x000f280000300a00 */
[----:B----4-:R-:W-:Y:S04]  /*1f8d0*/  STL.64 [R1+0x3ee0], R10 ;  /* 0x003ee00a01007387 */ /* 0x010fe80000100a00 */
[----:B---3--:R0:W-:Y:S04]  /*1f8e0*/  STL.64 [R1+0x3ed8], R8 ;  /* 0x003ed80801007387 */ /* 0x0081e80000100a00 */
[----:B0-----:R-:W3:Y:S04]  /*1f8f0*/  LDL.LU.64 R8, [R1+0xf70] ;  /* 0x000f700001087983 */ /* 0x001ee80000300a00 */
[----:B------:R-:W4:Y:S01]  /*1f900*/  LDL.LU.64 R10, [R1+0xf78] ;  /* 0x000f7800010a7983 */ /* 0x000f220000300a00 */
[----:B------:R-:W-:-:S02]  /*1f910*/  IMAD.MOV.U32 R24, RZ, RZ, R3 ;  /* 0x000000ffff187224 */ /* 0x000fc400078e0003 */
[----:B------:R-:W-:Y:S01]  /*1f920*/  IMAD.MOV.U32 R25, RZ, RZ, R0 ;  /* 0x000000ffff197224 */ /* 0x000fe200078e0000 */
[----:B----4-:R-:W-:Y:S04]  /*1f930*/  STL.64 [R1+0x3ef8], R10 ;  /* 0x003ef80a01007387 */ /* 0x010fe80000100a00 */
[----:B---3--:R0:W-:Y:S04]  /*1f940*/  STL.64 [R1+0x3ef0], R8 ;  /* 0x003ef00801007387 */ /* 0x0081e80000100a00 */
[----:B0-----:R-:W3:Y:S04]  /*1f950*/  LDL.LU.64 R8, [R1+0xf80] ;  /* 0x000f800001087983 */ /* 0x001ee80000300a00 */
[----:B------:R-:W4:Y:S01]  /*1f960*/  LDL.LU.64 R10, [R1+0xf88] ;  /* 0x000f8800010a7983 */ /* 0x000f220000300a00 */
[----:B--2---:R-:W-:Y:S01]  /*1f970*/  HMMA.16816.F32.BF16 R24, R16, R24, R20 ;  /* 0x000000181018723c */ /* 0x004fe20000041814 */
[----:B------:R-:W-:-:S02]  /*1f980*/  IMAD.MOV.U32 R7, RZ, RZ, R13 ;  /* 0x000000ffff077224 */ /* 0x000fc400078e000d */
[----:B------:R-:W-:Y:S01]  /*1f990*/  IMAD.MOV.U32 R6, RZ, RZ, R12 ;  /* 0x000000ffff067224 */ /* 0x000fe200078e000c */
[----:B----4-:R-:W-:Y:S04]  /*1f9a0*/  STL.64 [R1+0x3f20], R10 ;  /* 0x003f200a01007387 */ /* 0x010fe80000100a00 */
[----:B---3--:R0:W-:Y:S04]  /*1f9b0*/  STL.64 [R1+0x3f18], R8 ;  /* 0x003f180801007387 */ /* 0x0081e80000100a00 */
[----:B0-----:R-:W2:Y:S04]  /*1f9c0*/  LDL.LU.64 R8, [R1+0xfa0] ;  /* 0x000fa00001087983 */ /* 0x001ea80000300a00 */
[----:B------:R-:W2:Y:S04]  /*1f9d0*/  LDL.LU.64 R10, [R1+0xfa8] ;  /* 0x000fa800010a7983 */ /* 0x000ea80000300a00 */
[----:B------:R-:W3:Y:S04]  /*1f9e0*/  LDL.LU.64 R12, [R1+0xf50] ;  /* 0x000f5000010c7983 */ /* 0x000ee80000300a00 */
[----:B------:R-:W3:Y:S04]  /*1f9f0*/  LDL.LU.64 R14, [R1+0xf58] ;  /* 0x000f5800010e7983 */ /* 0x000ee80000300a00 */
[----:B------:R-:W-:Y:S04]  /*1fa00*/  STL [R1+0x31c4], R7 ;  /* 0x0031c40701007387 */ /* 0x000fe80000100800 */
[----:B------:R-:W-:Y:S04]  /*1fa10*/  STL [R1+0x31c0], R6 ;  /* 0x0031c00601007387 */ /* 0x000fe80000100800 */
[----:B------:R-:W4:Y:S04]  /*1fa20*/  LDL.LU.64 R22, [R1+0x3f40] ;  /* 0x003f400001167983 */ /* 0x000f280000300a00 */
[----:B------:R-:W4:Y:S04]  /*1fa30*/  LDL.LU.64 R20, [R1+0x3f38] ;  /* 0x003f380001147983 */ /* 0x000f280000300a00 */
[----:B------:R0:W-:Y:S04]  /*1fa40*/  STL.64 [R1+0x660], R24 ;  /* 0x0006601801007387 */ /* 0x0001e80000100a00 */
[----:B------:R4:W-:Y:S04]  /*1fa50*/  STL.64 [R1+0x668], R26 ;  /* 0x0006681a01007387 */ /* 0x0009e80000100a00 */
[----:B0-----:R-:W4:Y:S02]  /*1fa60*/  LDL.LU.64 R24, [R1+0x3f30] ;  /* 0x003f300001187983 */ /* 0x001f240000300a00 */
[----:B----4-:R-:W-:Y:S02]  /*1fa70*/  HMMA.16816.F32.BF16 R24, R16, R24, R20 ;  /* 0x000000181018723c */ /* 0x010fe40000041814 */
[----:B------:R-:W2:-:S15]  /*1fa80*/  LDL.LU.64 R20, [R1+0x3f28] ;  /* 0x003f280001147983 */ /* 0x000e9e0000300a00 */
[----:B------:R-:W-:Y:S02]  /*1fa90*/  NOP ;  /* 0x0000000000007918 */ /* 0x000fe40000000000 */
[----:B------:R-:W-:Y:S04]  /*1faa0*/  STL.64 [R1+0x650], R24 ;  /* 0x0006501801007387 */ /* 0x000fe80000100a00 */
[----:B------:R-:W-:Y:S04]  /*1fab0*/  STL.64 [R1+0x658], R26 ;  /* 0x0006581a01007387 */ /* 0x000fe80000100a00 */
[----:B------:R-:W0:Y:S04]  /*1fac0*/  LDSM.16.MT88.4 R24, [R2+UR5+0x100] ;  /* 0x000100050218783b */ /* 0x000e280008004200 */
[----:B0-----:R-:W-:Y:S04]  /*1fad0*/  STL.64 [R1+0x3da8], R26 ;  /* 0x003da81a01007387 */ /* 0x001fe80000100a00 */
[----:B------:R0:W-:Y:S04]  /*1fae0*/  STL.64 [R1+0x3da0], R24 ;  /* 0x003da01801007387 */ /* 0x0001e80000100a00 */
[----:B0-----:R-:W4:Y:S01]  /*1faf0*/  LDL.64 R24, [R1+0x50] ;  /* 0x0000500001187983 */ /* 0x001f220000100a00 */
[----:B--2---:R-:W-:Y:S01]  /*1fb00*/  HMMA.16816.F32.BF16 R8, R16, R20, R8 ;  /* 0x000000141008723c */ /* 0x004fe20000041808 */
[----:B------:R-:W-:-:S02]  /*1fb10*/  IMAD.MOV.U32 R3, RZ, RZ, R20 ;  /* 0x000000ffff037224 */ /* 0x000fc400078e0014 */
[----:B------:R-:W-:-:S15]  /*1fb20*/  IMAD.MOV.U32 R0, RZ, RZ, R21 ;  /* 0x000000ffff007224 */ /* 0x000fde00078e0015 */
[----:B------:R-:W-:Y:S01]  /*1fb30*/  NOP ;  /* 0x0000000000007918 */ /* 0x000fe20000000000 */
[----:B------:R-:W-:Y:S04]  /*1fb40*/  STL.64 [R1+0xfa0], R8 ;  /* 0x000fa00801007387 */ /* 0x000fe80000100a00 */
[----:B------:R0:W-:Y:S04]  /*1fb50*/  STL.64 [R1+0xfa8], R10 ;  /* 0x000fa80a01007387 */ /* 0x0001e80000100a00 */
[----:B0-----:R-:W2:Y:S04]  /*1fb60*/  LDL.LU.64 R10, [R1+0x3f20] ;  /* 0x003f2000010a7983 */ /* 0x001ea80000300a00 */
[----:B------:R-:W2:Y:S04]  /*1fb70*/  LDL.LU.64 R8, [R1+0x3f18] ;  /* 0x003f180001087983 */ /* 0x000ea80000300a00 */
[----:B------:R-:W4:Y:S04]  /*1fb80*/  LDL.LU.64 R22, [R1+0x3f10] ;  /* 0x003f100001167983 */ /* 0x000f280000300a00 */
[----:B------:R-:W4:Y:S02]  /*1fb90*/  LDL.LU.64 R20, [R1+0x3f08] ;  /* 0x003f080001147983 */ /* 0x000f240000300a00 */
[----:B----4-:R-:W-:-:S15]  /*1fba0*/  HMMA.16816.F32.BF16 R20, R16, R24, R20 ;  /* 0x000000181014723c */ /* 0x010fde0000041814 */
[----:B------:R-:W-:-:S04]  /*1fbb0*/  NOP ;  /* 0x0000000000007918 */ /* 0x000fc80000000000 */
[----:B------:R0:W-:Y:S04]  /*1fbc0*/  STL.64 [R1+0xf90], R20 ;  /* 0x000f901401007387 */ /* 0x0001e80000100a00 */
[----:B------:R-:W-:Y:S04]  /*1fbd0*/  STL.64 [R1+0xf98], R22 ;  /* 0x000f981601007387 */ /* 0x000fe80000100a00 */
[----:B0-----:R-:W2:Y:S04]  /*1fbe0*/  LDL.LU.64 R20, [R1+0x3f00] ;  /* 0x003f000001147983 */ /* 0x001ea80000300a00 */
[----:B------:R0:W-:Y:S04]  /*1fbf0*/  STL.64 [R1+0x3e18], R24 ;  /* 0x003e181801007387 */ /* 0x0001e80000100a00 */
[----:B0-----:R-:W4:Y:S04]  /*1fc00*/  LDL.LU.64 R24, [R1+0xf40] ;  /* 0x000f400001187983 */ /* 0x001f280000300a00 */
[----:B------:R-:W4:Y:S01]  /*1fc10*/  LDL.LU.64 R26, [R1+0xf48] ;  /* 0x000f4800011a7983 */ /* 0x000f220000300a00 */
[----:B--2---:R-:W-:Y:S03]  /*1fc20*/  HMMA.16816.F32.BF16 R20, R16, R20, R8 ;  /* 0x000000141014723c */ /* 0x004fe60000041808 */
[----:B------:R-:W2:Y:S04]  /*1fc30*/  LDL.LU.64 R10, [R1+0x3ef8] ;  /* 0x003ef800010a7983 */ /* 0x000ea80000300a00 */
[----:B------:R-:W2:-:S12]  /*1fc40*/  LDL.LU.64 R8, [R1+0x3ef0] ;  /* 0x003ef00001087983 */ /* 0x000e980000300a00 */
[----:B------:R0:W-:Y:S04]  /*1fc50*/  STL.64 [R1+0xf80], R20 ;  /* 0x000f801401007387 */ /* 0x0001e80000100a00 */
[----:B------:R2:W-:Y:S04]  /*1fc60*/  STL.64 [R1+0xf88], R22 ;  /* 0x000f881601007387 */ /* 0x0005e80000100a00 */
[----:B0-----:R-:W2:Y:S02]  /*1fc70*/  LDL.LU.64 R20, [R1+0x3ee8] ;  /* 0x003ee80001147983 */ /* 0x001ea40000300a00 */
[----:B--2---:R-:W-:Y:S02]  /*1fc80*/  HMMA.16816.F32.BF16 R20, R16, R20, R8 ;  /* 0x000000141014723c */ /* 0x004fe40000041808 */
[----:B------:R-:W2:Y:S04]  /*1fc90*/  LDL.LU.64 R10, [R1+0x3ee0] ;  /* 0x003ee000010a7983 */ /* 0x000ea80000300a00 */
[----:B------:R-:W2:-:S13]  /*1fca0*/  LDL.LU.64 R8, [R1+0x3ed8] ;  /* 0x003ed80001087983 */ /* 0x000e9a0000300a00 */
[----:B------:R0:W-:Y:S04]  /*1fcb0*/  STL.64 [R1+0xf70], R20 ;  /* 0x000f701401007387 */ /* 0x0001e80000100a00 */
[----:B------:R2:W-:Y:S04]  /*1fcc0*/  STL.64 [R1+0xf78], R22 ;  /* 0x000f781601007387 */ /* 0x0005e80000100a00 */
[----:B0-----:R-:W2:Y:S02]  /*1fcd0*/  LDL.LU.64 R20, [R1+0x3ed0] ;  /* 0x003ed00001147983 */ /* 0x001ea40000300a00 */
[----:B--2---:R-:W-:Y:S02]  /*1fce0*/  HMMA.16816.F32.BF16 R20, R16, R20, R8 ;  /* 0x000000141014723c */ /* 0x004fe40000041808 */
[----:B------:R-:W2:Y:S04]  /*1fcf0*/  LDL.LU.64 R10, [R1+0x3ec8] ;  /* 0x003ec800010a7983 */ /* 0x000ea80000300a00 */
[----:B------:R-:W2:-:S13]  /*1fd00*/  LDL.LU.64 R8, [R1+0x3ec0] ;  /* 0x003ec00001087983 */ /* 0x000e9a0000300a00 */
[----:B------:R0:W-:Y:S04]  /*1fd10*/  STL.64 [R1+0xf60], R20 ;  /* 0x000f601401007387 */ /* 0x0001e80000100a00 */
[----:B------:R-:W-:Y:S04]  /*1fd20*/  STL.64 [R1+0xf68], R22 ;  /* 0x000f681601007387 */ /* 0x000fe80000100a00 */
[----:B0-----:R-:W3:Y:S02]  /*1fd30*/  LDL.LU.64 R20, [R1+0x3eb8] ;  /* 0x003eb80001147983 */ /* 0x001ee40000300a00 */
[----:B---3--:R-:W-:-:S15]  /*1fd40*/  HMMA.16816.F32.BF16 R12, R16, R20, R12 ;  /* 0x00000014100c723c */ /* 0x008fde000004180c */
[----:B------:R-:W-:-:S04]  /*1fd50*/  NOP ;  /* 0x0000000000007918 */ /* 0x000fc80000000000 */
[----:B------:R0:W-:Y:S04]  /*1fd60*/  STL.64 [R1+0xf50], R12 ;  /* 0x000f500c01007387 */ /* 0x0001e80000100a00 */
[----:B------:R-:W-:Y:S04]  /*1fd70*/  STL.64 [R1+0xf58], R14 ;  /* 0x000f580e01007387 */ /* 0x000fe80000100a00 */
[----:B0-----:R-:W4:Y:S01]  /*1fd80*/  LDL.LU.64 R12, [R1+0x3eb0] ;  /* 0x003eb000010c7983 */ /* 0x001f220000300a00 */
[----:B------:R-:W-:Y:S02]  /*1fd90*/  IMAD.MOV.U32 R7, RZ, RZ, R20 ;  /* 0x000000ffff077224 */ /* 0x000fe400078e0014 */
[----:B------:R-:W-:Y:S01]  /*1fda0*/  IMAD.MOV.U32 R6, RZ, RZ, R21 ;  /* 0x000000ffff067224 */ /* 0x000fe200078e0015 */
[----:B------:R-:W3:Y:S04]  /*1fdb0*/  LDL.LU.64 R22, [R1+0x3ea8] ;  /* 0x003ea80001167983 */ /* 0x000ee80000300a00 */
[----:B------:R-:W2:Y:S04]  /*1fdc0*/  LDL.LU.64 R20, [R1+0x3ea0] ;  /* 0x003ea00001147983 */ /* 0x000ea80000300a00 */
[----:B------:R-:W-:Y:S04]  /*1fdd0*/  STL.64 [R1+0x3e88], R6 ;  /* 0x003e880601007387 */ /* 0x000fe80000100a00 */
[----:B------:R0:W-:Y:S04]  /*1fde0*/  STL.64 [R1+0x3e80], R4 ;  /* 0x003e800401007387 */ /* 0x0001e80000100a00 */
[----:B0-----:R-:W2:Y:S04]  /*1fdf0*/  LDL.LU.64 R4, [R1+0xf30] ;  /* 0x000f300001047983 */ /* 0x001ea80000300a00 */
[----:B------:R-:W2:Y:S01]  /*1fe00*/  LDL.LU.64 R6, [R1+0xf38] ;  /* 0x000f380001067983 */ /* 0x000ea20000300a00 */
[----:B----4-:R-:W-:-:S15]  /*1fe10*/  HMMA.16816.F32.BF16 R24, R16, R12, R24 ;  /* 0x0000000c1018723c */ /* 0x010fde0000041818 */
[----:B------:R-:W-:-:S04]  /*1fe20*/  NOP ;  /* 0x0000000000007918 */ /* 0x000fc80000000000 */
[----:B------:R0:W-:Y:S04]  /*1fe30*/  STL.64 [R1+0xf40], R24 ;  /* 0x000f401801007387 */ /* 0x0001e80000100a00 */
[----:B------:R-:W-:Y:S04]  /*1fe40*/  STL.64 [R1+0xf48], R26 ;  /* 0x000f481a01007387 */ /* 0x000fe80000100a00 */
[----:B------:R-:W4:Y:S01]  /*1fe50*/  LDL.LU.64 R14, [R1+0x3e98] ;  /* 0x003e9800010e7983 */ /* 0x000f220000300a00 */
[----:B0-----:R-:W-:Y:S02]  /*1fe60*/  IMAD.MOV.U32 R25, RZ, RZ, R12 ;  /* 0x000000ffff197224 */ /* 0x001fe400078e000c */
[----:B------:R-:W-:-:S02]  /*1fe70*/  IMAD.MOV.U32 R24, RZ, RZ, R13 ;  /* 0x000000ffff187224 */ /* 0x000fc400078e000d */
[----:B------:R-:W2:Y:S04]  /*1fe80*/  LDL.LU.64 R12, [R1+0x3e90] ;  /* 0x003e9000010c7983 */ /* 0x000ea80000300a00 */
[----:B------:R2:W-:Y:S02]  /*1fe90*/  STL.64 [R1+0x3e20], R24 ;  /* 0x003e201801007387 */ /* 0x0005e40000100a00 */
[----:B--2---:R-:W-:Y:S02]  /*1fea0*/  HMMA.16816.F32.BF16 R24, R16, R12, R4 ;  /* 0x0000000c1018723c */ /* 0x004fe40000041804 */
[----:B------:R-:W2:Y:S04]  /*1feb0*/  LDL.LU.64 R4, [R1+0xf20] ;  /* 0x000f200001047983 */ /* 0x000ea80000300a00 */
[----:B------:R-:W2:-:S13]  /*1fec0*/  LDL.LU.64 R6, [R1+0xf28] ;  /* 0x000f280001067983 */ /* 0x000e9a0000300a00 */
[----:B------:R0:W-:Y:S04]  /*1fed0*/  STL.64 [R1+0xf30], R24 ;  /* 0x000f301801007387 */ /* 0x0001e80000100a00 */
[----:B------:R1:W-:Y:S04]  /*1fee0*/  STL.64 [R1+0xf38], R26 ;  /* 0x000f381a01007387 */ /* 0x0003e80000100a00 */
[----:B0-----:R-:W2:Y:S04]  /*1fef0*/  LDL.LU.64 R24, [R1+0x5d0] ;  /* 0x0005d00001187983 */ /* 0x001ea80000300a00 */
[----:B-1----:R-:W2:Y:S04]  /*1ff00*/  LDL.LU.64 R26, [R1+0x5d8] ;  /* 0x0005d800011a7983 */ /* 0x002ea80000300a00 */
[----:B--2---:R-:W-:Y:S04]  /*1ff10*/  STL.64 [R1+0x3e30], R26 ;  /* 0x003e301a01007387 */ /* 0x004fe80000100a00 */
[----:B------:R0:W-:Y:S02]  /*1ff20*/  STL.64 [R1+0x3e28], R24 ;  /* 0x003e281801007387 */ /* 0x0001e40000100a00 */
[----:B0-----:R-:W-:-:S02]  /*1ff30*/  IMAD.MOV.U32 R24, RZ, RZ, R29 ;  /* 0x000000ffff187224 */ /* 0x001fc400078e001d */
[----:B------:R-:W-:-:S05]  /*1ff40*/  IMAD.MOV.U32 R25, RZ, RZ, R28 ;  /* 0x000000ffff197224 */ /* 0x000fca00078e001c */
[----:B------:R3:W-:Y:S02]  /*1ff50*/  STL.64 [R1+0x3e40], R24 ;  /* 0x003e401801007387 */ /* 0x0007e40000100a00 */
[----:B---3--:R-:W-:Y:S02]  /*1ff60*/  IMAD.MOV.U32 R24, RZ, RZ, R23 ;  /* 0x000000ffff187224 */ /* 0x008fe400078e0017 */
[----:B------:R-:W-:-:S05]  /*1ff70*/  IMAD.MOV.U32 R25, RZ, RZ, R22 ;  /* 0x000000ffff197224 */ /* 0x000fca00078e0016 */
[----:B------:R0:W-:Y:S02]  /*1ff80*/  STL.64 [R1+0x3e58], R24 ;  /* 0x003e581801007387 */ /* 0x0001e40000100a00 */
[----:B0-----:R-:W-:Y:S02]  /*1ff90*/  IMAD.MOV.U32 R24, RZ, RZ, R21 ;  /* 0x000000ffff187224 */ /* 0x001fe400078e0015 */
[----:B------:R-:W-:Y:S02]  /*1ffa0*/  IMAD.MOV.U32 R25, RZ, RZ, R20 ;  /* 0x000000ffff197224 */ /* 0x000fe400078e0014 */
[----:B------:R-:W2:Y:S04]  /*1ffb0*/  LDL.LU.64 R20, [R1+0x640] ;  /* 0x0006400001147983 */ /* 0x000ea80000300a00 */
[----:B------:R-:W2:Y:S04]  /*1ffc0*/  LDL.LU.64 R22, [R1+0x648] ;  /* 0x0006480001167983 */ /* 0x000ea80000300a00 */
[----:B----4-:R-:W-:Y:S04]  /*1ffd0*/  STL.64 [R1+0x3dc8], R14 ;  /* 0x003dc80e01007387 */ /* 0x010fe80000100a00 */
[----:B------:R0:W-:Y:S02]  /*1ffe0*/  STL.64 [R1+0x3dc0], R12 ;  /* 0x003dc00c01007387 */ /* 0x0001e40000100a00 */
[----:B0-----:R-:W-:-:S02]  /*1fff0*/  IMAD.MOV.U32 R12, RZ, RZ, R11 ;  /* 0x000000ffff0c7224 */ /* 0x001fc400078e000b */
[----:B------:R-:W-:-:S05]  /*20000*/  IMAD.MOV.U32 R13, RZ, RZ, R10 ;  /* 0x000000ffff0d7224 */ /* 0x000fca00078e000a */
[----:B------:R0:W-:Y:S04]  /*20010*/  STL.64 [R1+0x3e38], R12 ;  /* 0x003e380c01007387 */ /* 0x0001e80000100a00 */
[----:B0-----:R-:W3:Y:S04]  /*20020*/  LDL.LU.64 R12, [R1+0x5e0] ;  /* 0x0005e000010c7983 */ /* 0x001ee80000300a00 */
[----:B------:R-:W4:Y:S01]  /*20030*/  LDL.LU.64 R14, [R1+0x5e8] ;  /* 0x0005e800010e7983 */ /* 0x000f220000300a00 */
[C---:B------:R-:W-:Y:S03]  /*20040*/  HMMA.16816.F32.BF16 R4, R16.reuse, R8, R4 ;  /* 0x000000081004723c */ /* 0x040fe60000041804 */
[----:B----4-:R-:W-:Y:S04]  /*20050*/  STL.64 [R1+0x3e50], R14 ;  /* 0x003e500e01007387 */ /* 0x010fe80000100a00 */
[----:B---3--:R0:W-:Y:S04]  /*20060*/  STL.64 [R1+0x3e48], R12 ;  /* 0x003e480c01007387 */ /* 0x0081e80000100a00 */
[----:B0-----:R-:W3:Y:S04]  /*20070*/  LDL.LU.64 R12, [R1+0xfb0] ;  /* 0x000fb000010c7983 */ /* 0x001ee80000300a00 */
[----:B------:R-:W4:Y:S04]  /*20080*/  LDL.LU.64 R14, [R1+0xfb8] ;  /* 0x000fb800010e7983 */ /* 0x000f280000300a00 */
[----:B----4-:R-:W-:Y:S04]  /*20090*/  STL.64 [R1+0x3e68], R14 ;  /* 0x003e680e01007387 */ /* 0x010fe80000100a00 */
[----:B---3--:R0:W-:Y:S04]  /*200a0*/  STL.64 [R1+0x3e60], R12 ;  /* 0x003e600c01007387 */ /* 0x0081e80000100a00 */
[----:B0-----:R-:W3:Y:S04]  /*200b0*/  LDL.LU.64 R12, [R1+0x10b0] ;  /* 0x0010b000010c7983 */ /* 0x001ee80000300a00 */
[----:B------:R-:W3:Y:S04]  /*200c0*/  LDL.LU.64 R14, [R1+0x10b8] ;  /* 0x0010b800010e7983 */ /* 0x000ee80000300a00 */
[----:B------:R-:W-:Y:S04]  /*200d0*/  STL.64 [R1+0xf20], R4 ;  /* 0x000f200401007387 */ /* 0x000fe80000100a00 */
[----:B------:R0:W-:Y:S04]  /*200e0*/  STL.64 [R1+0xf28], R6 ;  /* 0x000f280601007387 */ /* 0x0001e80000100a00 */
[----:B0-----:R-:W4:Y:S04]  /*200f0*/  LDL.LU.64 R6, [R1+0x3e88] ;  /* 0x003e880001067983 */ /* 0x001f280000300a00 */
[----:B------:R-:W2:Y:S02]  /*20100*/  LDL.LU.64 R4, [R1+0x3e80] ;  /* 0x003e800001047983 */ /* 0x000ea40000300a00 */
[----:B--2---:R-:W-:Y:S02]  /*20110*/  HMMA.16816.F32.BF16 R16, R16, R4, R20 ;  /* 0x000000041010723c */ /* 0x004fe40000041814 */
[----:B------:R-:W3:Y:S04]  /*20120*/  LDL.LU.64 R22, [R1+0x3e78] ;  /* 0x003e780001167983 */ /* 0x000ee80000300a00 */
[----:B------:R-:W3:-:S13]  /*20130*/  LDL.LU.64 R20, [R1+0x3e70] ;  /* 0x003e700001147983 */ /* 0x000eda0000300a00 */
[----:B------:R0:W-:Y:S04]  /*20140*/  STL.64 [R1+0x640], R16 ;  /* 0x0006401001007387 */ /* 0x0001e80000100a00 */
[----:B------:R-:W-:Y:S04]  /*20150*/  STL.64 [R1+0x648], R18 ;  /* 0x0006481201007387 */ /* 0x000fe80000100a00 */
[----:B0-----:R-:W2:Y:S01]  /*20160*/  LDL.64 R16, [R1+0x70] ;  /* 0x0000700001107983 */ /* 0x001ea20000100a00 */
[----:B---3--:R-:W-:Y:S03]  /*20170*/  HMMA.16816.F32.BF16 R24, R20, R24, R12 ;  /* 0x000000181418723c */ /* 0x008fe6000004180c */
[----:B------:R-:W3:Y:S04]  /*20180*/  LDL.LU.64 R14, [R1+0x3e68] ;  /* 0x003e6800010e7983 */ /* 0x000ee80000300a00 */
[----:B------:R-:W3:-:S12]  /*20190*/  LDL.LU.64 R12, [R1+0x3e60] ;  /* 0x003e6000010c7983 */ /* 0x000ed80000300a00 */
[----:B------:R0:W-:Y:S04]  /*201a0*/  STL.64 [R1+0x10b0], R24 ;  /* 0x0010b01801007387 */ /* 0x0001e80000100a00 */
[----:B------:R3:W-:Y:S04]  /*201b0*/  STL.64 [R1+0x10b8], R26 ;  /* 0x0010b81a01007387 */ /* 0x0007e80000100a00 */
[----:B0-----:R-:W3:Y:S02]  /*201c0*/  LDL.LU.64 R24, [R1+0x3e58] ;  /* 0x003e580001187983 */ /* 0x001ee40000300a00 */
[----:B---3--:R-:W-:Y:S02]  /*201d0*/  HMMA.16816.F32.BF16 R24, R20, R24, R12 ;  /* 0x000000181418723c */ /* 0x008fe4000004180c */
[----:B------:R-:W3:Y:S04]  /*201e0*/  LDL.LU.64 R14, [R1+0x3e50] ;  /* 0x003e5000010e7983 */ /* 0x000ee80000300a00 */
[----:B------:R-:W3:-:S13]  /*201f0*/  LDL.LU.64 R12, [R1+0x3e48] ;  /* 0x003e4800010c7983 */ /* 0x000eda0000300a00 */
[----:B------:R0:W-:Y:S04]  /*20200*/  STL.64 [R1+0xfb0], R24 ;  /* 0x000fb01801007387 */ /* 0x0001e80000100a00 */
[----:B0-----:R-:W3:Y:S01]  /*20210*/  LDL.LU.64 R24, [R1+0x3e40] ;  /* 0x003e400001187983 */ /* 0x001ee20000300a00 */
[----:B------:R-:W-:Y:S02]  /*20220*/  IMAD.MOV.U32 R10, RZ, RZ, R26 ;  /* 0x000000ffff0a7224 */ /* 0x000fe400078e001a */
[----:B------:R-:W-:-:S05]  /*20230*/  IMAD.MOV.U32 R11, RZ, RZ, R27 ;  /* 0x000000ffff0b7224 */ /* 0x000fca00078e001b */
[----:B------:R-:W-:Y:S04]  /*20240*/  STL [R1+0x31dc], R11 ;  /* 0x0031dc0b01007387 */ /* 0x000fe80000100800 */
[----:B------:R-:W-:Y:S04]  /*20250*/  STL [R1+0x31d8], R10 ;  /* 0x0031d80a01007387 */ /* 0x000fe80000100800 */
[----:B------:R0:W-:Y:S04]  /*20260*/  STL.64 [R1+0x3dd0], R8 ;  /* 0x003dd00801007387 */ /* 0x0001e80000100a00 */
[----:B0-----:R-:W2:Y:S01]  /*20270*/  LDL.64 R8, [R1+0x80] ;  /* 0x0000800001087983 */ /* 0x001ea20000100a00 */
[----:B---3--:R-:W-:Y:S03]  /*20280*/  HMMA.16816.F32.BF16 R24, R20, R24, R12 ;  /* 0x000000181418723c */ /* 0x008fe6000004180c */
[----:B------:R-:W3:-:S15]  /*20290*/  LDL.LU.64 R12, [R1+0x3e38] ;  /* 0x003e3800010c7983 */ /* 0x000ede0000300a00 */
[----:B------:R-:W-:Y:S01]  /*202a0*/  NOP ;  /* 0x0000000000007918 */ /* 0x000fe20000000000 */
[----:B------:R-:W-:Y:S04]  /*202b0*/  STL.64 [R1+0x5e0], R24 ;  /* 0x0005e01801007387 */ /* 0x000fe80000100a00 */
[----:B------:R0:W-:Y:S04]  /*202c0*/  STL.64 [R1+0x5e8], R26 ;  /* 0x0005e81a01007387 */ /* 0x0001e80000100a00 */
[----:B0-----:R-:W3:Y:S04]  /*202d0*/  LDL.LU.64 R26, [R1+0x3e30] ;  /* 0x003e3000011a7983 */ /* 0x001ee80000300a00 */
[----:B------:R-:W3:Y:S02]  /*202e0*/  LDL.LU.64 R24, [R1+0x3e28] ;  /* 0x003e280001187983 */ /* 0x000ee40000300a00 */
[----:B---3--:R-:W-:Y:S02]  /*202f0*/  HMMA.16816.F32.BF16 R12, R20, R12, R24 ;  /* 0x0000000c140c723c */ /* 0x008fe40000041818 */
[----:B------:R-:W3:-:S15]  /*20300*/  LDL.LU.64 R24, [R1+0x3e20] ;  /* 0x003e200001187983 */ /* 0x000ede0000300a00 */
[----:B------:R-:W-:Y:S02]  /*20310*/  NOP ;  /* 0x0000000000007918 */ /* 0x000fe40000000000 */
[----:B------:R3:W-:Y:S04]  /*20320*/  STL.64 [R1+0x5d0], R12 ;  /* 0x0005d00c01007387 */ /* 0x0007e80000100a00 */
[----:B------:R-:W-:Y:S01]  /*20330*/  STL.64 [R1+0x5d8], R14 ;  /* 0x0005d80e01007387 */ /* 0x000fe20000100a00 */
[----:B---3--:R-:W-:Y:S02]  /*20340*/  IMAD.MOV.U32 R12, RZ, RZ, R25 ;  /* 0x000000ffff0c7224 */ /* 0x008fe400078e0019 */
[----:B------:R-:W-:Y:S02]  /*20350*/  IMAD.MOV.U32 R13, RZ, RZ, R24 ;  /* 0x000000ffff0d7224 */ /* 0x000fe400078e0018 */
[----:B------:R-:W3:Y:S04]  /*20360*/  LDL.LU.64 R24, [R1+0x5b0] ;  /* 0x0005b00001187983 */ /* 0x000ee80000300a00 */
[----:B------:R-:W3:Y:S04]  /*20370*/  LDL.LU.64 R26, [R1+0x5b8] ;  /* 0x0005b800011a7983 */ /* 0x000ee80000300a00 */
[----:B------:R4:W-:Y:S02]  /*20380*/  STL.64 [R1+0x3dd8], R12 ;  /* 0x003dd80c01007387 */ /* 0x0009e40000100a00 */
[----:B----4-:R-:W-:-:S02]  /*20390*/  IMAD.MOV.U32 R12, RZ, RZ, R7 ;  /* 0x000000ffff0c7224 */ /* 0x010fc400078e0007 */
[----:B------:R-:W-:-:S05]  /*203a0*/  IMAD.MOV.U32 R13, RZ, RZ, R6 ;  /* 0x000000ffff0d7224 */ /* 0x000fca00078e0006 */
[----:B------:R0:W-:Y:S04]  /*203b0*/  STL.64 [R1+0x3df0], R12 ;  /* 0x003df00c01007387 */ /* 0x0001e80000100a00 */
[----:B0-----:R-:W4:Y:S04]  /*203c0*/  LDL.LU.64 R12, [R1+0x5c0] ;  /* 0x0005c000010c7983 */ /* 0x001f280000300a00 */
[----:B------:R-:W4:Y:S01]  /*203d0*/  LDL.LU.64 R14, [R1+0x5c8] ;  /* 0x0005c800010e7983 */ /* 0x000f220000300a00 */
[----:B--2---:R-:W-:Y:S02]  /*203e0*/  IMAD.MOV.U32 R7, RZ, RZ, R8 ;  /* 0x000000ffff077224 */ /* 0x004fe400078e0008 */
[----:B------:R-:W-:Y:S01]  /*203f0*/  IMAD.MOV.U32 R6, RZ, RZ, R9 ;  /* 0x000000ffff067224 */ /* 0x000fe200078e0009 */
[----:B----4-:R-:W-:-:S15]  /*20400*/  HMMA.16816.F32.BF16 R12, R20, R8, R12 ;  /* 0x00000008140c723c */ /* 0x010fde000004180c */
[----:B------:R-:W-:-:S04]  /*20410*/  NOP ;  /* 0x0000000000007918 */ /* 0x000fc80000000000 */
[----:B------:R0:W-:Y:S04]  /*20420*/  STL.64 [R1+0x5c0], R12 ;  /* 0x0005c00c01007387 */ /* 0x0001e80000100a00 */
[----:B------:R-:W-:Y:S04]  /*20430*/  STL.64 [R1+0x5c8], R14 ;  /* 0x0005c80e01007387 */ /* 0x000fe80000100a00 */
[----:B------:R-:W2:Y:S04]  /*20440*/  LDL.LU.64 R8, [R1+0xe60] ;  /* 0x000e600001087983 */ /* 0x000ea80000300a00 */
[----:B------:R-:W2:Y:S04]  /*20450*/  LDL.LU.64 R10, [R1+0xe68] ;  /* 0x000e6800010a7983 */ /* 0x000ea80000300a00 */
[----:B0-----:R-:W4:Y:S01]  /*20460*/  LDL.64 R12, [R1+0x20] ;  /* 0x00002000010c7983 */ /* 0x001f220000100a00 */
[----:B---3--:R-:W-:Y:S01]  /*20470*/  HMMA.16816.F32.BF16 R24, R20, R16, R24 ;  /* 0x000000101418723c */ /* 0x008fe20000041818 */
[----:B------:R-:W-:-:S02]  /*20480*/  IMAD.MOV.U32 R29, RZ, RZ, R16 ;  /* 0x000000ffff1d7224 */ /* 0x000fc400078e0010 */
[----:B------:R-:W-:Y:S02]  /*20490*/  IMAD.MOV.U32 R28, RZ, RZ, R17 ;  /* 0x000000ffff1c7224 */ /* 0x000fe400078e0011 */
[----:B------:R-:W0:Y:S04]  /*204a0*/  LDSM.16.MT88.4 R16, [R2+UR5+0x180] ;  /* 0x000180050210783b */ /* 0x000e280008004200 */
[----:B----4-:R-:W-:Y:S04]  /*204b0*/  STL.64 [R1+0x3e08], R12 ;  /* 0x003e080c01007387 */ /* 0x010fe80000100a00 */
[----:B------:R-:W-:Y:S04]  /*204c0*/  STL.64 [R1+0x3db8], R6 ;  /* 0x003db80601007387 */ /* 0x000fe80000100a00 */
[----:B------:R1:W-:Y:S04]  /*204d0*/  STL.64 [R1+0x3db0], R4 ;  /* 0x003db00401007387 */ /* 0x0003e80000100a00 */
[----:B-1----:R-:W3:Y:S04]  /*204e0*/  LDL.64 R4, [R1+0x30] ;  /* 0x0000300001047983 */ /* 0x002ee80000100a00 */
[----:B---3--:R1:W-:Y:S04]  /*204f0*/  STL.64 [R1+0x3e10], R4 ;  /* 0x003e100401007387 */ /* 0x0083e80000100a00 */
[----:B-1----:R-:W3:Y:S04]  /*20500*/  LDL.64 R4, [R1+0x40] ;  /* 0x0000400001047983 */ /* 0x002ee80000100a00 */
[----:B------:R1:W-:Y:S04]  /*20510*/  STL.64 [R1+0x5b0], R24 ;  /* 0x0005b01801007387 */ /* 0x0003e80000100a00 */
[----:B------:R-:W-:Y:S04]  /*20520*/  STL.64 [R1+0x5b8], R26 ;  /* 0x0005b81a01007387 */ /* 0x000fe80000100a00 */
[----:B-1----:R-:W2:Y:S04]  /*20530*/  LDL.LU.64 R24, [R1+0x3e18] ;  /* 0x003e180001187983 */ /* 0x002ea80000300a00 */
[----:B------:R-:W-:Y:S04]  /*20540*/  STL [R1+0x3d60], R2 ;  /* 0x003d600201007387 */ /* 0x000fe80000100800 */
[----:B0-----:R-:W-:Y:S04]  /*20550*/  STL.64 [R1+0x3cb0], R18 ;  /* 0x003cb01201007387 */ /* 0x001fe80000100a00 */
[----:B------:R0:W-:Y:S04]  /*20560*/  STL.64 [R1+0x3ca8], R16 ;  /* 0x003ca81001007387 */ /* 0x0001e80000100a00 */
[----:B0-----:R-:W4:Y:S04]  /*20570*/  LDL.LU.64 R16, [R1+0xe70] ;  /* 0x000e700001107983 */ /* 0x001f280000300a00 */
[----:B------:R-:W4:Y:S01]  /*20580*/  LDL.LU.64 R18, [R1+0xe78] ;  /* 0x000e780001127983 */ /* 0x000f220000300a00 */
[----:B------:R-:W-:-:S02]  /*20590*/  IMAD.MOV.U32 R12, RZ, RZ, R3 ;  /* 0x000000ffff0c7224 */ /* 0x000fc400078e0003 */
[----:B------:R-:W-:Y:S01]  /*205a0*/  IMAD.MOV.U32 R13, RZ, RZ, R0 ;  /* 0x000000ffff0d7224 */ /* 0x000fe200078e0000 */
[C---:B--2---:R-:W-:Y:S08]  /*205b0*/  HMMA.16816.F32.BF16 R8, R20.reuse, R24, R8 ;  /* 0x000000181408723c */ /* 0x044ff00000041808 */
[----:B----4-:R-:W-:-:S15]  /*205c0*/  HMMA.16816.F32.BF16 R12, R20, R12, R16 ;  /* 0x0000000c140c723c */ /* 0x010fde0000041810 */
[----:B------:R-:W-:-:S04]  /*205d0*/  NOP ;  /* 0x0000000000007918 */ /* 0x000fc80000000000 */
[----:B------:R0:W-:Y:S04]  /*205e0*/  STL.64 [R1+0xe70], R12 ;  /* 0x000e700c01007387 */ /* 0x0001e80000100a00 */
[----:B------:R1:W-:Y:S04]  /*205f0*/  STL.64 [R1+0xe78], R14 ;  /* 0x000e780e01007387 */ /* 0x0003e80000100a00 */
[----:B------:R2:W-:Y:S04]  /*20600*/  STL.64 [R1+0xe60], R8 ;  /* 0x000e600801007387 */ /* 0x0005e80000100a00 */
[----:B------:R4:W-:Y:S04]  /*20610*/  STL.64 [R1+0xe68], R10 ;  /* 0x000e680a01007387 */ /* 0x0009e80000100a00 */
[----:B------:R-:W3:Y:S04]  /*20620*/  LDL.LU.64 R16, [R1+0xe50] ;  /* 0x000e500001107983 */ /* 0x000ee80000300a00 */
[----:B------:R-:W3:Y:S04]  /*20630*/  LDL.LU.64 R18, [R1+0xe58] ;  /* 0x000e580001127983 */ /* 0x000ee80000300a00 */
[----:B0-----:R-:W3:Y:S04]  /*20640*/  LDL.LU.64 R12, [R1+0xe40] ;  /* 0x000e4000010c7983 */ /* 0x001ee80000300a00 */
[----:B-1----:R-:W3:Y:S04]  /*20650*/  LDL.LU.64 R14, [R1+0xe48] ;  /* 0x000e4800010e7983 */ /* 0x002ee80000300a00 */
[----:B--2---:R-:W2:Y:S04]  /*20660*/  LDL.LU.64 R8, [R1+0xe10] ;  /* 0x000e100001087983 */ /* 0x004ea80000300a00 */
[----:B----4-:R-:W4:Y:S04]  /*20670*/  LDL.LU.64 R10, [R1+0xe18] ;  /* 0x000e1800010a7983 */ /* 0x010f280000300a00 */
[----:B----4-:R-:W-:Y:S04]  /*20680*/  STL.64 [R1+0x3de8], R10 ;  /* 0x003de80a01007387 */ /* 0x010fe80000100a00 */
[----:B--2---:R0:W-:Y:S04]  /*20690*/  STL.64 [R1+0x3de0], R8 ;  /* 0x003de00801007387 */ /* 0x0041e80000100a00 */
[----:B0-----:R-:W2:Y:S04]  /*206a0*/  LDL.LU.64 R8, [R1+0xe20] ;  /* 0x000e200001087983 */ /* 0x001ea80000300a00 */
[----:B------:R-:W4:Y:S01]  /*206b0*/  LDL.LU.64 R10, [R1+0xe28] ;  /* 0x000e2800010a7983 */ /* 0x000f220000300a00 */
[----:B---3--:R-:W-:Y:S01]  /*206c0*/  HMMA.16816.F32.BF16 R16, R20, R4, R16 ;  /* 0x000000041410723c */ /* 0x008fe20000041810 */
[----:B------:R-:W-:-:S02]  /*206d0*/  IMAD.MOV.U32 R0, RZ, RZ, R25 ;  /* 0x000000ffff007224 */ /* 0x000fc400078e0019 */
[----:B------:R-:W-:Y:S01]  /*206e0*/  IMAD.MOV.U32 R3, RZ, RZ, R24 ;  /* 0x000000ffff037224 */ /* 0x000fe200078e0018 */
[----:B----4-:R-:W-:Y:S04]  /*206f0*/  STL.64 [R1+0x3e00], R10 ;  /* 0x003e000a01007387 */ /* 0x010fe80000100a00 */
[----:B--2---:R0:W-:Y:S04]  /*20700*/  STL.64 [R1+0x3df8], R8 ;  /* 0x003df80801007387 */ /* 0x0041e80000100a00 */
[----:B0-----:R-:W2:Y:S04]  /*20710*/  LDL.LU.64 R8, [R1+0xe30] ;  /* 0x000e300001087983 */ /* 0x001ea80000300a00 */
[----:B------:R-:W2:Y:S04]  /*20720*/  LDL.LU.64 R10, [R1+0xe38] ;  /* 0x000e3800010a7983 */ /* 0x000ea80000300a00 */
[----:B------:R-:W3:Y:S04]  /*20730*/  LDL.LU.64 R24, [R1+0xe00] ;  /* 0x000e000001187983 */ /* 0x000ee80000300a00 */
[----:B------:R-:W3:Y:S04]  /*20740*/  LDL.LU.64 R26, [R1+0xe08] ;  /* 0x000e0800011a7983 */ /* 0x000ee80000300a00 */
[----:B------:R-:W-:Y:S04]  /*20750*/  STL [R1+0x3d68], R0 ;  /* 0x003d680001007387 */ /* 0x000fe80000100800 */
[----:B------:R-:W-:Y:S04]  /*20760*/  STL [R1+0x3d64], R3 ;  /* 0x003d640301007387 */ /* 0x000fe80000100800 */
[----:B------:R-:W-:Y:S04]  /*20770*/  STL.64 [R1+0xe50], R16 ;  /* 0x000e501001007387 */ /* 0x000fe80000100a00 */
[----:B------:R0:W-:Y:S02]  /*20780*/  STL.64 [R1+0xe58], R18 ;  /* 0x000e581201007387 */ /* 0x0001e40000100a00 */
[----:B0-----:R-:W-:-:S02]  /*20790*/  IMAD.MOV.U32 R19, RZ, RZ, R4 ;  /* 0x000000ffff137224 */ /* 0x001fc400078e0004 */
[----:B------:R-:W-:Y:S02]  /*207a0*/  IMAD.MOV.U32 R18, RZ, RZ, R5 ;  /* 0x000000ffff127224 */ /* 0x000fe400078e0005 */
[----:B------:R-:W4:Y:S02]  /*207b0*/  LDL.LU.64 R4, [R1+0x3e10] ;  /* 0x003e100001047983 */ /* 0x000f240000300a00 */
[----:B----4-:R-:W-:-:S15]  /*207c0*/  HMMA.16816.F32.BF16 R12, R20, R4, R12 ;  /* 0x00000004140c723c */ /* 0x010fde000004180c */
[----:B------:R-:W-:-:S04]  /*207d0*/  NOP ;  /* 0x0000000000007918 */ /* 0x000fc80000000000 */
[----:B------:R0:W-:Y:S04]  /*207e0*/  STL.64 [R1+0xe40], R12 ;  /* 0x000e400c01007387 */ /* 0x0001e80000100a00 */
[----:B------:R-:W-:Y:S04]  /*207f0*/  STL.64 [R1+0xe48], R14 ;  /* 0x000e480e01007387 */ /* 0x000fe80000100a00 */
[----:B0-----:R-:W2:Y:S01]  /*20800*/  LDL.LU.64 R12, [R1+0x3e08] ;  /* 0x003e0800010c7983 */ /* 0x001ea20000300a00 */
[----:B------:R-:W-:-:S03]  /*20810*/  IMAD.MOV.U32 R2, RZ, RZ, R5 ;  /* 0x000000ffff027224 */ /* 0x000fc600078e0005 */
[----:B------:R-:W4:Y:S04]  /*20820*/  LDL.LU.64 R4, [R1+0xdf0] ;  /* 0x000df00001047983 */ /* 0x000f280000300a00 */
[----:B------:R-:W4:Y:S01]  /*20830*/  LDL.LU.64 R6, [R1+0xdf8] ;  /* 0x000df80001067983 */ /* 0x000f220000300a00 */
[----:B--2---:R-:W-:Y:S01]  /*20840*/  HMMA.16816.F32.BF16 R8, R20, R12, R8 ;  /* 0x0000000c1408723c */ /* 0x004fe20000041808 */
[----:B------:R-:W-:Y:S02]  /*20850*/  IMAD.MOV.U32 R0, RZ, RZ, R12 ;  /* 0x000000ffff007224 */ /* 0x000fe400078e000c */
[----:B------:R-:W-:-:S15]  /*20860*/  IMAD.MOV.U32 R3, RZ, RZ, R13 ;  /* 0x000000ffff037224 */ /* 0x000fde00078e000d */
[----:B------:R-:W-:Y:S01]  /*20870*/  NOP ;  /* 0x0000000000007918 */ /* 0x000fe20000000000 */
[----:B------:R-:W-:Y:S04]  /*20880*/  STL.64 [R1+0xe30], R8 ;  /* 0x000e300801007387 */ /* 0x000fe80000100a00 */
[----:B------:R0:W-:Y:S04]  /*20890*/  STL.64 [R1+0xe38], R10 ;  /* 0x000e380a01007387 */ /* 0x0001e80000100a00 */
[----:B0-----:R-:W2:Y:S04]  /*208a0*/  LDL.LU.64 R10, [R1+0x3e00] ;  /* 0x003e0000010a7983 */ /* 0x001ea80000300a00 */
[----:B------:R-:W2:Y:S04]  /*208b0*/  LDL.LU.64 R8, [R1+0x3df8] ;  /* 0x003df80001087983 */ /* 0x000ea80000300a00 */
[----:B------:R-:W2:Y:S02]  /*208c0*/  LDL.LU.64 R12, [R1+0x3df0] ;  /* 0x003df000010c7983 */ /* 0x000ea40000300a00 */
[----:B--2---:R-:W-:Y:S02]  /*208d0*/  HMMA.16816.F32.BF16 R12, R20, R12, R8 ;  /* 0x0000000c140c723c */ /* 0x004fe40000041808 */
[----:B------:R-:W2:Y:S04]  /*208e0*/  LDL.LU.64 R10, [R1+0x3de8] ;  /* 0x003de800010a7983 */ /* 0x000ea80000300a00 */
[----:B------:R-:W2:-:S13]  /*208f0*/  LDL.LU.64 R8, [R1+0x3de0] ;  /* 0x003de00001087983 */ /* 0x000e9a0000300a00 */
[----:B------:R0:W-:Y:S04]  /*20900*/  STL.64 [R1+0xe20], R12 ;  /* 0x000e200c01007387 */ /* 0x0001e80000100a00 */
[----:B------:R2:W-:Y:S04]  /*20910*/  STL.64 [R1+0xe28], R14 ;  /* 0x000e280e01007387 */ /* 0x0005e80000100a00 */
[----:B0-----:R-:W2:Y:S02]  /*20920*/  LDL.LU.64 R12, [R1+0x3dd8] ;  /* 0x003dd800010c7983 */ /* 0x001ea40000300a00 */
[----:B--2---:R-:W-:Y:S02]  /*20930*/  HMMA.16816.F32.BF16 R12, R20, R12, R8 ;  /* 0x0000000c140c723c */ /* 0x004fe40000041808 */
[----:B------:R-:W4:-:S15]  /*20940*/  LDL.LU.64 R8, [R1+0x3dd0] ;  /* 0x003dd00001087983 */ /* 0x000f1e0000300a00 */
[----:B------:R-:W-:Y:S02]  /*20950*/  NOP ;  /* 0x0000000000007918 */ /* 0x000fe40000000000 */
[----:B------:R-:W-:Y:S04]  /*20960*/  STL.64 [R1+0xe10], R12 ;  /* 0x000e100c01007387 */ /* 0x000fe80000100a00 */
[----:B------:R0:W-:Y:S04]  /*20970*/  STL.64 [R1+0xe18], R14 ;  /* 0x000e180e01007387 */ /* 0x0001e80000100a00 */
[----:B0-----:R-:W2:Y:S04]  /*20980*/  LDL.LU.64 R14, [R1+0x3dc8] ;  /* 0x003dc800010e7983 */ /* 0x001ea80000300a00 */
[----:B------:R-:W3:Y:S02]  /*20990*/  LDL.LU.64 R12, [R1+0x3dc0] ;  /* 0x003dc000010c7983 */ /* 0x000ee40000300a00 */
[----:B---3--:R-:W-:-:S15]  /*209a0*/  HMMA.16816.F32.BF16 R24, R20, R12, R24 ;  /* 0x0000000c1418723c */ /* 0x008fde0000041818 */
[----:B------:R-:W-:-:S04]  /*209b0*/  NOP ;  /* 0x0000000000007918 */ /* 0x000fc80000000000 */
[----:B------:R0:W-:Y:S04]  /*209c0*/  STL.64 [R1+0xe00], R24 ;  /* 0x000e001801007387 */ /* 0x0001e80000100a00 */
[----:B------:R1:W-:Y:S04]  /*209d0*/  STL.64 [R1+0xe08], R26 ;  /* 0x000e081a01007387 */ /* 0x0003e80000100a00 */
[----:B0-----:R-:W3:Y:S04]  /*209e0*/  LDL.LU.64 R24, [R1+0x5a0] ;  /* 0x0005a00001187983 */ /* 0x001ee80000300a00 */
[----:B-1----:R-:W3:Y:S04]  /*209f0*/  LDL.LU.64 R26, [R1+0x5a8] ;  /* 0x0005a800011a7983 */ /* 0x002ee80000300a00 */
[----:B--2---:R-:W-:Y:S04]  /*20a00*/  STL.64 [R1+0x3cc0], R14 ;  /* 0x003cc00e01007387 */ /* 0x004fe80000100a00 */
[----:B------:R0:W-:Y:S04]  /*20a10*/  STL.64 [R1+0x3cb8], R12 ;  /* 0x003cb80c01007387 */ /* 0x0001e80000100a00 */
[----:B0-----:R-:W2:Y:S01]  /*20a20*/  LDL.64 R12, [R1+0xa0] ;  /* 0x0000a000010c7983 */ /* 0x001ea20000100a00 */
[C---:B----4-:R-:W-:Y:S03]  /*20a30*/  HMMA.16816.F32.BF16 R4, R20.reuse, R8, R4 ;  /* 0x000000081404723c */ /* 0x050fe60000041804 */
[----:B--2---:R0:W-:Y:S04]  /*20a40*/  STL.64 [R1+0x3d70], R12 ;  /* 0x003d700c01007387 */ /* 0x0041e80000100a00 */
[----:B0-----:R-:W2:Y:S04]  /*20a50*/  LDL R12, [R1+0xb0] ;  /* 0x0000b000010c7983 */ /* 0x001ea80000100800 */
[----:B------:R-:W2:Y:S04]  /*20a60*/  LDL R13, [R1+0xb4] ;  /* 0x0000b400010d7983 */ /* 0x000ea80000100800 */
[----:B--2---:R0:W-:Y:S04]  /*20a70*/  STL.64 [R1+0x3d88], R12 ;  /* 0x003d880c01007387 */ /* 0x0041e80000100a00 */
[----:B0-----:R-:W2:Y:S04]  /*20a80*/  LDL.64 R12, [R1+0xc0] ;  /* 0x0000c000010c7983 */ /* 0x001ea80000100a00 */
[----:B------:R-:W-:Y:S04]  /*20a90*/  STL.64 [R1+0xdf0], R4 ;  /* 0x000df00401007387 */ /* 0x000fe80000100a00 */
[----:B------:R0:W-:Y:S04]  /*20aa0*/  STL.64 [R1+0xdf8], R6 ;  /* 0x000df80601007387 */ /* 0x0001e80000100a00 */
[----:B0-----:R-:W4:Y:S04]  /*20ab0*/  LDL.LU.64 R6, [R1+0x3db8] ;  /* 0x003db80001067983 */ /* 0x001f280000300a00 */
[----:B------:R-:W3:Y:S04]  /*20ac0*/  LDL.LU.64 R4, [R1+0x3db0] ;  /* 0x003db00001047983 */ /* 0x000ee80000300a00 */
[----:B------:R0:W-:Y:S04]  /*20ad0*/  STL.64 [R1+0x3d58], R8 ;  /* 0x003d580801007387 */ /* 0x0001e80000100a00 */
[----:B0-----:R-:W2:Y:S04]  /*20ae0*/  LDL.LU.64 R8, [R1+0x540] ;  /* 0x0005400001087983 */ /* 0x001ea80000300a00 */
[----:B------:R-:W2:Y:S04]  /*20af0*/  LDL.LU.64 R10, [R1+0x548] ;  /* 0x00054800010a7983 */ /* 0x000ea80000300a00 */
[----:B--2---:R-:W-:Y:S04]  /*20b00*/  STL.64 [R1+0x3d80], R10 ;  /* 0x003d800a01007387 */ /* 0x004fe80000100a00 */
[----:B------:R0:W-:Y:S04]  /*20b10*/  STL.64 [R1+0x3d78], R8 ;  /* 0x003d780801007387 */ /* 0x0001e80000100a00 */
[----:B0-----:R-:W2:Y:S04]  /*20b20*/  LDL.LU.64 R8, [R1+0xd40] ;  /* 0x000d400001087983 */ /* 0x001ea80000300a00 */
[----:B------:R-:W2:Y:S01]  /*20b30*/  LDL.LU.64 R10, [R1+0xd48] ;  /* 0x000d4800010a7983 */ /* 0x000ea20000300a00 */
[----:B---3--:R-:W-:Y:S03]  /*20b40*/  HMMA.16816.F32.BF16 R20, R20, R4, R24 ;  /* 0x000000041414723c */ /* 0x008fe60000041818 */
[----:B--2---:R-:W-:Y:S04]  /*20b50*/  STL.64 [R1+0x3d98], R10 ;  /* 0x003d980a01007387 */ /* 0x004fe80000100a00 */
[----:B------:R0:W-:Y:S04]  /*20b60*/  STL.64 [R1+0x3d90], R8 ;  /* 0x003d900801007387 */ /* 0x0001e80000100a00 */
[----:B0-----:R-:W2:Y:S04]  /*20b70*/  LDL.LU.64 R8, [R1+0x1080] ;  /* 0x0010800001087983 */ /* 0x001ea80000300a00 */
[----:B------:R-:W2:Y:S04]  /*20b80*/  LDL.LU.64 R10, [R1+0x1088] ;  /* 0x00108800010a7983 */ /* 0x000ea80000300a00 */
[----:B------:R-:W2:Y:S04]  /*20b90*/  LDL.LU.64 R26, [R1+0x3da8] ;  /* 0x003da800011a7983 */ /* 0x000ea80000300a00 */
[----:B------:R-:W2:Y:S01]  /*20ba0*/  LDL.LU.64 R24, [R1+0x3da0] ;  /* 0x003da00001187983 */ /* 0x000ea20000300a00 */
[----:B------:R-:W-:-:S02]  /*20bb0*/  IMAD.MOV.U32 R16, RZ, RZ, R29 ;  /* 0x000000ffff107224 */ /* 0x000fc400078e001d */
[----:B------:R-:W-:Y:S01]  /*20bc0*/  IMAD.MOV.U32 R17, RZ, RZ, R28 ;  /* 0x000000ffff117224 */ /* 0x000fe200078e001c */
[----:B------:R-:W-:Y:S04]  /*20bd0*/  STL.64 [R1+0x5a0], R20 ;  /* 0x0005a01401007387 */ /* 0x000fe80000100a00 */
[----:B------:R-:W-:Y:S04]  /*20be0*/  STL.64 [R1+0x5a8], R22 ;  /* 0x0005a81601007387 */ /* 0x000fe80000100a00 */
[----:B------:R0:W-:Y:S01]  /*20bf0*/  STL.64 [R1+0x3d50], R16 ;  /* 0x003d501001007387 */ /* 0x0001e20000100a00 */
[----:B------:R-:W-:-:S02]  /*20c00*/  IMAD.MOV.U32 R29, RZ, RZ, R12 ;  /* 0x000000ffff1d7224 */ /* 0x000fc400078e000c */
[----:B------:R-:W-:Y:S01]  /*20c10*/  IMAD.MOV.U32 R28, RZ, RZ, R13 ;  /* 0x000000ffff1c7224 */ /* 0x000fe200078e000d */
[----:B0-----:R-:W3:Y:S01]  /*20c20*/  LDL.64 R16, [R1+0x90] ;  /* 0x0000900001107983 */ /* 0x001ee20000100a00 */
[----:B--2---:R-:W-:-:S15]  /*20c30*/  HMMA.16816.F32.BF16 R8, R24, R12, R8 ;  /* 0x0000000c1808723c */ /* 0x004fde0000041808 */
[----:B------:R-:W-:-:S04]  /*20c40*/  NOP ;  /* 0x0000000000007918 */ /* 0x000fc80000000000 */
        /* <DEDUP_REMOVED lines=9> */
[----:B------:R-:W-:Y:S04]  /*20ce0*/  STL.64 [R1+0xd48], R14 ;  /* 0x000d480e01007387 */ /* 0x000fe80000100a00 */
[----:B0-----:R-:W2:Y:S01]  /*20cf0*/  LDL.LU.64 R12, [R1+0x3d70] ;  /* 0x003d7000010c7983 */ /* 0x001ea20000300a00 */
[----:B----4-:R-:W-:Y:S02]  /*20d00*/  IMAD.MOV.U32 R20, RZ, RZ, R7 ;  /* 0x000000ffff147224 */ /* 0x010fe400078e0007 */
[----:B------:R-:W-:Y:S01]  /*20d10*/  IMAD.MOV.U32 R21, RZ, RZ, R6 ;  /* 0x000000ffff157224 */ /* 0x000fe200078e0006 */
[----:B--2---:R-:W-:Y:S01]  /*20d20*/  HMMA.16816.F32.BF16 R8, R24, R12, R8 ;  /* 0x0000000c1808723c */ /* 0x004fe20000041808 */
[----:B------:R-:W-:-:S02]  /*20d30*/  IMAD.MOV.U32 R7, RZ, RZ, R12 ;  /* 0x000000ffff077224 */ /* 0x000fc400078e000c */
[----:B------:R-:W-:-:S15]  /*20d40*/  IMAD.MOV.U32 R6, RZ, RZ, R13 ;  /* 0x000000ffff067224 */ /* 0x000fde00078e000d */
[----:B------:R-:W-:Y:S01]  /*20d50*/  NOP ;  /* 0x0000000000007918 */ /* 0x000fe20000000000 */
[----:B------:R0:W-:Y:S04]  /*20d60*/  STL.64 [R1+0x540], R8 ;  /* 0x0005400801007387 */ /* 0x0001e80000100a00 */
[----:B------:R1:W-:Y:S04]  /*20d70*/  STL.64 [R1+0x548], R10 ;  /* 0x0005480a01007387 */ /* 0x0003e80000100a00 */
[----:B0-----:R-:W3:Y:S04]  /*20d80*/  LDL.LU.64 R8, [R1+0x530] ;  /* 0x0005300001087983 */ /* 0x001ee80000300a00 */
[----:B-1----:R-:W3:Y:S04]  /*20d90*/  LDL.LU.64 R10, [R1+0x538] ;  /* 0x00053800010a7983 */ /* 0x002ee80000300a00 */
[----:B------:R-:W-:Y:S04]  /*20da0*/  STL.64 [R1+0x3cd0], R6 ;  /* 0x003cd00601007387 */ /* 0x000fe80000100a00 */
[----:B------:R0:W-:Y:S04]  /*20db0*/  STL.64 [R1+0x3cc8], R4 ;  /* 0x003cc80401007387 */ /* 0x0001e80000100a00 */
[----:B0-----:R-:W2:Y:S04]  /*20dc0*/  LDL.64 R4, [R1+0x10] ;  /* 0x0000100001047983 */ /* 0x001ea80000100a00 */
[----:B--2---:R0:W-:Y:S02]  /*20dd0*/  STL.64 [R1+0x3cd8], R4 ;  /* 0x003cd80401007387 */ /* 0x0041e40000100a00 */
[----:B0-----:R-:W-:-:S02]  /*20de0*/  IMAD.MOV.U32 R4, RZ, RZ, R0 ;  /* 0x000000ffff047224 */ /* 0x001fc400078e0000 */
[----:B------:R-:W-:Y:S01]  /*20df0*/  IMAD.MOV.U32 R5, RZ, RZ, R3 ;  /* 0x000000ffff057224 */ /* 0x000fe200078e0003 */
[----:B------:R-:W2:Y:S04]  /*20e00*/  LDL.LU R0, [R1+0x3d68] ;  /* 0x003d680001007983 */ /* 0x000ea80000300800 */
[----:B------:R-:W4:Y:S04]  /*20e10*/  LDL.LU R3, [R1+0x3d64] ;  /* 0x003d640001037983 */ /* 0x000f280000300800 */
[----:B------:R-:W2:Y:S04]  /*20e20*/  LDL.LU.64 R12, [R1+0x510] ;  /* 0x00051000010c7983 */ /* 0x000ea80000300a00 */
[----:B------:R-:W2:Y:S04]  /*20e30*/  LDL.LU.64 R14, [R1+0x518] ;  /* 0x00051800010e7983 */ /* 0x000ea80000300a00 */
[----:B------:R0:W-:Y:S04]  /*20e40*/  STL.64 [R1+0x3cf0], R4 ;  /* 0x003cf00401007387 */ /* 0x0001e80000100a00 */
[----:B0-----:R-:W2:Y:S01]  /*20e50*/  LDL R4, [R1+0x30] ;  /* 0x0000300001047983 */ /* 0x001ea20000100800 */
[----:B------:R-:W-:Y:S01]  /*20e60*/  IMAD.MOV.U32 R5, RZ, RZ, R2 ;  /* 0x000000ffff057224 */ /* 0x000fe200078e0002 */
[----:B---3--:R-:W-:Y:S02]  /*20e70*/  HMMA.16816.F32.BF16 R8, R24, R16, R8 ;  /* 0x000000101808723c */ /* 0x008fe40000041808 */
[----:B------:R-:W3:Y:S04]  /*20e80*/  LDL.LU R2, [R1+0x3d60] ;  /* 0x003d600001027983 */ /* 0x000ee80000300800 */
[----:B--2---:R0:W-:Y:S02]  /*20e90*/  STL.64 [R1+0x3d08], R4 ;  /* 0x003d080401007387 */ /* 0x0041e40000100a00 */
[----:B0-----:R-:W-:-:S02]  /*20ea0*/  IMAD.MOV.U32 R4, RZ, RZ, R19 ;  /* 0x000000ffff047224 */ /* 0x001fc400078e0013 */
[----:B------:R-:W-:-:S05]  /*20eb0*/  IMAD.MOV.U32 R5, RZ, RZ, R18 ;  /* 0x000000ffff057224 */ /* 0x000fca00078e0012 */
[----:B------:R4:W-:Y:S02]  /*20ec0*/  STL.64 [R1+0x3d20], R4 ;  /* 0x003d200401007387 */ /* 0x0009e40000100a00 */
[----:B----4-:R-:W-:Y:S02]  /*20ed0*/  IMAD.MOV.U32 R4, RZ, RZ, R3 ;  /* 0x000000ffff047224 */ /* 0x010fe400078e0003 */
[----:B------:R-:W-:-:S05]  /*20ee0*/  IMAD.MOV.U32 R5, RZ, RZ, R0 ;  /* 0x000000ffff057224 */ /* 0x000fca00078e0000 */
[----:B------:R0:W-:Y:S04]  /*20ef0*/  STL.64 [R1+0x3d38], R4 ;  /* 0x003d380401007387 */ /* 0x0001e80000100a00 */
[----:B0-----:R-:W2:Y:S04]  /*20f00*/  LDL.64 R4, [R1+0x60] ;  /* 0x0000600001047983 */ /* 0x001ea80000100a00 */
[----:B------:R0:W-:Y:S04]  /*20f10*/  STL.64 [R1+0x530], R8 ;  /* 0x0005300801007387 */ /* 0x0001e80000100a00 */
[----:B------:R1:W-:Y:S04]  /*20f20*/  STL.64 [R1+0x538], R10 ;  /* 0x0005380a01007387 */ /* 0x0003e80000100a00 */
[----:B0-----:R-:W4:Y:S01]  /*20f30*/  LDL.LU.64 R8, [R1+0x3d58] ;  /* 0x003d580001087983 */ /* 0x001f220000300a00 */
[----:B-1----:R-:W-:-:S02]  /*20f40*/  IMAD.MOV.U32 R11, RZ, RZ, R16 ;  /* 0x000000ffff0b7224 */ /* 0x002fc400078e0010 */
[----:B------:R-:W-:Y:S02]  /*20f50*/  IMAD.MOV.U32 R10, RZ, RZ, R17 ;  /* 0x000000ffff0a7224 */ /* 0x000fe400078e0011 */
[----:B------:R-:W2:Y:S04]  /*20f60*/  LDL.LU.64 R16, [R1+0x3d50] ;  /* 0x003d500001107983 */ /* 0x000ea80000300a00 */
[----:B------:R-:W-:Y:S04]  /*20f70*/  STL.64 [R1+0x3ce8], R10 ;  /* 0x003ce80a01007387 */ /* 0x000fe80000100a00 */
[----:B----4-:R0:W-:Y:S04]  /*20f80*/  STL.64 [R1+0x3ce0], R8 ;  /* 0x003ce00801007387 */ /* 0x0101e80000100a00 */
[----:B0-----:R-:W4:Y:S04]  /*20f90*/  LDL.LU.64 R8, [R1+0x520] ;  /* 0x0005200001087983 */ /* 0x001f280000300a00 */
[----:B------:R-:W4:Y:S02]  /*20fa0*/  LDL.LU.64 R10, [R1+0x528] ;  /* 0x00052800010a7983 */ /* 0x000f240000300a00 */
[----:B----4-:R-:W-:Y:S02]  /*20fb0*/  HMMA.16816.F32.BF16 R20, R24, R20, R8 ;  /* 0x000000141814723c */ /* 0x010fe40000041808 */
[----:B------:R-:W4:-:S15]  /*20fc0*/  LDL.LU.64 R8, [R1+0xcf0] ;  /* 0x000cf00001087983 */ /* 0x000f1e0000300a00 */
[----:B------:R-:W-:Y:S02]  /*20fd0*/  NOP ;  /* 0x0000000000007918 */ /* 0x000fe40000000000 */
[----:B------:R-:W-:Y:S04]  /*20fe0*/  STL.64 [R1+0x520], R20 ;  /* 0x0005201401007387 */ /* 0x000fe80000100a00 */
[----:B------:R-:W-:Y:S04]  /*20ff0*/  STL.64 [R1+0x528], R22 ;  /* 0x0005281601007387 */ /* 0x000fe80000100a00 */
[----:B------:R-:W4:Y:S01]  /*21000*/  LDL.LU.64 R10, [R1+0xcf8] ;  /* 0x000cf800010a7983 */ /* 0x000f220000300a00 */
[----:B--2---:R-:W-:Y:S03]  /*21010*/  HMMA.16816.F32.BF16 R12, R24, R16, R12 ;  /* 0x00000010180c723c */ /* 0x004fe6000004180c */
[----:B---3--:R-:W0:-:S15]  /*21020*/  LDSM.16.MT88.4 R20, [R2+UR5+0x200] ;  /* 0x000200050214783b */ /* 0x008e1e0008004200 */
[----:B------:R-:W-:Y:S01]  /*21030*/  NOP ;  /* 0x0000000000007918 */ /* 0x000fe20000000000 */
[----:B------:R-:W-:Y:S04]  /*21040*/  STL.64 [R1+0x510], R12 ;  /* 0x0005100c01007387 */ /* 0x000fe80000100a00 */
[----:B------:R-:W-:Y:S04]  /*21050*/  STL.64 [R1+0x518], R14 ;  /* 0x0005180e01007387 */ /* 0x000fe80000100a00 */
[----:B----4-:R-:W-:Y:S04]  /*21060*/  STL.64 [R1+0x3d00], R10 ;  /* 0x003d000a01007387 */ /* 0x010fe80000100a00 */
[----:B------:R1:W-:Y:S04]  /*21070*/  STL.64 [R1+0x3cf8], R8 ;  /* 0x003cf80801007387 */ /* 0x0003e80000100a00 */
[----:B-1----:R-:W2:Y:S04]  /*21080*/  LDL.LU.64 R8, [R1+0xd00] ;  /* 0x000d000001087983 */ /* 0x002ea80000300a00 */
[----:B------:R-:W3:Y:S04]  /*21090*/  LDL.LU.64 R10, [R1+0xd08] ;  /* 0x000d0800010a7983 */ /* 0x000ee80000300a00 */
[----:B---3--:R-:W-:Y:S04]  /*210a0*/  STL.64 [R1+0x3d18], R10 ;  /* 0x003d180a01007387 */ /* 0x008fe80000100a00 */
[----:B--2---:R1:W-:Y:S04]  /*210b0*/  STL.64 [R1+0x3d10], R8 ;  /* 0x003d100801007387 */ /* 0x0043e80000100a00 */
        /* <DEDUP_REMOVED lines=9> */
[----:B------:R-:W2:Y:S04]  /*21150*/  LDL.LU.64 R10, [R1+0xd38] ;  /* 0x000d3800010a7983 */ /* 0x000ea80000300a00 */
[----:B------:R-:W3:Y:S04]  /*21160*/  LDL.LU.64 R12, [R1+0xcd0] ;  /* 0x000cd000010c7983 */ /* 0x000ee80000300a00 */
[----:B------:R-:W3:Y:S04]  /*21170*/  LDL.LU.64 R14, [R1+0xcd8] ;  /* 0x000cd800010e7983 */ /* 0x000ee80000300a00 */
[----:B------:R-:W4:Y:S04]  /*21180*/  LDL.LU.64 R16, [R1+0xcc0] ;  /* 0x000cc00001107983 */ /* 0x000f280000300a00 */
[----:B------:R-:W4:Y:S04]  /*21190*/  LDL.LU.64 R18, [R1+0xcc8] ;  /* 0x000cc80001127983 */ /* 0x000f280000300a00 */
[----:B0-----:R-:W-:Y:S04]  /*211a0*/  STL [R1+0x3bd4], R22 ;  /* 0x003bd41601007387 */ /* 0x001fe80000100800 */
[----:B------:R-:W-:Y:S04]  /*211b0*/  STL [R1+0x3bd0], R23 ;  /* 0x003bd01701007387 */ /* 0x000fe80000100800 */
[----:B------:R0:W-:Y:S01]  /*211c0*/  STL.64 [R1+0x3c20], R20 ;  /* 0x003c201401007387 */ /* 0x0001e20000100a00 */
[----:B------:R-:W-:-:S02]  /*211d0*/  IMAD.MOV.U32 R3, RZ, RZ, R4 ;  /* 0x000000ffff037224 */ /* 0x000fc400078e0004 */
[----:B------:R-:W-:Y:S01]  /*211e0*/  IMAD.MOV.U32 R0, RZ, RZ, R5 ;  /* 0x000000ffff007224 */ /* 0x000fe200078e0005 */
[----:B0-----:R-:W3:Y:S04]  /*211f0*/  LDL.LU.64 R20, [R1+0xce0] ;  /* 0x000ce00001147983 */ /* 0x001ee80000300a00 */
[----:B------:R-:W3:Y:S01]  /*21200*/  LDL.LU.64 R22, [R1+0xce8] ;  /* 0x000ce80001167983 */ /* 0x000ee20000300a00 */
        /* <DEDUP_REMOVED lines=30> */
[----:B0-----:R-:W3:Y:S02]  /*213f0*/  LDL.LU.64 R4, [R1+0x3cd8] ;  /* 0x003cd80001047983 */ /* 0x001ee40000300a00 */
[----:B---3--:R-:W-:-:S15]  /*21400*/  HMMA.16816.F32.BF16 R20, R24, R4, R20 ;  /* 0x000000041814723c */ /* 0x008fde0000041814 */
[----:B------:R-:W-:-:S04]  /*21410*/  NOP ;  /* 0x0000000000007918 */ /* 0x000fc80000000000 */
[----:B------:R0:W-:Y:S04]  /*21420*/  STL.64 [R1+0xce0], R20 ;  /* 0x000ce01401007387 */ /* 0x0001e80000100a00 */
[----:B------:R-:W-:Y:S04]  /*21430*/  STL.64 [R1+0xce8], R22 ;  /* 0x000ce81601007387 */ /* 0x000fe80000100a00 */
[----:B-1----:R-:W3:Y:S01]  /*21440*/  LDL.LU.64 R6, [R1+0x3cd0] ;  /* 0x003cd00001067983 */ /* 0x002ee20000300a00 */
[----:B0-----:R-:W-:Y:S02]  /*21450*/  IMAD.MOV.U32 R21, RZ, RZ, R4 ;  /* 0x000000ffff157224 */ /* 0x001fe400078e0004 */
[----:B------:R-:W-:-:S02]  /*21460*/  IMAD.MOV.U32 R20, RZ, RZ, R5 ;  /* 0x000000ffff147224 */ /* 0x000fc400078e0005 */
[----:B------:R-:W2:Y:S04]  /*21470*/  LDL.LU.64 R4, [R1+0x3cc8] ;  /* 0x003cc80001047983 */ /* 0x000ea80000300a00 */
[----:B------:R0:W-:Y:S04]  /*21480*/  STL.64 [R1+0x3c50], R20 ;  /* 0x003c501401007387 */ /* 0x0001e80000100a00 */
[----:B0-----:R-:W2:Y:S04]  /*21490*/  LDL R20, [R1] ;  /* 0x0000000001147983 */ /* 0x001ea80000100800 */
[----:B------:R-:W2:Y:S02]  /*214a0*/  LDL R21, [R1+0x4] ;  /* 0x0000040001157983 */ /* 0x000ea40000100800 */
[----:B--2---:R-:W-:Y:S02]  /*214b0*/  HMMA.16816.F32.BF16 R20, R24, R20, R12 ;  /* 0x000000141814723c */ /* 0x004fe4000004180c */
[----:B------:R-:W2:Y:S04]  /*214c0*/  LDL.LU.64 R14, [R1+0x3cc0] ;  /* 0x003cc000010e7983 */ /* 0x000ea80000300a00 */
[----:B------:R-:W4:-:S13]  /*214d0*/  LDL.LU.64 R12, [R1+0x3cb8] ;  /* 0x003cb800010c7983 */ /* 0x000f1a0000300a00 */
[----:B------:R-:W-:Y:S04]  /*214e0*/  STL.64 [R1+0xcd0], R20 ;  /* 0x000cd01401007387 */ /* 0x000fe80000100a00 */
[----:B------:R4:W-:Y:S02]  /*214f0*/  STL.64 [R1+0xcd8], R22 ;  /* 0x000cd81601007387 */ /* 0x0009e40000100a00 */
[----:B----4-:R-:W-:Y:S02]  /*21500*/  HMMA.16816.F32.BF16 R20, R24, R12, R16 ;  /* 0x0000000c1814723c */ /* 0x010fe40000041810 */
[----:B------:R-:W4:Y:S04]  /*21510*/  LDL.LU.64 R16, [R1+0xcb0] ;  /* 0x000cb00001107983 */ /* 0x000f280000300a00 */
[----:B------:R-:W4:-:S13]  /*21520*/  LDL.LU.64 R18, [R1+0xcb8] ;  /* 0x000cb80001127983 */ /* 0x000f1a0000300a00 */
[----:B------:R-:W-:Y:S04]  /*21530*/  STL.64 [R1+0xcc0], R20 ;  /* 0x000cc01401007387 */ /* 0x000fe80000100a00 */
[----:B------:R-:W-:Y:S04]  /*21540*/  STL.64 [R1+0xcc8], R22 ;  /* 0x000cc81601007387 */ /* 0x000fe80000100a00 */
[----:B--2---:R-:W-:Y:S04]  /*21550*/  STL.64 [R1+0x3bf0], R14 ;  /* 0x003bf00e01007387 */ /* 0x004fe80000100a00 */
[----:B------:R0:W-:Y:S04]  /*21560*/  STL.64 [R1+0x3be8], R12 ;  /* 0x003be80c01007387 */ /* 0x0001e80000100a00 */
[----:B0-----:R-:W2:Y:S04]  /*21570*/  LDL.64 R12, [R1+0x50] ;  /* 0x00005000010c7983 */ /* 0x001ea80000100a00 */
[----:B--2---:R0:W-:Y:S04]  /*21580*/  STL.64 [R1+0x3c58], R12 ;  /* 0x003c580c01007387 */ /* 0x0041e80000100a00 */
[----:B0-----:R-:W2:Y:S04]  /*21590*/  LDL.64 R12, [R1+0x80] ;  /* 0x00008000010c7983 */ /* 0x001ea80000100a00 */
[----:B--2---:R0:W-:Y:S02]  /*215a0*/  STL.64 [R1+0x3c68], R12 ;  /* 0x003c680c01007387 */ /* 0x0041e40000100a00 */
[----:B0-----:R-:W-:-:S02]  /*215b0*/  IMAD.MOV.U32 R12, RZ, RZ, R11 ;  /* 0x000000ffff0c7224 */ /* 0x001fc400078e000b */
[----:B------:R-:W-:-:S05]  /*215c0*/  IMAD.MOV.U32 R13, RZ, RZ, R10 ;  /* 0x000000ffff0d7224 */ /* 0x000fca00078e000a */
[----:B------:R3:W-:Y:S02]  /*215d0*/  STL.64 [R1+0x3c80], R12 ;  /* 0x003c800c01007387 */ /* 0x0007e40000100a00 */
[----:B---3--:R-:W-:Y:S02]  /*215e0*/  IMAD.MOV.U32 R12, RZ, RZ, R7 ;  /* 0x000000ffff0c7224 */ /* 0x008fe400078e0007 */
[----:B------:R-:W-:-:S05]  /*215f0*/  IMAD.MOV.U32 R13, RZ, RZ, R6 ;  /* 0x000000ffff0d7224 */ /* 0x000fca00078e0006 */
[----:B------:R0:W-:Y:S04]  /*21600*/  STL.64 [R1+0x3c98], R12 ;  /* 0x003c980c01007387 */ /* 0x0001e80000100a00 */
[----:B0-----:R-:W2:Y:S04]  /*21610*/  LDL.LU.64 R12, [R1+0x500] ;  /* 0x00050000010c7983 */ /* 0x001ea80000300a00 */
[----:B------:R-:W2:Y:S01]  /*21620*/  LDL.LU.64 R14, [R1+0x508] ;  /* 0x00050800010e7983 */ /* 0x000ea20000300a00 */
[----:B----4-:R-:W-:-:S15]  /*21630*/  HMMA.16816.F32.BF16 R16, R24, R8, R16 ;  /* 0x000000081810723c */ /* 0x010fde0000041810 */
[----:B------:R-:W-:-:S04]  /*21640*/  NOP ;  /* 0x0000000000007918 */ /* 0x000fc80000000000 */
[----:B------:R-:W-:Y:S04]  /*21650*/  STL.64 [R1+0xcb0], R16 ;  /* 0x000cb01001007387 */ /* 0x000fe80000100a00 */
[----:B------:R0:W-:Y:S04]  /*21660*/  STL.64 [R1+0xcb8], R18 ;  /* 0x000cb81201007387 */ /* 0x0001e80000100a00 */
[----:B0-----:R-:W3:Y:S04]  /*21670*/  LDL.LU.64 R18, [R1+0x3cb0] ;  /* 0x003cb00001127983 */ /* 0x001ee80000300a00 */
[----:B------:R-:W3:Y:S04]  /*21680*/  LDL.LU.64 R16, [R1+0x3ca8] ;  /* 0x003ca80001107983 */ /* 0x000ee80000300a00 */
[----:B------:R0:W-:Y:S04]  /*21690*/  STL.64 [R1+0x3ca0], R8 ;  /* 0x003ca00801007387 */ /* 0x0001e80000100a00 */
[----:B0-----:R-:W3:Y:S04]  /*216a0*/  LDL.LU.64 R8, [R1+0x1070] ;  /* 0x0010700001087983 */ /* 0x001ee80000300a00 */
[----:B------:R-:W3:Y:S01]  /*216b0*/  LDL.LU.64 R10, [R1+0x1078] ;  /* 0x00107800010a7983 */ /* 0x000ee20000300a00 */
[----:B--2---:R-:W-:-:S15]  /*216c0*/  HMMA.16816.F32.BF16 R12, R24, R4, R12 ;  /* 0x00000004180c723c */ /* 0x004fde000004180c */
[----:B------:R-:W-:-:S04]  /*216d0*/  NOP ;  /* 0x0000000000007918 */ /* 0x000fc80000000000 */
[----:B------:R0:W-:Y:S04]  /*216e0*/  STL.64 [R1+0x500], R12 ;  /* 0x0005000c01007387 */ /* 0x0001e80000100a00 */
[----:B------:R1:W-:Y:S04]  /*216f0*/  STL.64 [R1+0x508], R14 ;  /* 0x0005080e01007387 */ /* 0x0003e80000100a00 */
[----:B0-----:R-:W2:Y:S04]  /*21700*/  LDL.LU.64 R12, [R1+0xc10] ;  /* 0x000c1000010c7983 */ /* 0x001ea80000300a00 */
[----:B-1----:R-:W2:Y:S04]  /*21710*/  LDL.LU.64 R14, [R1+0xc18] ;  /* 0x000c1800010e7983 */ /* 0x002ea80000300a00 */
[----:B------:R-:W4:Y:S04]  /*21720*/  LDL.64 R24, [R1+0x70] ;  /* 0x0000700001187983 */ /* 0x000f280000100a00 */
[----:B----4-:R0:W-:Y:S04]  /*21730*/  STL.64 [R1+0x3c60], R24 ;  /* 0x003c601801007387 */ /* 0x0101e80000100a00 */
[----:B0-----:R-:W4:Y:S04]  /*21740*/  LDL.LU.64 R24, [R1+0x470] ;  /* 0x0004700001187983 */ /* 0x001f280000300a00 */
[----:B------:R-:W2:Y:S04]  /*21750*/  LDL.LU.64 R26, [R1+0x478] ;  /* 0x00047800011a7983 */ /* 0x000ea80000300a00 */
[----:B--2---:R-:W-:Y:S04]  /*21760*/  STL.64 [R1+0x3c78], R26 ;  /* 0x003c781a01007387 */ /* 0x004fe80000100a00 */
[----:B----4-:R0:W-:Y:S04]  /*21770*/  STL.64 [R1+0x3c70], R24 ;  /* 0x003c701801007387 */ /* 0x0101e80000100a00 */
[----:B0-----:R-:W2:Y:S04]  /*21780*/  LDL.LU.64 R24, [R1+0x480] ;  /* 0x0004800001187983 */ /* 0x001ea80000300a00 */
[----:B------:R-:W4:Y:S01]  /*21790*/  LDL.LU.64 R26, [R1+0x488] ;  /* 0x00048800011a7983 */ /* 0x000f220000300a00 */
[----:B------:R-:W-:-:S02]  /*217a0*/  IMAD.MOV.U32 R20, RZ, RZ, R29 ;  /* 0x000000ffff147224 */ /* 0x000fc400078e001d */
[----:B------:R-:W-:Y:S01]  /*217b0*/  IMAD.MOV.U32 R21, RZ, RZ, R28 ;  /* 0x000000ffff157224 */ /* 0x000fe200078e001c */
[----:B----4-:R-:W-:Y:S04]  /*217c0*/  STL.64 [R1+0x3c90], R26 ;  /* 0x003c901a01007387 */ /* 0x010fe80000100a00 */
[----:B--2---:R0:W-:Y:S04]  /*217d0*/  STL.64 [R1+0x3c88], R24 ;  /* 0x003c881801007387 */ /* 0x0041e80000100a00 */
[----:B0-----:R-:W2:Y:S04]  /*217e0*/  LDL.LU.64 R24, [R1+0x490] ;  /* 0x0004900001187983 */ /* 0x001ea80000300a00 */
[----:B------:R-:W2:Y:S04]  /*217f0*/  LDL.LU.64 R26, [R1+0x498] ;  /* 0x00049800011a7983 */ /* 0x000ea80000300a00 */
[----:B------:R0:W-:Y:S04]  /*21800*/  STL.64 [R1+0x3c48], R4 ;  /* 0x003c480401007387 */ /* 0x0001e80000100a00 */
[----:B0-----:R-:W4:Y:S01]  /*21810*/  LDL.64 R4, [R1+0xb0] ;  /* 0x0000b00001047983 */ /* 0x001f220000100a00 */
[----:B---3--:R-:W-:Y:S03]  /*21820*/  HMMA.16816.F32.BF16 R20, R16, R20, R8 ;  /* 0x000000141014723c */ /* 0x008fe60000041808 */
[----:B------:R-:W3:-:S15]  /*21830*/  LDL.LU.64 R8, [R1+0x3ca0] ;  /* 0x003ca00001087983 */ /* 0x000ede0000300a00 */
[----:B------:R-:W-:Y:S01]  /*21840*/  NOP ;  /* 0x0000000000007918 */ /* 0x000fe20000000000 */
[----:B------:R0:W-:Y:S04]  /*21850*/  STL.64 [R1+0x1070], R20 ;  /* 0x0010701401007387 */ /* 0x0001e80000100a00 */
[----:B------:R1:W-:Y:S04]  /*21860*/  STL.64 [R1+0x1078], R22 ;  /* 0x0010781601007387 */ /* 0x0003e80000100a00 */
[----:B0-----:R-:W2:Y:S04]  /*21870*/  LDL.LU.64 R20, [R1+0x460] ;  /* 0x0004600001147983 */ /* 0x001ea80000300a00 */
[----:B-1----:R-:W2:Y:S01]  /*21880*/  LDL.LU.64 R22, [R1+0x468] ;  /* 0x0004680001167983 */ /* 0x002ea20000300a00 */
[----:B----4-:R-:W-:-:S15]  /*21890*/  HMMA.16816.F32.BF16 R12, R16, R4, R12 ;  /* 0x00000004100c723c */ /* 0x010fde000004180c */
[----:B------:R-:W-:-:S04]  /*218a0*/  NOP ;  /* 0x0000000000007918 */ /* 0x000fc80000000000 */
[----:B------:R0:W-:Y:S04]  /*218b0*/  STL.64 [R1+0xc10], R12 ;  /* 0x000c100c01007387 */ /* 0x0001e80000100a00 */
[----:B------:R2:W-:Y:S04]  /*218c0*/  STL.64 [R1+0xc18], R14 ;  /* 0x000c180e01007387 */ /* 0x0005e80000100a00 */
[----:B0-----:R-:W2:Y:S01]  /*218d0*/  LDL.LU.64 R12, [R1+0x3c98] ;  /* 0x003c9800010c7983 */ /* 0x001ea20000300a00 */
[----:B------:R-:W-:Y:S02]  /*218e0*/  IMAD.MOV.U32 R11, RZ, RZ, R4 ;  /* 0x000000ffff0b7224 */ /* 0x000fe400078e0004 */
[----:B------:R-:W-:-:S02]  /*218f0*/  IMAD.MOV.U32 R10, RZ, RZ, R5 ;  /* 0x000000ffff0a7224 */ /* 0x000fc400078e0005 */
[----:B------:R-:W4:Y:S04]  /*21900*/  LDL.LU.64 R4, [R1+0xbf0] ;  /* 0x000bf00001047983 */ /* 0x000f280000300a00 */
[----:B------:R-:W4:Y:S04]  /*21910*/  LDL.LU.64 R6, [R1+0xbf8] ;  /* 0x000bf80001067983 */ /* 0x000f280000300a00 */
[----:B------:R-:W-:Y:S04]  /*21920*/  STL.64 [R1+0x3be0], R10 ;  /* 0x003be00a01007387 */ /* 0x000fe80000100a00 */
[----:B---3--:R-:W-:Y:S01]  /*21930*/  STL.64 [R1+0x3bd8], R8 ;  /* 0x003bd80801007387 */ /* 0x008fe20000100a00 */
        /* <DEDUP_REMOVED lines=11> */
[----:B0-----:R-:W2:Y:S02]  /*219f0*/  LDL.LU.64 R12, [R1+0x3c68] ;  /* 0x003c6800010c7983 */ /* 0x001ea40000300a00 */
[----:B--2---:R-:W-:-:S15]  /*21a00*/  HMMA.16816.F32.BF16 R24, R16, R12, R24 ;  /* 0x0000000c1018723c */ /* 0x004fde0000041818 */
[----:B------:R-:W-:-:S04]  /*21a10*/  NOP ;  /* 0x0000000000007918 */ /* 0x000fc80000000000 */
[----:B------:R0:W-:Y:S04]  /*21a20*/  STL.64 [R1+0x470], R24 ;  /* 0x0004701801007387 */ /* 0x0001e80000100a00 */
[----:B------:R-:W-:Y:S04]  /*21a30*/  STL.64 [R1+0x478], R26 ;  /* 0x0004781a01007387 */ /* 0x000fe80000100a00 */
[----:B0-----:R-:W2:Y:S01]  /*21a40*/  LDL.LU.64 R24, [R1+0x3c60] ;  /* 0x003c600001187983 */ /* 0x001ea20000300a00 */
[----:B------:R-:W-:Y:S02]  /*21a50*/  IMAD.MOV.U32 R9, RZ, RZ, R0 ;  /* 0x000000ffff097224 */ /* 0x000fe400078e0000 */
[----:B------:R-:W-:-:S02]  /*21a60*/  IMAD.MOV.U32 R8, RZ, RZ, R3 ;  /* 0x000000ffff087224 */ /* 0x000fc400078e0003 */
[----:B------:R-:W-:Y:S02]  /*21a70*/  IMAD.MOV.U32 R0, RZ, RZ, R13 ;  /* 0x000000ffff007224 */ /* 0x000fe400078e000d */
[----:B------:R-:W-:Y:S02]  /*21a80*/  IMAD.MOV.U32 R3, RZ, RZ, R12 ;  /* 0x000000ffff037224 */ /* 0x000fe400078e000c */
[----:B------:R-:W4:Y:S04]  /*21a90*/  LDL.LU.64 R12, [R1+0x3c58] ;  /* 0x003c5800010c7983 */ /* 0x000f280000300a00 */
[----:B------:R-:W-:Y:S04]  /*21aa0*/  STL [R1+0x3bcc], R0 ;  /* 0x003bcc0001007387 */ /* 0x000fe80000100800 */
[----:B------:R-:W-:Y:S01]  /*21ab0*/  STL [R1+0x3bc8], R3 ;  /* 0x003bc80301007387 */ /* 0x000fe20000100800 */
[----:B--2---:R-:W-:Y:S01]  /*21ac0*/  HMMA.16816.F32.BF16 R20, R16, R24, R20 ;  /* 0x000000181014723c */ /* 0x004fe20000041814 */
[----:B------:R-:W-:-:S02]  /*21ad0*/  IMAD.MOV.U32 R29, RZ, RZ, R24 ;  /* 0x000000ffff1d7224 */ /* 0x000fc400078e0018 */
[----:B------:R-:W-:Y:S02]  /*21ae0*/  IMAD.MOV.U32 R28, RZ, RZ, R25 ;  /* 0x000000ffff1c7224 */ /* 0x000fe400078e0019 */
[----:B------:R-:W0:-:S14]  /*21af0*/  LDSM.16.MT88.4 R24, [R2+UR5+0x280] ;  /* 0x000280050218783b */ /* 0x000e1c0008004200 */
[----:B------:R1:W-:Y:S04]  /*21b00*/  STL.64 [R1+0x460], R20 ;  /* 0x0004601401007387 */ /* 0x0003e80000100a00 */
[----:B------:R-:W-:Y:S04]  /*21b10*/  STL.64 [R1+0x468], R22 ;  /* 0x0004681601007387 */ /* 0x000fe80000100a00 */
[----:B-1----:R-:W2:Y:S04]  /*21b20*/  LDL.LU.64 R20, [R1+0x3c50] ;  /* 0x003c500001147983 */ /* 0x002ea80000300a00 */
[----:B0-----:R-:W-:Y:S04]  /*21b30*/  STL.64 [R1+0x3af8], R26 ;  /* 0x003af81a01007387 */ /* 0x001fe80000100a00 */
[----:B------:R0:W-:Y:S04]  /*21b40*/  STL.64 [R1+0x3af0], R24 ;  /* 0x003af01801007387 */ /* 0x0001e80000100a00 */
[----:B0-----:R-:W3:Y:S04]  /*21b50*/  LDL.LU.64 R24, [R1+0xc00] ;  /* 0x000c000001187983 */ /* 0x001ee80000300a00 */
[----:B------:R-:W3:Y:S01]  /*21b60*/  LDL.LU.64 R26, [R1+0xc08] ;  /* 0x000c0800011a7983 */ /* 0x000ee20000300a00 */
[C---:B----4-:R-:W-:Y:S08]  /*21b70*/  HMMA.16816.F32.BF16 R4, R16.reuse, R12, R4 ;  /* 0x0000000c1004723c */ /* 0x050ff00000041804 */
[----:B---3--:R-:W-:Y:S01]  /*21b80*/  HMMA.16816.F32.BF16 R8, R16, R8, R24 ;  /* 0x000000081008723c */ /* 0x008fe20000041818 */
[----:B------:R-:W-:-:S02]  /*21b90*/  IMAD.MOV.U32 R25, RZ, RZ, R12 ;  /* 0x000000ffff197224 */ /* 0x000fc400078e000c */
[----:B------:R-:W-:-:S15]  /*21ba0*/  IMAD.MOV.U32 R24, RZ, RZ, R13 ;  /* 0x000000ffff187224 */ /* 0x000fde00078e000d */
[----:B------:R-:W-:Y:S01]  /*21bb0*/  NOP ;  /* 0x0000000000007918 */ /* 0x000fe20000000000 */
[----:B------:R-:W-:Y:S04]  /*21bc0*/  STL.64 [R1+0xc00], R8 ;  /* 0x000c000801007387 */ /* 0x000fe80000100a00 */
[----:B------:R-:W-:Y:S04]  /*21bd0*/  STL.64 [R1+0xc08], R10 ;  /* 0x000c080a01007387 */ /* 0x000fe80000100a00 */
[----:B------:R0:W-:Y:S04]  /*21be0*/  STL.64 [R1+0xbf0], R4 ;  /* 0x000bf00401007387 */ /* 0x0001e80000100a00 */
[----:B------:R1:W-:Y:S04]  /*21bf0*/  STL.64 [R1+0xbf8], R6 ;  /* 0x000bf80601007387 */ /* 0x0003e80000100a00 */
[----:B0-----:R-:W3:Y:S04]  /*21c00*/  LDL.LU.64 R4, [R1+0xbe0] ;  /* 0x000be00001047983 */ /* 0x001ee80000300a00 */
[----:B-1----:R-:W3:Y:S04]  /*21c10*/  LDL.LU.64 R6, [R1+0xbe8] ;  /* 0x000be80001067983 */ /* 0x002ee80000300a00 */
[----:B------:R-:W4:Y:S04]  /*21c20*/  LDL.LU.64 R12, [R1+0xba0] ;  /* 0x000ba000010c7983 */ /* 0x000f280000300a00 */
[----:B------:R-:W2:Y:S04]  /*21c30*/  LDL.LU.64 R14, [R1+0xba8] ;  /* 0x000ba800010e7983 */ /* 0x000ea80000300a00 */
[----:B--2---:R-:W-:Y:S04]  /*21c40*/  STL.64 [R1+0x3c00], R14 ;  /* 0x003c000e01007387 */ /* 0x004fe80000100a00 */
[----:B----4-:R0:W-:Y:S02]  /*21c50*/  STL.64 [R1+0x3bf8], R12 ;  /* 0x003bf80c01007387 */ /* 0x0101e40000100a00 */
[----:B0-----:R-:W-:-:S02]  /*21c60*/  IMAD.MOV.U32 R12, RZ, RZ, R21 ;  /* 0x000000ffff0c7224 */ /* 0x001fc400078e0015 */
[----:B------:R-:W-:Y:S02]  /*21c70*/  IMAD.MOV.U32 R13, RZ, RZ, R20 ;  /* 0x000000ffff0d7224 */ /* 0x000fe400078e0014 */
[----:B------:R-:W2:Y:S04]  /*21c80*/  LDL.LU.64 R20, [R1+0xbc0] ;  /* 0x000bc00001147983 */ /* 0x000ea80000300a00 */
[----:B------:R-:W4:Y:S04]  /*21c90*/  LDL.LU.64 R22, [R1+0xbc8] ;  /* 0x000bc80001167983 */ /* 0x000f280000300a00 */
[----:B----4-:R-:W-:Y:S04]  /*21ca0*/  STL.64 [R1+0x3c30], R22 ;  /* 0x003c301601007387 */ /* 0x010fe80000100a00 */
[----:B--2---:R0:W-:Y:S04]  /*21cb0*/  STL.64 [R1+0x3c28], R20 ;  /* 0x003c281401007387 */ /* 0x0041e80000100a00 */
[----:B0-----:R-:W2:Y:S04]  /*21cc0*/  LDL.64 R20, [R1+0x30] ;  /* 0x0000300001147983 */ /* 0x001ea80000100a00 */
[----:B--2---:R0:W-:Y:S04]  /*21cd0*/  STL.64 [R1+0x3c40], R20 ;  /* 0x003c401401007387 */ /* 0x0041e80000100a00 */
[----:B0-----:R-:W3:Y:S04]  /*21ce0*/  LDL.64 R20, [R1+0x40] ;  /* 0x0000400001147983 */ /* 0x001ee80000100a00 */
[----:B------:R0:W-:Y:S04]  /*21cf0*/  STL.64 [R1+0x3c18], R12 ;  /* 0x003c180c01007387 */ /* 0x0001e80000100a00 */
[----:B0-----:R-:W2:Y:S04]  /*21d00*/  LDL.64 R12, [R1+0x20] ;  /* 0x00002000010c7983 */ /* 0x001ea80000100a00 */
[----:B--2---:R0:W-:Y:S04]  /*21d10*/  STL.64 [R1+0x3c38], R12 ;  /* 0x003c380c01007387 */ /* 0x0041e80000100a00 */
[----:B0-----:R-:W2:Y:S04]  /*21d20*/  LDL.LU.64 R12, [R1+0xbd0] ;  /* 0x000bd000010c7983 */ /* 0x001ea80000300a00 */
[----:B------:R-:W2:Y:S04]  /*21d30*/  LDL.LU.64 R14, [R1+0xbd8] ;  /* 0x000bd800010e7983 */ /* 0x000ea80000300a00 */
[----:B------:R-:W4:Y:S04]  /*21d40*/  LDL.LU.64 R8, [R1+0xb90] ;  /* 0x000b900001087983 */ /* 0x000f280000300a00 */
[----:B------:R-:W2:Y:S01]  /*21d50*/  LDL.LU.64 R10, [R1+0xb98] ;  /* 0x000b9800010a7983 */ /* 0x000ea20000300a00 */
[----:B---3--:R-:W-:Y:S03]  /*21d60*/  HMMA.16816.F32.BF16 R4, R16, R20, R4 ;  /* 0x000000141004723c */ /* 0x008fe60000041804 */
[----:B--2---:R-:W-:Y:S04]  /*21d70*/  STL.64 [R1+0x3c10], R10 ;  /* 0x003c100a01007387 */ /* 0x004fe80000100a00 */
[----:B----4-:R0:W-:Y:S04]  /*21d80*/  STL.64 [R1+0x3c08], R8 ;  /* 0x003c080801007387 */ /* 0x0101e80000100a00 */
[----:B0-----:R-:W2:Y:S04]  /*21d90*/  LDL.LU.64 R8, [R1+0xbb0] ;  /* 0x000bb00001087983 */ /* 0x001ea80000300a00 */
[----:B------:R-:W2:Y:S04]  /*21da0*/  LDL.LU.64 R10, [R1+0xbb8] ;  /* 0x000bb800010a7983 */ /* 0x000ea80000300a00 */
[----:B------:R0:W-:Y:S04]  /*21db0*/  STL.64 [R1+0x3bb8], R24 ;  /* 0x003bb81801007387 */ /* 0x0001e80000100a00 */
[----:B0-----:R-:W3:Y:S04]  /*21dc0*/  LDL R24, [R1] ;  /* 0x0000000001187983 */ /* 0x001ee80000100800 */
[----:B------:R-:W3:Y:S04]  /*21dd0*/  LDL R25, [R1+0x4] ;  /* 0x0000040001197983 */ /* 0x000ee80000100800 */
[----:B------:R0:W-:Y:S04]  /*21de0*/  STL.64 [R1+0xbe0], R4 ;  /* 0x000be00401007387 */ /* 0x0001e80000100a00 */
[----:B------:R1:W-:Y:S04]  /*21df0*/  STL.64 [R1+0xbe8], R6 ;  /* 0x000be80601007387 */ /* 0x0003e80000100a00 */
[----:B0-----:R-:W4:Y:S01]  /*21e00*/  LDL.LU.64 R4, [R1+0x3c48] ;  /* 0x003c480001047983 */ /* 0x001f220000300a00 */
[----:B-1----:R-:W-:-:S02]  /*21e10*/  IMAD.MOV.U32 R7, RZ, RZ, R20 ;  /* 0x000000ffff077224 */ /* 0x002fc400078e0014 */
[----:B------:R-:W-:Y:S02]  /*21e20*/  IMAD.MOV.U32 R6, RZ, RZ, R21 ;  /* 0x000000ffff067224 */ /* 0x000fe400078e0015 */
[----:B------:R-:W2:Y:S02]  /*21e30*/  LDL.LU.64 R20, [R1+0x3c40] ;  /* 0x003c400001147983 */ /* 0x000ea40000300a00 */
[----:B--2---:R-:W-:Y:S01]  /*21e40*/  HMMA.16816.F32.BF16 R12, R16, R20, R12 ;  /* 0x00000014100c723c */ /* 0x004fe2000004180c */
[----:B------:R-:W-:Y:S02]  /*21e50*/  IMAD.MOV.U32 R0, RZ, RZ, R20 ;  /* 0x000000ffff007224 */ /* 0x000fe400078e0014 */
[----:B------:R-:W-:-:S15]  /*21e60*/  IMAD.MOV.U32 R3, RZ, RZ, R21 ;  /* 0x000000ffff037224 */ /* 0x000fde00078e0015 */
[----:B------:R-:W-:Y:S01]  /*21e70*/  NOP ;  /* 0x0000000000007918 */ /* 0x000fe20000000000 */
[----:B------:R0:W-:Y:S04]  /*21e80*/  STL.64 [R1+0xbd0], R12 ;  /* 0x000bd00c01007387 */ /* 0x0001e80000100a00 */
[----:B------:R-:W-:Y:S04]  /*21e90*/  STL.64 [R1+0xbd8], R14 ;  /* 0x000bd80e01007387 */ /* 0x000fe80000100a00 */
[----:B0-----:R-:W2:Y:S04]  /*21ea0*/  LDL.LU.64 R12, [R1+0x3c38] ;  /* 0x003c3800010c7983 */ /* 0x001ea80000300a00 */
[----:B------:R-:W2:Y:S04]  /*21eb0*/  LDL.LU.64 R22, [R1+0x3c30] ;  /* 0x003c300001167983 */ /* 0x000ea80000300a00 */
[----:B------:R-:W2:Y:S02]  /*21ec0*/  LDL.LU.64 R20, [R1+0x3c28] ;  /* 0x003c280001147983 */ /* 0x000ea40000300a00 */
[----:B--2---:R-:W-:-:S15]  /*21ed0*/  HMMA.16816.F32.BF16 R20, R16, R12, R20 ;  /* 0x0000000c1014723c */ /* 0x004fde0000041814 */
[----:B------:R-:W-:-:S04]  /*21ee0*/  NOP ;  /* 0x0000000000007918 */ /* 0x000fc80000000000 */
[----:B------:R0:W-:Y:S04]  /*21ef0*/  STL.64 [R1+0xbc0], R20 ;  /* 0x000bc01401007387 */ /* 0x0001e80000100a00 */
[----:B------:R1:W-:Y:S04]  /*21f00*/  STL.64 [R1+0xbc8], R22 ;  /* 0x000bc81601007387 */ /* 0x0003e80000100a00 */
[----:B0-----:R-:W2:Y:S01]  /*21f10*/  LDL.LU.64 R20, [R1+0x3c20] ;  /* 0x003c200001147983 */ /* 0x001ea20000300a00 */
[----:B-1----:R-:W-:Y:S02]  /*21f20*/  IMAD.MOV.U32 R22, RZ, RZ, R12 ;  /* 0x000000ffff167224 */ /* 0x002fe400078e000c */
[----:B------:R-:W-:-:S02]  /*21f30*/  IMAD.MOV.U32 R23, RZ, RZ, R13 ;  /* 0x000000ffff177224 */ /* 0x000fc400078e000d */
[----:B------:R-:W2:Y:S02]  /*21f40*/  LDL.LU.64 R12, [R1+0x3c18] ;  /* 0x003c1800010c7983 */ /* 0x000ea40000300a00 */
[----:B--2---:R-:W-:Y:S02]  /*21f50*/  HMMA.16816.F32.BF16 R12, R16, R12, R8 ;  /* 0x0000000c100c723c */ /* 0x004fe40000041808 */
[----:B------:R-:W2:Y:S04]  /*21f60*/  LDL.LU.64 R10, [R1+0x3c10] ;  /* 0x003c1000010a7983 */ /* 0x000ea80000300a00 */
[----:B------:R-:W2:-:S13]  /*21f70*/  LDL.LU.64 R8, [R1+0x3c08] ;  /* 0x003c080001087983 */ /* 0x000e9a0000300a00 */
[----:B------:R-:W-:Y:S04]  /*21f80*/  STL.64 [R1+0xbb0], R12 ;  /* 0x000bb00c01007387 */ /* 0x000fe80000100a00 */
[----:B------:R0:W-:Y:S04]  /*21f90*/  STL.64 [R1+0xbb8], R14 ;  /* 0x000bb80e01007387 */ /* 0x0001e80000100a00 */
[----:B0-----:R-:W3:Y:S04]  /*21fa0*/  LDL.LU.64 R14, [R1+0x3c00] ;  /* 0x003c0000010e7983 */ /* 0x001ee80000300a00 */
[----:B------:R-:W3:Y:S02]  /*21fb0*/  LDL.LU.64 R12, [R1+0x3bf8] ;  /* 0x003bf800010c7983 */ /* 0x000ee40000300a00 */
[----:B---3--:R-:W-:Y:S02]  /*21fc0*/  HMMA.16816.F32.BF16 R24, R16, R24, R12 ;  /* 0x000000181018723c */ /* 0x008fe4000004180c */
[----:B------:R-:W3:Y:S04]  /*21fd0*/  LDL.LU.64 R14, [R1+0x3bf0] ;  /* 0x003bf000010e7983 */ /* 0x000ee80000300a00 */
[----:B------:R-:W2:-:S13]  /*21fe0*/  LDL.LU.64 R12, [R1+0x3be8] ;  /* 0x003be800010c7983 */ /* 0x000e9a0000300a00 */
[----:B------:R0:W-:Y:S04]  /*21ff0*/  STL.64 [R1+0xba0], R24 ;  /* 0x000ba01801007387 */ /* 0x0001e80000100a00 */
[----:B------:R1:W-:Y:S04]  /*22000*/  STL.64 [R1+0xba8], R26 ;  /* 0x000ba81a01007387 */ /* 0x0003e80000100a00 */
[----:B0-----:R-:W4:Y:S04]  /*22010*/  LDL.LU.64 R24, [R1+0x450] ;  /* 0x0004500001187983 */ /* 0x001f280000300a00 */
[----:B-1----:R-:W4:Y:S01]  /*22020*/  LDL.LU.64 R26, [R1+0x458] ;  /* 0x00045800011a7983 */ /* 0x002f220000300a00 */
[----:B--2---:R-:W-:-:S15]  /*22030*/  HMMA.16816.F32.BF16 R8, R16, R12, R8 ;  /* 0x0000000c1008723c */ /* 0x004fde0000041808 */
[----:B------:R-:W-:-:S04]  /*22040*/  NOP ;  /* 0x0000000000007918 */ /* 0x000fc80000000000 */
[----:B------:R-:W-:Y:S04]  /*22050*/  STL.64 [R1+0xb90], R8 ;  /* 0x000b900801007387 */ /* 0x000fe80000100a00 */
[----:B------:R0:W-:Y:S04]  /*22060*/  STL.64 [R1+0xb98], R10 ;  /* 0x000b980a01007387 */ /* 0x0001e80000100a00 */
[----:B0-----:R-:W2:Y:S04]  /*22070*/  LDL.LU.64 R10, [R1+0x3be0] ;  /* 0x003be000010a7983 */ /* 0x001ea80000300a00 */
[----:B------:R-:W2:Y:S04]  /*22080*/  LDL.LU.64 R8, [R1+0x3bd8] ;  /* 0x003bd80001087983 */ /* 0x000ea80000300a00 */
[----:B---3--:R-:W-:Y:S04]  /*22090*/  STL.64 [R1+0x3b10], R14 ;  /* 0x003b100e01007387 */ /* 0x008fe80000100a00 */
[----:B------:R0:W-:Y:S04]  /*220a0*/  STL.64 [R1+0x3b08], R12 ;  /* 0x003b080c01007387 */ /* 0x0001e80000100a00 */
[----:B0-----:R-:W3:Y:S04]  /*220b0*/  LDL.64 R12, [R1] ;  /* 0x00000000010c7983 */ /* 0x001ee80000100a00 */
[----:B---3--:R0:W-:Y:S04]  /*220c0*/  STL.64 [R1+0x3b18], R12 ;  /* 0x003b180c01007387 */ /* 0x0081e80000100a00 */
[----:B0-----:R-:W3:Y:S04]  /*220d0*/  LDL.64 R12, [R1+0x10] ;  /* 0x00001000010c7983 */ /* 0x001ee80000100a00 */
[----:B---3--:R0:W-:Y:S04]  /*220e0*/  STL.64 [R1+0x3b28], R12 ;  /* 0x003b280c01007387 */ /* 0x0081e80000100a00 */
[----:B0-----:R-:W2:Y:S04]  /*220f0*/  LDL.LU.64 R12, [R1+0xb80] ;  /* 0x000b8000010c7983 */ /* 0x001ea80000300a00 */
[----:B------:R-:W2:Y:S02]  /*22100*/  LDL.LU.64 R14, [R1+0xb88] ;  /* 0x000b8800010e7983 */ /* 0x000ea40000300a00 */
[----:B--2---:R-:W-:-:S15]  /*22110*/  HMMA.16816.F32.BF16 R12, R16, R8, R12 ;  /* 0x00000008100c723c */ /* 0x004fde000004180c */
[----:B------:R-:W-:-:S04]  /*22120*/  NOP ;  /* 0x0000000000007918 */ /* 0x000fc80000000000 */
[----:B------:R0:W-:Y:S04]  /*22130*/  STL.64 [R1+0xb80], R12 ;  /* 0x000b800c01007387 */ /* 0x0001e80000100a00 */
[----:B------:R-:W-:Y:S01]  /*22140*/  STL.64 [R1+0xb88], R14 ;  /* 0x000b880e01007387 */ /* 0x000fe20000100a00 */
[----:B0-----:R-:W-:Y:S02]  /*22150*/  IMAD.MOV.U32 R12, RZ, RZ, R22 ;  /* 0x000000ffff0c7224 */ /* 0x001fe400078e0016 */
[----:B------:R-:W-:Y:S01]  /*22160*/  IMAD.MOV.U32 R13, RZ, RZ, R23 ;  /* 0x000000ffff0d7224 */ /* 0x000fe200078e0017 */
[----:B------:R-:W2:Y:S04]  /*22170*/  LDL.LU R22, [R1+0x3bd4] ;  /* 0x003bd40001167983 */ /* 0x000ea80000300800 */
[----:B------:R-:W2:Y:S04]  /*22180*/  LDL.LU R23, [R1+0x3bd0] ;  /* 0x003bd00001177983 */ /* 0x000ea80000300800 */
[----:B------:R4:W-:Y:S02]  /*22190*/  STL.64 [R1+0x3b40], R12 ;  /* 0x003b400c01007387 */ /* 0x0009e40000100a00 */
[----:B----4-:R-:W-:Y:S02]  /*221a0*/  HMMA.16816.F32.BF16 R12, R16, R4, R24 ;  /* 0x00000004100c723c */ /* 0x010fe40000041818 */
[----:B------:R-:W-:Y:S04]  /*221b0*/  STL [R1+0x3b04], R8 ;  /* 0x003b040801007387 */ /* 0x000fe80000100800 */
[----:B------:R0:W-:Y:S04]  /*221c0*/  STL [R1+0x3b00], R9 ;  /* 0x003b000901007387 */ /* 0x0001e80000100800 */
[----:B------:R1:W-:Y:S04]  /*221d0*/  STL.64 [R1+0x3bc0], R10 ;  /* 0x003bc00a01007387 */ /* 0x0003e80000100a00 */
[----:B0-----:R-:W2:Y:S04]  /*221e0*/  LDL.LU.64 R8, [R1+0x1040] ;  /* 0x0010400001087983 */ /* 0x001ea80000300a00 */
[----:B-1----:R-:W2:Y:S04]  /*221f0*/  LDL.LU.64 R10, [R1+0x1048] ;  /* 0x00104800010a7983 */ /* 0x002ea80000300a00 */
[----:B------:R-:W3:Y:S04]  /*22200*/  LDL.LU.64 R24, [R1+0x3e0] ;  /* 0x0003e00001187983 */ /* 0x000ee80000300a00 */
[----:B------:R-:W3:Y:S04]  /*22210*/  LDL.LU.64 R26, [R1+0x3e8] ;  /* 0x0003e800011a7983 */ /* 0x000ee80000300a00 */
[----:B------:R0:W-:Y:S04]  /*22220*/  STL.64 [R1+0x450], R12 ;  /* 0x0004500c01007387 */ /* 0x0001e80000100a00 */
[----:B------:R-:W-:Y:S04]  /*22230*/  STL.64 [R1+0x458], R14 ;  /* 0x0004580e01007387 */ /* 0x000fe80000100a00 */
[----:B------:R-:W-:Y:S04]  /*22240*/  STL.64 [R1+0x3bb0], R4 ;  /* 0x003bb00401007387 */ /* 0x000fe80000100a00 */
[----:B------:R-:W4:Y:S01]  /*22250*/  LDL.64 R16, [R1+0x90] ;  /* 0x0000900001107983 */ /* 0x000f220000100a00 */
[----:B0-----:R-:W-:-:S02]  /*22260*/  IMAD.MOV.U32 R12, RZ, RZ, R0 ;  /* 0x000000ffff0c7224 */ /* 0x001fc400078e0000 */
[----:B------:R-:W-:Y:S01]  /*22270*/  IMAD.MOV.U32 R13, RZ, RZ, R3 ;  /* 0x000000ffff0d7224 */ /* 0x000fe200078e0003 */
[----:B------:R-:W2:Y:S04]  /*22280*/  LDL.LU R0, [R1+0x3bcc] ;  /* 0x003bcc0001007983 */ /* 0x000ea80000300800 */
[----:B------:R-:W2:Y:S04]  /*22290*/  LDL.LU R3, [R1+0x3bc8] ;  /* 0x003bc80001037983 */ /* 0x000ea80000300800 */
[----:B------:R0:W-:Y:S04]  /*222a0*/  STL.64 [R1+0x3b58], R12 ;  /* 0x003b580c01007387 */ /* 0x0001e80000100a00 */
[----:B0-----:R-:W2:Y:S02]  /*222b0*/  LDL.64 R12, [R1+0xc0] ;  /* 0x0000c000010c7983 */ /* 0x001ea40000100a00 */
[----:B--2---:R-:W-:-:S15]  /*222c0*/  HMMA.16816.F32.BF16 R8, R20, R12, R8 ;  /* 0x0000000c1408723c */ /* 0x004fde0000041808 */
[----:B------:R-:W-:-:S04]  /*222d0*/  NOP ;  /* 0x0000000000007918 */ /* 0x000fc80000000000 */
[----:B------:R-:W-:Y:S04]  /*222e0*/  STL.64 [R1+0x1040], R8 ;  /* 0x0010400801007387 */ /* 0x000fe80000100a00 */
[----:B------:R0:W-:Y:S04]  /*222f0*/  STL.64 [R1+0x1048], R10 ;  /* 0x0010480a01007387 */ /* 0x0001e80000100a00 */
[----:B0-----:R-:W2:Y:S01]  /*22300*/  LDL.LU.64 R10, [R1+0x3bc0] ;  /* 0x003bc000010a7983 */ /* 0x001ea20000300a00 */
[----:B------:R-:W-:Y:S02]  /*22310*/  IMAD.MOV.U32 R8, RZ, RZ, R12 ;  /* 0x000000ffff087224 */ /* 0x000fe400078e000c */
[----:B------:R-:W-:-:S02]  /*22320*/  IMAD.MOV.U32 R9, RZ, RZ, R13 ;  /* 0x000000ffff097224 */ /* 0x000fc400078e000d */
[----:B------:R-:W-:Y:S02]  /*22330*/  IMAD.MOV.U32 R12, RZ, RZ, R7 ;  /* 0x000000ffff0c7224 */ /* 0x000fe400078e0007 */
[----:B------:R-:W-:Y:S01]  /*22340*/  IMAD.MOV.U32 R13, RZ, RZ, R6 ;  /* 0x000000ffff0d7224 */ /* 0x000fe200078e0006 */
[----:B------:R-:W3:Y:S04]  /*22350*/  LDL.LU.64 R4, [R1+0x3d0] ;  /* 0x0003d00001047983 */ /* 0x000ee80000300a00 */
[----:B------:R-:W4:Y:S04]  /*22360*/  LDL.LU.64 R6, [R1+0x3d8] ;  /* 0x0003d80001067983 */ /* 0x000f280000300a00 */
[----:B------:R-:W-:Y:S04]  /*22370*/  STL.64 [R1+0x3b70], R12 ;  /* 0x003b700c01007387 */ /* 0x000fe80000100a00 */
[----:B------:R0:W-:Y:S04]  /*22380*/  STL.64 [R1+0x3b20], R8 ;  /* 0x003b200801007387 */ /* 0x0001e80000100a00 */
[----:B0-----:R-:W4:Y:S01]  /*22390*/  LDL.LU.64 R8, [R1+0x3c0] ;  /* 0x0003c00001087983 */ /* 0x001f220000300a00 */
[----:B--2---:R-:W-:-:S02]  /*223a0*/  IMAD.MOV.U32 R12, RZ, RZ, R11 ;  /* 0x000000ffff0c7224 */ /* 0x004fc400078e000b */
[----:B------:R-:W-:Y:S02]  /*223b0*/  IMAD.MOV.U32 R13, RZ, RZ, R10 ;  /* 0x000000ffff0d7224 */ /* 0x000fe400078e000a */
[----:B------:R-:W2:Y:S05]  /*223c0*/  LDL.LU.64 R10, [R1+0x3c8] ;  /* 0x0003c800010a7983 */ /* 0x000eaa0000300a00 */
[----:B---3--:R-:W-:Y:S01]  /*223d0*/  HMMA.16816.F32.BF16 R12, R20, R12, R24 ;  /* 0x0000000c140c723c */ /* 0x008fe20000041818 */
[----:B------:R-:W3:-:S15]  /*223e0*/  LDL.LU.64 R24, [R1+0x3bb8] ;  /* 0x003bb80001187983 */ /* 0x000ede0000300a00 */
[----:B------:R-:W-:-:S03]  /*223f0*/  NOP ;  /* 0x0000000000007918 */ /* 0x000fc60000000000 */
[----:B------:R3:W-:Y:S04]  /*22400*/  STL.64 [R1+0x3e0], R12 ;  /* 0x0003e00c01007387 */ /* 0x0007e80000100a00 */
[----:B------:R-:W-:Y:S01]  /*22410*/  STL.64 [R1+0x3e8], R14 ;  /* 0x0003e80e01007387 */ /* 0x000fe20000100a00 */
[----:B---3--:R-:W-:Y:S02]  /*22420*/  IMAD.MOV.U32 R12, RZ, RZ, R25 ;  /* 0x000000ffff0c7224 */ /* 0x008fe400078e0019 */
[----:B------:R-:W-:Y:S02]  /*22430*/  IMAD.MOV.U32 R13, RZ, RZ, R24 ;  /* 0x000000ffff0d7224 */ /* 0x000fe400078e0018 */
[----:B------:R-:W-:Y:S02]  /*22440*/  IMAD.MOV.U32 R24, RZ, RZ, R29 ;  /* 0x000000ffff187224 */ /* 0x000fe400078e001d */
[----:B------:R-:W-:-:S05]  /*22450*/  IMAD.MOV.U32 R25, RZ, RZ, R28 ;  /* 0x000000ffff197224 */ /* 0x000fca00078e001c */
[----:B------:R-:W-:Y:S04]  /*22460*/  STL.64 [R1+0x3ba0], R24 ;  /* 0x003ba01801007387 */ /* 0x000fe80000100a00 */
[----:B------:R0:W-:Y:S04]  /*22470*/  STL.64 [R1+0x3b88], R12 ;  /* 0x003b880c01007387 */ /* 0x0001e80000100a00 */
[----:B0-----:R-:W3:Y:S04]  /*22480*/  LDL.64 R12, [R1+0x60] ;  /* 0x00006000010c7983 */ /* 0x001ee80000100a00 */
[----:B---3--:R0:W-:Y:S04]  /*22490*/  STL.64 [R1+0x3ba8], R12 ;  /* 0x003ba80c01007387 */ /* 0x0081e80000100a00 */
[----:B0-----:R-:W4:Y:S02]  /*224a0*/  LDL.64 R12, [R1+0xa0] ;  /* 0x0000a000010c7983 */ /* 0x001f240000100a00 */
[----:B----4-:R-:W-:-:S15]  /*224b0*/  HMMA.16816.F32.BF16 R4, R20, R12, R4 ;  /* 0x0000000c1404723c */ /* 0x010fde0000041804 */
[----:B------:R-:W-:-:S04]  /*224c0*/  NOP ;  /* 0x0000000000007918 */ /* 0x000fc80000000000 */
[----:B------:R0:W-:Y:S04]  /*224d0*/  STL.64 [R1+0x3d0], R4 ;  /* 0x0003d00401007387 */ /* 0x0001e80000100a00 */
[----:B------:R1:W-:Y:S04]  /*224e0*/  STL.64 [R1+0x3d8], R6 ;  /* 0x0003d80601007387 */ /* 0x0003e80000100a00 */
[----:B0-----:R-:W3:Y:S01]  /*224f0*/  LDL.LU.64 R4, [R1+0x3bb0] ;  /* 0x003bb00001047983 */ /* 0x001ee20000300a00 */
[----:B-1----:R-:W-:-:S05]  /*22500*/  IMAD.MOV.U32 R7, RZ, RZ, R13 ;  /* 0x000000ffff077224 */ /* 0x002fca00078e000d */
[----:B------:R-:W-:Y:S01]  /*22510*/  STL [R1+0x3b98], R7 ;  /* 0x003b980701007387 */ /* 0x000fe20000100800 */
[----:B------:R-:W-:Y:S02]  /*22520*/  IMAD.MOV.U32 R28, RZ, RZ, R12 ;  /* 0x000000ffff1c7224 */ /* 0x000fe400078e000c */
[----:B------:R-:W-:Y:S01]  /*22530*/  IMAD.MOV.U32 R29, RZ, RZ, R17 ;  /* 0x000000ffff1d7224 */ /* 0x000fe200078e0011 */
[----:B---3--:R2:W-:Y:S04]  /*22540*/  STL.64 [R1+0x3b90], R4 ;  /* 0x003b900401007387 */ /* 0x0085e80000100a00 */
[----:B------:R-:W3:Y:S01]  /*22550*/  LDL.LU.64 R12, [R1+0x3b0] ;  /* 0x0003b000010c7983 */ /* 0x000ee20000300a00 */
[----:B--2---:R-:W-:-:S15]  /*22560*/  HMMA.16816.F32.BF16 R4, R20, R16, R8 ;  /* 0x000000101404723c */ /* 0x004fde0000041808 */
[----:B------:R-:W-:-:S04]  /*22570*/  NOP ;  /* 0x0000000000007918 */ /* 0x000fc80000000000 */
[----:B------:R0:W-:Y:S04]  /*22580*/  STL.64 [R1+0x3c0], R4 ;  /* 0x0003c00401007387 */ /* 0x0001e80000100a00 */
[----:B------:R1:W-:Y:S04]  /*22590*/  STL.64 [R1+0x3c8], R6 ;  /* 0x0003c80601007387 */ /* 0x0003e80000100a00 */
[----:B------:R-:W3:Y:S04]  /*225a0*/  LDL.LU.64 R14, [R1+0x3b8] ;  /* 0x0003b800010e7983 */ /* 0x000ee80000300a00 */
[----:B------:R-:W2:Y:S04]  /*225b0*/  LDL.LU.64 R16, [R1+0x3a0] ;  /* 0x0003a00001107983 */ /* 0x000ea80000300a00 */
[----:B------:R-:W2:Y:S04]  /*225c0*/  LDL.LU.64 R18, [R1+0x3a8] ;  /* 0x0003a80001127983 */ /* 0x000ea80000300a00 */
[----:B0-----:R-:W4:Y:S04]  /*225d0*/  LDL.LU.64 R4, [R1+0xae0] ;  /* 0x000ae00001047983 */ /* 0x001f280000300a00 */
[----:B-1----:R-:W4:Y:S04]  /*225e0*/  LDL.LU.64 R6, [R1+0xae8] ;  /* 0x000ae80001067983 */ /* 0x002f280000300a00 */
[----:B------:R-:W2:Y:S04]  /*225f0*/  LDL.LU.64 R8, [R1+0xa90] ;  /* 0x000a900001087983 */ /* 0x000ea80000300a00 */
[----:B------:R-:W2:Y:S04]  /*22600*/  LDL.LU.64 R10, [R1+0xa98] ;  /* 0x000a9800010a7983 */ /* 0x000ea80000300a00 */
[----:B--2---:R-:W-:Y:S04]  /*22610*/  STL.64 [R1+0x3b38], R10 ;  /* 0x003b380a01007387 */ /* 0x004fe80000100a00 */
[----:B------:R0:W-:Y:S04]  /*22620*/  STL.64 [R1+0x3b30], R8 ;  /* 0x003b300801007387 */ /* 0x0001e80000100a00 */
[----:B0-----:R-:W2:Y:S04]  /*22630*/  LDL.LU.64 R8, [R1+0xaa0] ;  /* 0x000aa00001087983 */ /* 0x001ea80000300a00 */
[----:B------:R-:W2:Y:S04]  /*22640*/  LDL.LU.64 R10, [R1+0xaa8] ;  /* 0x000aa800010a7983 */ /* 0x000ea80000300a00 */
[----:B--2---:R-:W-:Y:S04]  /*22650*/  STL.64 [R1+0x3b50], R10 ;  /* 0x003b500a01007387 */ /* 0x004fe80000100a00 */
[----:B------:R0:W-:Y:S04]  /*22660*/  STL.64 [R1+0x3b48], R8 ;  /* 0x003b480801007387 */ /* 0x0001e80000100a00 */
[----:B0-----:R-:W2:Y:S04]  /*22670*/  LDL.LU.64 R8, [R1+0xab0] ;  /* 0x000ab00001087983 */ /* 0x001ea80000300a00 */
[----:B------:R-:W2:Y:S01]  /*22680*/  LDL.LU.64 R10, [R1+0xab8] ;  /* 0x000ab800010a7983 */ /* 0x000ea20000300a00 */
[----:B------:R-:W-:-:S02]  /*22690*/  IMAD.MOV.U32 R24, RZ, RZ, R3 ;  /* 0x000000ffff187224 */ /* 0x000fc400078e0003 */
[----:B------:R-:W-:-:S07]  /*226a0*/  IMAD.MOV.U32 R25, RZ, RZ, R0 ;  /* 0x000000ffff197224 */ /* 0x000fce00078e0000 */
[C---:B---3--:R-:W-:Y:S01]  /*226b0*/  HMMA.16816.F32.BF16 R24, R20.reuse, R24, R12 ;  /* 0x000000181418723c */ /* 0x048fe2000004180c */
[----:B--2---:R-:W-:Y:S04]  /*226c0*/  STL.64 [R1+0x3b68], R10 ;  /* 0x003b680a01007387 */ /* 0x004fe80000100a00 */
[----:B------:R0:W-:Y:S04]  /*226d0*/  STL.64 [R1+0x3b60], R8 ;  /* 0x003b600801007387 */ /* 0x0001e80000100a00 */
[----:B0-----:R-:W2:Y:S04]  /*226e0*/  LDL.LU.64 R8, [R1+0xac0] ;  /* 0x000ac00001087983 */ /* 0x001ea80000300a00 */
[----:B------:R-:W3:Y:S04]  /*226f0*/  LDL.LU.64 R10, [R1+0xac8] ;  /* 0x000ac800010a7983 */ /* 0x000ee80000300a00 */
[----:B---3--:R-:W-:Y:S04]  /*22700*/  STL.64 [R1+0x3b80], R10 ;  /* 0x003b800a01007387 */ /* 0x008fe80000100a00 */
[----:B--2---:R0:W-:Y:S04]  /*22710*/  STL.64 [R1+0x3b78], R8 ;  /* 0x003b780801007387 */ /* 0x0041e80000100a00 */
[----:B0-----:R-:W2:Y:S04]  /*22720*/  LDL.LU.64 R8, [R1+0xad0] ;  /* 0x000ad00001087983 */ /* 0x001ea80000300a00 */
[----:B------:R-:W2:Y:S04]  /*22730*/  LDL.LU.64 R10, [R1+0xad8] ;  /* 0x000ad800010a7983 */ /* 0x000ea80000300a00 */
[----:B------:R-:W4:Y:S04]  /*22740*/  LDL.LU.64 R12, [R1+0x3ba8] ;  /* 0x003ba800010c7983 */ /* 0x000f280000300a00 */
[----:B------:R0:W-:Y:S04]  /*22750*/  STL.64 [R1+0x3b0], R24 ;  /* 0x0003b01801007387 */ /* 0x0001e80000100a00 */
[----:B------:R1:W-:Y:S04]  /*22760*/  STL.64 [R1+0x3b8], R26 ;  /* 0x0003b81a01007387 */ /* 0x0003e80000100a00 */
[----:B0-----:R-:W3:Y:S02]  /*22770*/  LDL.LU.64 R24, [R1+0x3ba0] ;  /* 0x003ba00001187983 */ /* 0x001ee40000300a00 */
[----:B---3--:R-:W-:Y:S02]  /*22780*/  HMMA.16816.F32.BF16 R16, R20, R24, R16 ;  /* 0x000000181410723c */ /* 0x008fe40000041810 */
[----:B------:R-:W3:Y:S04]  /*22790*/  LDL.LU.64 R24, [R1+0xa70] ;  /* 0x000a700001187983 */ /* 0x000ee80000300a00 */
[----:B-1----:R-:W3:-:S13]  /*227a0*/  LDL.LU.64 R26, [R1+0xa78] ;  /* 0x000a7800011a7983 */ /* 0x002eda0000300a00 */
[----:B------:R-:W-:Y:S04]  /*227b0*/  STL.64 [R1+0x3a0], R16 ;  /* 0x0003a01001007387 */ /* 0x000fe80000100a00 */
[----:B------:R-:W-:Y:S04]  /*227c0*/  STL.64 [R1+0x3a8], R18 ;  /* 0x0003a81201007387 */ /* 0x000fe80000100a00 */
[----:B------:R-:W0:Y:S01]  /*227d0*/  LDSM.16.MT88.4 R16, [R2+UR5+0x300] ;  /* 0x000300050210783b */ /* 0x000e220008004200 */
[----:B----4-:R-:W-:Y:S01]  /*227e0*/  HMMA.16816.F32.BF16 R4, R20, R12, R4 ;  /* 0x0000000c1404723c */ /* 0x010fe20000041804 */
[----:B------:R-:W-:-:S02]  /*227f0*/  IMAD.MOV.U32 R3, RZ, RZ, R13 ;  /* 0x000000ffff037224 */ /* 0x000fc400078e000d */
[----:B0-----:R-:W-:Y:S04]  /*22800*/  STL.64 [R1+0x3a10], R18 ;  /* 0x003a101201007387 */ /* 0x001fe80000100a00 */
[----:B------:R0:W-:Y:S04]  /*22810*/  STL.64 [R1+0x3a08], R16 ;  /* 0x003a081001007387 */ /* 0x0001e80000100a00 */
[----:B0-----:R-:W4:Y:S04]  /*22820*/  LDL.LU.64 R16, [R1+0xa80] ;  /* 0x000a800001107983 */ /* 0x001f280000300a00 */
[----:B------:R-:W4:Y:S04]  /*22830*/  LDL.LU.64 R18, [R1+0xa88] ;  /* 0x000a880001127983 */ /* 0x000f280000300a00 */
[----:B------:R-:W-:Y:S04]  /*22840*/  STL.64 [R1+0xae0], R4 ;  /* 0x000ae00401007387 */ /* 0x000fe80000100a00 */
[----:B------:R0:W-:Y:S04]  /*22850*/  STL.64 [R1+0xae8], R6 ;  /* 0x000ae80601007387 */ /* 0x0001e80000100a00 */
[----:B0-----:R-:W2:Y:S04]  /*22860*/  LDL.LU R7, [R1+0x3b98] ;  /* 0x003b980001077983 */ /* 0x001ea80000300800 */
[----:B------:R-:W2:Y:S01]  /*22870*/  LDL.LU.64 R4, [R1+0x3b90] ;  /* 0x003b900001047983 */ /* 0x000ea20000300a00 */
[----:B------:R-:W-:-:S03]  /*22880*/  IMAD.MOV.U32 R6, RZ, RZ, R12 ;  /* 0x000000ffff067224 */ /* 0x000fc600078e000c */
        /* <DEDUP_REMOVED lines=28> */
[----:B------:R1:W-:Y:S04]  /*22a50*/  STL.64 [R1+0xa98], R10 ;  /* 0x000a980a01007387 */ /* 0x0003e80000100a00 */
[----:B0-----:R-:W2:Y:S01]  /*22a60*/  LDL.LU.64 R8, [R1+0x3b20] ;  /* 0x003b200001087983 */ /* 0x001ea20000300a00 */
[----:B-1----:R-:W-:Y:S02]  /*22a70*/  IMAD.MOV.U32 R11, RZ, RZ, R12 ;  /* 0x000000ffff0b7224 */ /* 0x002fe400078e000c */
[----:B------:R-:W-:-:S02]  /*22a80*/  IMAD.MOV.U32 R10, RZ, RZ, R13 ;  /* 0x000000ffff0a7224 */ /* 0x000fc400078e000d */
[----:B------:R-:W4:Y:S02]  /*22a90*/  LDL.LU.64 R12, [R1+0x3b18] ;  /* 0x003b1800010c7983 */ /* 0x000f240000300a00 */
[----:B----4-:R-:W-:Y:S01]  /*22aa0*/  HMMA.16816.F32.BF16 R16, R20, R12, R16 ;  /* 0x0000000c1410723c */ /* 0x010fe20000041810 */
[----:B------:R-:W-:-:S15]  /*22ab0*/  IMAD.MOV.U32 R0, RZ, RZ, R13 ;  /* 0x000000ffff007224 */ /* 0x000fde00078e000d */
[----:B------:R-:W-:-:S03]  /*22ac0*/  NOP ;  /* 0x0000000000007918 */ /* 0x000fc60000000000 */
[----:B------:R-:W-:Y:S04]  /*22ad0*/  STL.64 [R1+0xa80], R16 ;  /* 0x000a801001007387 */ /* 0x000fe80000100a00 */
[----:B------:R0:W-:Y:S04]  /*22ae0*/  STL.64 [R1+0xa88], R18 ;  /* 0x000a881201007387 */ /* 0x0001e80000100a00 */
[----:B------:R-:W4:Y:S01]  /*22af0*/  LDL.LU.64 R14, [R1+0x3b10] ;  /* 0x003b1000010e7983 */ /* 0x000f220000300a00 */
[----:B0-----:R-:W-:-:S03]  /*22b00*/  IMAD.MOV.U32 R18, RZ, RZ, R12 ;  /* 0x000000ffff127224 */ /* 0x001fc600078e000c */
[----:B------:R-:W3:Y:S04]  /*22b10*/  LDL.LU.64 R12, [R1+0x3b08] ;  /* 0x003b0800010c7983 */ /* 0x000ee80000300a00 */
[----:B------:R-:W-:Y:S01]  /*22b20*/  STL [R1+0x3ae0], R18 ;  /* 0x003ae01201007387 */ /* 0x000fe20000100800 */
[----:B--2---:R-:W-:Y:S02]  /*22b30*/  IMAD.MOV.U32 R16, RZ, RZ, R8 ;  /* 0x000000ffff107224 */ /* 0x004fe400078e0008 */
[----:B------:R-:W-:Y:S01]  /*22b40*/  IMAD.MOV.U32 R17, RZ, RZ, R9 ;  /* 0x000000ffff117224 */ /* 0x000fe200078e0009 */
[----:B------:R-:W2:Y:S04]  /*22b50*/  LDL.LU R8, [R1+0x3b04] ;  /* 0x003b040001087983 */ /* 0x000ea80000300800 */
[----:B------:R-:W2:Y:S01]  /*22b60*/  LDL.LU R9, [R1+0x3b00] ;  /* 0x003b000001097983 */ /* 0x000ea20000300800 */
[----:B---3--:R-:W-:-:S15]  /*22b70*/  HMMA.16816.F32.BF16 R24, R20, R12, R24 ;  /* 0x0000000c1418723c */ /* 0x008fde0000041818 */
[----:B------:R-:W-:-:S04]  /*22b80*/  NOP ;  /* 0x0000000000007918 */ /* 0x000fc80000000000 */
[----:B------:R0:W-:Y:S04]  /*22b90*/  STL.64 [R1+0xa70], R24 ;  /* 0x000a701801007387 */ /* 0x0001e80000100a00 */
[----:B------:R1:W-:Y:S04]  /*22ba0*/  STL.64 [R1+0xa78], R26 ;  /* 0x000a781a01007387 */ /* 0x0003e80000100a00 */
[----:B0-----:R-:W3:Y:S04]  /*22bb0*/  LDL.LU.64 R24, [R1+0x390] ;  /* 0x0003900001187983 */ /* 0x001ee80000300a00 */
[----:B-1----:R-:W3:Y:S04]  /*22bc0*/  LDL.LU.64 R26, [R1+0x398] ;  /* 0x00039800011a7983 */ /* 0x002ee80000300a00 */
[----:B----4-:R-:W-:Y:S04]  /*22bd0*/  STL.64 [R1+0x3a30], R14 ;  /* 0x003a300e01007387 */ /* 0x010fe80000100a00 */
[----:B------:R0:W-:Y:S04]  /*22be0*/  STL.64 [R1+0x3a28], R12 ;  /* 0x003a280c01007387 */ /* 0x0001e80000100a00 */
[----:B0-----:R-:W4:Y:S04]  /*22bf0*/  LDL.64 R12, [R1+0x70] ;  /* 0x00007000010c7983 */ /* 0x001f280000100a00 */
[----:B----4-:R0:W-:Y:S04]  /*22c00*/  STL.64 [R1+0x3ab8], R12 ;  /* 0x003ab80c01007387 */ /* 0x0101e80000100a00 */
[----:B0-----:R-:W4:Y:S04]  /*22c10*/  LDL.64 R12, [R1+0xb0] ;  /* 0x0000b000010c7983 */ /* 0x001f280000100a00 */
[----:B----4-:R0:W-:Y:S04]  /*22c20*/  STL.64 [R1+0x3ae8], R12 ;  /* 0x003ae80c01007387 */ /* 0x0101e80000100a00 */
[----:B0-----:R-:W2:Y:S04]  /*22c30*/  LDL.LU.64 R12, [R1+0xa60] ;  /* 0x000a6000010c7983 */ /* 0x001ea80000300a00 */
[----:B------:R-:W2:Y:S02]  /*22c40*/  LDL.LU.64 R14, [R1+0xa68] ;  /* 0x000a6800010e7983 */ /* 0x000ea40000300a00 */
[----:B--2---:R-:W-:-:S15]  /*22c50*/  HMMA.16816.F32.BF16 R12, R20, R8, R12 ;  /* 0x00000008140c723c */ /* 0x004fde000004180c */
[----:B------:R-:W-:-:S04]  /*22c60*/  NOP ;  /* 0x0000000000007918 */ /* 0x000fc80000000000 */
[----:B------:R0:W-:Y:S04]  /*22c70*/  STL.64 [R1+0xa60], R12 ;  /* 0x000a600c01007387 */ /* 0x0001e80000100a00 */
[----:B------:R1:W-:Y:S04]  /*22c80*/  STL.64 [R1+0xa68], R14 ;  /* 0x000a680e01007387 */ /* 0x0003e80000100a00 */
[----:B0-----:R-:W2:Y:S04]  /*22c90*/  LDL.LU.64 R12, [R1+0x1030] ;  /* 0x00103000010c7983 */ /* 0x001ea80000300a00 */
[----:B-1----:R-:W2:Y:S04]  /*22ca0*/  LDL.LU.64 R14, [R1+0x1038] ;  /* 0x00103800010e7983 */ /* 0x002ea80000300a00 */
[----:B------:R-:W-:Y:S04]  /*22cb0*/  STL [R1+0x3a20], R9 ;  /* 0x003a200901007387 */ /* 0x000fe80000100800 */
[----:B------:R0:W-:Y:S04]  /*22cc0*/  STL [R1+0x3ac0], R8 ;  /* 0x003ac00801007387 */ /* 0x0001e80000100800 */
[----:B0-----:R-:W4:Y:S01]  /*22cd0*/  LDL R8, [R1+0x90] ;  /* 0x0000900001087983 */ /* 0x001f220000100800 */
[----:B---3--:R-:W-:Y:S01]  /*22ce0*/  HMMA.16816.F32.BF16 R20, R20, R4, R24 ;  /* 0x000000041414723c */ /* 0x008fe20000041818 */
[----:B------:R-:W-:-:S05]  /*22cf0*/  IMAD.MOV.U32 R9, RZ, RZ, R29 ;  /* 0x000000ffff097224 */ /* 0x000fca00078e001d */
[----:B----4-:R-:W-:Y:S04]  /*22d00*/  STL.64 [R1+0x3ac8], R8 ;  /* 0x003ac80801007387 */ /* 0x010fe80000100a00 */
[----:B------:R-:W2:Y:S04]  /*22d10*/  LDL.LU.64 R26, [R1+0x3af8] ;  /* 0x003af800011a7983 */ /* 0x000ea80000300a00 */
[----:B------:R-:W2:Y:S05]  /*22d20*/  LDL.LU.64 R24, [R1+0x3af0] ;  /* 0x003af00001187983 */ /* 0x000eaa0000300a00 */
[----:B------:R0:W-:Y:S04]  /*22d30*/  STL.64 [R1+0x390], R20 ;  /* 0x0003901401007387 */ /* 0x0001e80000100a00 */
[----:B------:R1:W-:Y:S04]  /*22d40*/  STL.64 [R1+0x398], R22 ;  /* 0x0003981601007387 */ /* 0x0003e80000100a00 */
[----:B0-----:R-:W3:Y:S04]  /*22d50*/  LDL.LU.64 R20, [R1+0x320] ;  /* 0x0003200001147983 */ /* 0x001ee80000300a00 */
[----:B-1----:R-:W3:Y:S04]  /*22d60*/  LDL.LU.64 R22, [R1+0x328] ;  /* 0x0003280001167983 */ /* 0x002ee80000300a00 */
[----:B------:R0:W-:Y:S04]  /*22d70*/  STL.64 [R1+0x3a18], R4 ;  /* 0x003a180401007387 */ /* 0x0001e80000100a00 */
[----:B------:R1:W-:Y:S01]  /*22d80*/  STL [R1+0x3ac4], R6 ;  /* 0x003ac40601007387 */ /* 0x0003e20000100800 */
[----:B------:R-:W-:-:S03]  /*22d90*/  IMAD.MOV.U32 R9, RZ, RZ, R7 ;  /* 0x000000ffff097224 */ /* 0x000fc600078e0007 */
[----:B0-----:R-:W4:Y:S04]  /*22da0*/  LDL.LU.64 R4, [R1+0x300] ;  /* 0x0003000001047983 */ /* 0x001f280000300a00 */
[----:B-1----:R-:W3:Y:S01]  /*22db0*/  LDL.LU.64 R6, [R1+0x308] ;  /* 0x0003080001067983 */ /* 0x002ee20000300a00 */
[----:B--2---:R-:W-:Y:S03]  /*22dc0*/  HMMA.16816.F32.BF16 R16, R24, R16, R12 ;  /* 0x000000101810723c */ /* 0x004fe6000004180c */
[----:B---3--:R-:W-:Y:S04]  /*22dd0*/  STL.64 [R1+0x3ad8], R6 ;  /* 0x003ad80601007387 */ /* 0x008fe80000100a00 */
[----:B----4-:R0:W-:Y:S04]  /*22de0*/  STL.64 [R1+0x3ad0], R4 ;  /* 0x003ad00401007387 */ /* 0x0101e80000100a00 */
[----:B0-----:R-:W2:Y:S04]  /*22df0*/  LDL.LU.64 R4, [R1+0x310] ;  /* 0x0003100001047983 */ /* 0x001ea80000300a00 */
[----:B------:R-:W2:Y:S04]  /*22e00*/  LDL.LU.64 R6, [R1+0x318] ;  /* 0x0003180001067983 */ /* 0x000ea80000300a00 */
[----:B------:R-:W3:Y:S04]  /*22e10*/  LDL.LU.64 R12, [R1+0x3ae8] ;  /* 0x003ae800010c7983 */ /* 0x000ee80000300a00 */
[----:B------:R-:W-:Y:S04]  /*22e20*/  STL.64 [R1+0x1030], R16 ;  /* 0x0010301001007387 */ /* 0x000fe80000100a00 */
[----:B------:R0:W-:Y:S01]  /*22e30*/  STL.64 [R1+0x1038], R18 ;  /* 0x0010381201007387 */ /* 0x0001e20000100a00 */
[----:B------:R-:W-:-:S03]  /*22e40*/  IMAD.MOV.U32 R8, RZ, RZ, R28 ;  /* 0x000000ffff087224 */ /* 0x000fc600078e001c */
[----:B0-----:R-:W4:Y:S01]  /*22e50*/  LDL.LU R18, [R1+0x3ae0] ;  /* 0x003ae00001127983 */ /* 0x001f220000300800 */
[----:B---3--:R-:W-:Y:S01]  /*22e60*/  HMMA.16816.F32.BF16 R20, R24, R12, R20 ;  /* 0x0000000c1814723c */ /* 0x008fe20000041814 */
[----:B------:R-:W-:Y:S02]  /*22e70*/  IMAD.MOV.U32 R17, RZ, RZ, R12 ;  /* 0x000000ffff117224 */ /* 0x000fe400078e000c */
[----:B------:R-:W-:-:S15]  /*22e80*/  IMAD.MOV.U32 R16, RZ, RZ, R13 ;  /* 0x000000ffff107224 */ /* 0x000fde00078e000d */
[----:B------:R-:W-:Y:S01]  /*22e90*/  NOP ;  /* 0x0000000000007918 */ /* 0x000fe20000000000 */
[----:B------:R0:W-:Y:S04]  /*22ea0*/  STL.64 [R1+0x320], R20 ;  /* 0x0003201401007387 */ /* 0x0001e80000100a00 */
[----:B------:R1:W-:Y:S04]  /*22eb0*/  STL.64 [R1+0x328], R22 ;  /* 0x0003281601007387 */ /* 0x0003e80000100a00 */
[----:B------:R-:W3:Y:S04]  /*22ec0*/  LDL.LU.64 R12, [R1+0x2f0] ;  /* 0x0002f000010c7983 */ /* 0x000ee80000300a00 */
[----:B------:R-:W3:Y:S04]  /*22ed0*/  LDL.LU.64 R14, [R1+0x2f8] ;  /* 0x0002f800010e7983 */ /* 0x000ee80000300a00 */
[----:B0-----:R-:W3:Y:S04]  /*22ee0*/  LDL.LU.64 R20, [R1+0x2e0] ;  /* 0x0002e00001147983 */ /* 0x001ee80000300a00 */
[----:B-1----:R-:W3:Y:S04]  /*22ef0*/  LDL.LU.64 R22, [R1+0x2e8] ;  /* 0x0002e80001167983 */ /* 0x002ee80000300a00 */
[----:B------:R0:W-:Y:S02]  /*22f00*/  STL.64 [R1+0x3a38], R16 ;  /* 0x003a381001007387 */ /* 0x0001e40000100a00 */
[----:B0-----:R-:W-:-:S02]  /*22f10*/  IMAD.MOV.U32 R16, RZ, RZ, R11 ;  /* 0x000000ffff107224 */ /* 0x001fc400078e000b */
[----:B------:R-:W-:Y:S02]  /*22f20*/  IMAD.MOV.U32 R17, RZ, RZ, R10 ;  /* 0x000000ffff117224 */ /* 0x000fe400078e000a */
[C---:B--2---:R-:W-:Y:S03]  /*22f30*/  HMMA.16816.F32.BF16 R8, R24.reuse, R8, R4 ;  /* 0x000000081808723c */ /* 0x044fe60000041804 */
[----:B------:R-:W-:Y:S04]  /*22f40*/  STL.64 [R1+0x3a50], R16 ;  /* 0x003a501001007387 */ /* 0x000fe80000100a00 */
[----:B------:R-:W2:Y:S04]  /*22f50*/  LDL.LU.64 R6, [R1+0x3ad8] ;  /* 0x003ad80001067983 */ /* 0x000ea80000300a00 */
[----:B------:R-:W2:Y:S08]  /*22f60*/  LDL.LU.64 R4, [R1+0x3ad0] ;  /* 0x003ad00001047983 */ /* 0x000eb00000300a00 */
[----:B------:R0:W-:Y:S04]  /*22f70*/  STL.64 [R1+0x310], R8 ;  /* 0x0003100801007387 */ /* 0x0001e80000100a00 */
[----:B------:R2:W-:Y:S04]  /*22f80*/  STL.64 [R1+0x318], R10 ;  /* 0x0003180a01007387 */ /* 0x0005e80000100a00 */
[----:B0-----:R-:W2:Y:S02]  /*22f90*/  LDL.LU.64 R8, [R1+0x3ac8] ;  /* 0x003ac80001087983 */ /* 0x001ea40000300a00 */
[----:B--2---:R-:W-:Y:S02]  /*22fa0*/  HMMA.16816.F32.BF16 R8, R24, R8, R4 ;  /* 0x000000081808723c */ /* 0x004fe40000041804 */
[----:B------:R-:W2:-:S15]  /*22fb0*/  LDL.LU R6, [R1+0x3ac4] ;  /* 0x003ac40001067983 */ /* 0x000e9e0000300800 */
[----:B------:R-:W-:Y:S02]  /*22fc0*/  NOP ;  /* 0x0000000000007918 */ /* 0x000fe40000000000 */
[----:B------:R0:W-:Y:S04]  /*22fd0*/  STL.64 [R1+0x300], R8 ;  /* 0x0003000801007387 */ /* 0x0001e80000100a00 */
[----:B------:R-:W-:Y:S04]  /*22fe0*/  STL.64 [R1+0x308], R10 ;  /* 0x0003080a01007387 */ /* 0x000fe80000100a00 */
[----:B0-----:R-:W2:Y:S04]  /*22ff0*/  LDL.LU R8, [R1+0x3ac0] ;  /* 0x003ac00001087983 */ /* 0x001ea80000300800 */
[----:B------:R-:W2:Y:S04]  /*23000*/  LDL.64 R16, [R1+0x20] ;  /* 0x0000200001107983 */ /* 0x000ea80000100a00 */
[----:B----4-:R-:W-:Y:S04]  /*23010*/  STL [R1+0x3a70], R18 ;  /* 0x003a701201007387 */ /* 0x010fe80000100800 */
[----:B--2---:R0:W-:Y:S04]  /*23020*/  STL.64 [R1+0x3a68], R16 ;  /* 0x003a681001007387 */ /* 0x0041e80000100a00 */
[----:B0-----:R-:W2:Y:S04]  /*23030*/  LDL.64 R16, [R1+0x30] ;  /* 0x0000300001107983 */ /* 0x001ea80000100a00 */
[----:B--2---:R0:W-:Y:S04]  /*23040*/  STL.64 [R1+0x3a78], R16 ;  /* 0x003a781001007387 */ /* 0x0041e80000100a00 */
[----:B0-----:R-:W3:Y:S02]  /*23050*/  LDL.64 R16, [R1+0x80] ;  /* 0x0000800001107983 */ /* 0x001ee40000100a00 */
[----:B---3--:R-:W-:-:S15]  /*23060*/  HMMA.16816.F32.BF16 R12, R24, R16, R12 ;  /* 0x00000010180c723c */ /* 0x008fde000004180c */
[----:B------:R-:W-:-:S04]  /*23070*/  NOP ;  /* 0x0000000000007918 */ /* 0x000fc80000000000 */
[----:B------:R0:W-:Y:S04]  /*23080*/  STL.64 [R1+0x2f0], R12 ;  /* 0x0002f00c01007387 */ /* 0x0001e80000100a00 */
[----:B------:R-:W-:Y:S04]  /*23090*/  STL.64 [R1+0x2f8], R14 ;  /* 0x0002f80e01007387 */ /* 0x000fe80000100a00 */
[----:B0-----:R-:W2:Y:S01]  /*230a0*/  LDL.LU.64 R12, [R1+0x3ab8] ;  /* 0x003ab800010c7983 */ /* 0x001ea20000300a00 */
[----:B------:R-:W-:Y:S02]  /*230b0*/  IMAD.MOV.U32 R11, RZ, RZ, R16 ;  /* 0x000000ffff0b7224 */ /* 0x000fe400078e0010 */
[----:B------:R-:W-:-:S02]  /*230c0*/  IMAD.MOV.U32 R10, RZ, RZ, R17 ;  /* 0x000000ffff0a7224 */ /* 0x000fc400078e0011 */
[----:B--2---:R-:W-:Y:S01]  /*230d0*/  HMMA.16816.F32.BF16 R16, R24, R12, R20 ;  /* 0x0000000c1810723c */ /* 0x004fe20000041814 */
[----:B------:R-:W-:Y:S01]  /*230e0*/  IMAD.MOV.U32 R9, RZ, RZ, R12 ;  /* 0x000000ffff097224 */ /* 0x000fe200078e000c */
[----:B------:R-:W0:-:S15]  /*230f0*/  LDSM.16.MT88.4 R20, [R2+UR5+0x380] ;  /* 0x000380050214783b */ /* 0x000e1e0008004200 */
[----:B------:R-:W-:Y:S02]  /*23100*/  NOP ;  /* 0x0000000000007918 */ /* 0x000fe40000000000 */
[----:B------:R1:W-:Y:S04]  /*23110*/  STL.64 [R1+0x2e0], R16 ;  /* 0x0002e01001007387 */ /* 0x0003e80000100a00 */
[----:B------:R2:W-:Y:S04]  /*23120*/  STL.64 [R1+0x2e8], R18 ;  /* 0x0002e81201007387 */ /* 0x0005e80000100a00 */
[----:B-1----:R-:W3:Y:S04]  /*23130*/  LDL.LU.64 R16, [R1+0x9a0] ;  /* 0x0009a00001107983 */ /* 0x002ee80000300a00 */
[----:B--2---:R-:W2:Y:S04]  /*23140*/  LDL.LU.64 R18, [R1+0x9a8] ;  /* 0x0009a80001127983 */ /* 0x004ea80000300a00 */
[----:B--2---:R-:W-:Y:S04]  /*23150*/  STL.64 [R1+0x3a88], R18 ;  /* 0x003a881201007387 */ /* 0x004fe80000100a00 */
[----:B---3--:R1:W-:Y:S04]  /*23160*/  STL.64 [R1+0x3a80], R16 ;  /* 0x003a801001007387 */ /* 0x0083e80000100a00 */
[----:B-1----:R-:W2:Y:S04]  /*23170*/  LDL.64 R16, [R1+0x50] ;  /* 0x0000500001107983 */ /* 0x002ea80000100a00 */
[----:B--2---:R-:W-:Y:S04]  /*23180*/  STL.64 [R1+0x3aa0], R16 ;  /* 0x003aa01001007387 */ /* 0x004fe80000100a00 */
[----:B------:R-:W-:Y:S04]  /*23190*/  STL.64 [R1+0x3a48], R10 ;  /* 0x003a480a01007387 */ /* 0x000fe80000100a00 */
        /* <DEDUP_REMOVED lines=10> */
[----:B------:R-:W3:Y:S01]  /*23240*/  LDL.LU.64 R10, [R1+0x9b8] ;  /* 0x0009b800010a7983 */ /* 0x000ee20000300a00 */
[----:B------:R-:W-:-:S02]  /*23250*/  IMAD.MOV.U32 R16, RZ, RZ, R6 ;  /* 0x000000ffff107224 */ /* 0x000fc400078e0006 */
[----:B------:R-:W-:Y:S01]  /*23260*/  IMAD.MOV.U32 R17, RZ, RZ, R3 ;  /* 0x000000ffff117224 */ /* 0x000fe200078e0003 */
[----:B---3--:R-:W-:Y:S04]  /*23270*/  STL.64 [R1+0x3ab0], R10 ;  /* 0x003ab00a01007387 */ /* 0x008fe80000100a00 */
[----:B--2---:R1:W-:Y:S04]  /*23280*/  STL.64 [R1+0x3aa8], R8 ;  /* 0x003aa80801007387 */ /* 0x0043e80000100a00 */
[----:B-1----:R-:W2:Y:S04]  /*23290*/  LDL.LU.64 R8, [R1+0x9c0] ;  /* 0x0009c00001087983 */ /* 0x002ea80000300a00 */
[----:B------:R-:W2:Y:S01]  /*232a0*/  LDL.LU.64 R10, [R1+0x9c8] ;  /* 0x0009c800010a7983 */ /* 0x000ea20000300a00 */
[----:B------:R-:W-:-:S03]  /*232b0*/  IMAD.MOV.U32 R29, RZ, RZ, R13 ;  /* 0x000000ffff1d7224 */ /* 0x000fc600078e000d */
[----:B------:R-:W3:Y:S04]  /*232c0*/  LDL.LU.64 R12, [R1+0x960] ;  /* 0x00096000010c7983 */ /* 0x000ee80000300a00 */
[----:B------:R-:W3:Y:S04]  /*232d0*/  LDL.LU.64 R14, [R1+0x968] ;  /* 0x00096800010e7983 */ /* 0x000ee80000300a00 */
[----:B------:R-:W4:Y:S04]  /*232e0*/  LDL.LU.64 R4, [R1+0x950] ;  /* 0x0009500001047983 */ /* 0x000f280000300a00 */
[----:B------:R-:W4:Y:S04]  /*232f0*/  LDL.LU.64 R6, [R1+0x958] ;  /* 0x0009580001067983 */ /* 0x000f280000300a00 */
[----:B0-----:R-:W-:Y:S04]  /*23300*/  STL.64 [R1+0x3940], R22 ;  /* 0x0039401601007387 */ /* 0x001fe80000100a00 */
[----:B------:R0:W-:Y:S04]  /*23310*/  STL.64 [R1+0x3938], R20 ;  /* 0x0039381401007387 */ /* 0x0001e80000100a00 */
[----:B0-----:R-:W3:Y:S01]  /*23320*/  LDL.64 R20, [R1+0x40] ;  /* 0x0000400001147983 */ /* 0x001ee20000100a00 */
[----:B--2---:R-:W-:Y:S03]  /*23330*/  HMMA.16816.F32.BF16 R16, R24, R16, R8 ;  /* 0x000000101810723c */ /* 0x004fe60000041808 */
[----:B------:R-:W2:Y:S04]  /*23340*/  LDL.LU.64 R10, [R1+0x3ab0] ;  /* 0x003ab000010a7983 */ /* 0x000ea80000300a00 */
[----:B------:R-:W2:-:S12]  /*23350*/  LDL.LU.64 R8, [R1+0x3aa8] ;  /* 0x003aa80001087983 */ /* 0x000e980000300a00 */
[----:B------:R0:W-:Y:S04]  /*23360*/  STL.64 [R1+0x9c0], R16 ;  /* 0x0009c01001007387 */ /* 0x0001e80000100a00 */
[----:B------:R-:W-:Y:S04]  /*23370*/  STL.64 [R1+0x9c8], R18 ;  /* 0x0009c81201007387 */ /* 0x000fe80000100a00 */
[----:B0-----:R-:W2:Y:S02]  /*23380*/  LDL.LU.64 R16, [R1+0x3aa0] ;  /* 0x003aa00001107983 */ /* 0x001ea40000300a00 */
        /* <DEDUP_REMOVED lines=8> */
[----:B------:R-:W3:Y:S04]  /*23410*/  LDL.LU.64 R18, [R1+0x3a88] ;  /* 0x003a880001127983 */ /* 0x000ee80000300a00 */
[----:B------:R-:W3:Y:S02]  /*23420*/  LDL.LU.64 R16, [R1+0x3a80] ;  /* 0x003a800001107983 */ /* 0x000ee40000300a00 */
[----:B---3--:R-:W-:-:S15]  /*23430*/  HMMA.16816.F32.BF16 R16, R24, R20, R16 ;  /* 0x000000141810723c */ /* 0x008fde0000041810 */
[----:B------:R-:W-:-:S04]  /*23440*/  NOP ;  /* 0x0000000000007918 */ /* 0x000fc80000000000 */
[----:B------:R0:W-:Y:S04]  /*23450*/  STL.64 [R1+0x9a0], R16 ;  /* 0x0009a01001007387 */ /* 0x0001e80000100a00 */
[----:B------:R-:W-:Y:S04]  /*23460*/  STL.64 [R1+0x9a8], R18 ;  /* 0x0009a81201007387 */ /* 0x000fe80000100a00 */
[----:B0-----:R-:W3:Y:S04]  /*23470*/  LDL.LU.64 R16, [R1+0x3a78] ;  /* 0x003a780001107983 */ /* 0x001ee80000300a00 */
[----:B------:R0:W-:Y:S04]  /*23480*/  STL.64 [R1+0x39a0], R20 ;  /* 0x0039a01401007387 */ /* 0x0001e80000100a00 */
[----:B0-----:R-:W3:Y:S04]  /*23490*/  LDL.LU.64 R20, [R1+0x990] ;  /* 0x0009900001147983 */ /* 0x001ee80000300a00 */
[----:B------:R-:W3:Y:S02]  /*234a0*/  LDL.LU.64 R22, [R1+0x998] ;  /* 0x0009980001167983 */ /* 0x000ee40000300a00 */
[----:B---3--:R-:W-:-:S15]  /*234b0*/  HMMA.16816.F32.BF16 R20, R24, R16, R20 ;  /* 0x000000101814723c */ /* 0x008fde0000041814 */
[----:B------:R-:W-:-:S04]  /*234c0*/  NOP ;  /* 0x0000000000007918 */ /* 0x000fc80000000000 */
[----:B------:R-:W-:Y:S04]  /*234d0*/  STL.64 [R1+0x990], R20 ;  /* 0x0009901401007387 */ /* 0x000fe80000100a00 */
[----:B------:R0:W-:Y:S04]  /*234e0*/  STL.64 [R1+0x998], R22 ;  /* 0x0009981601007387 */ /* 0x0001e80000100a00 */
[----:B------:R-:W3:Y:S01]  /*234f0*/  LDL.LU R18, [R1+0x3a70] ;  /* 0x003a700001127983 */ /* 0x000ee20000300800 */
[----:B0-----:R-:W-:Y:S02]  /*23500*/  IMAD.MOV.U32 R23, RZ, RZ, R16 ;  /* 0x000000ffff177224 */ /* 0x001fe400078e0010 */
[----:B------:R-:W-:-:S02]  /*23510*/  IMAD.MOV.U32 R22, RZ, RZ, R17 ;  /* 0x000000ffff167224 */ /* 0x000fc400078e0011 */
[----:B------:R-:W2:Y:S04]  /*23520*/  LDL.LU.64 R16, [R1+0x3a68] ;  /* 0x003a680001107983 */ /* 0x000ea80000300a00 */
[----:B------:R-:W-:Y:S01]  /*23530*/  STL.64 [R1+0x39f8], R22 ;  /* 0x0039f81601007387 */ /* 0x000fe20000100a00 */
[----:B------:R-:W-:Y:S01]  /*23540*/  IMAD.MOV.U32 R21, RZ, RZ, R0 ;  /* 0x000000ffff157224 */ /* 0x000fe200078e0000 */
[----:B--2---:R-:W-:Y:S01]  /*23550*/  HMMA.16816.F32.BF16 R8, R24, R16, R8 ;  /* 0x000000101808723c */ /* 0x004fe20000041808 */
[----:B------:R-:W-:-:S15]  /*23560*/  IMAD.MOV.U32 R0, RZ, RZ, R17 ;  /* 0x000000ffff007224 */ /* 0x000fde00078e0011 */
[----:B------:R-:W-:-:S03]  /*23570*/  NOP ;  /* 0x0000000000007918 */ /* 0x000fc60000000000 */
[----:B------:R-:W-:Y:S04]  /*23580*/  STL.64 [R1+0x980], R8 ;  /* 0x0009800801007387 */ /* 0x000fe80000100a00 */
[----:B------:R0:W-:Y:S04]  /*23590*/  STL.64 [R1+0x988], R10 ;  /* 0x0009880a01007387 */ /* 0x0001e80000100a00 */
[----:B0-----:R-:W2:Y:S04]  /*235a0*/  LDL.LU.64 R10, [R1+0x3a60] ;  /* 0x003a6000010a7983 */ /* 0x001ea80000300a00 */
[----:B------:R-:W2:Y:S04]  /*235b0*/  LDL.LU.64 R8, [R1+0x3a58] ;  /* 0x003a580001087983 */ /* 0x000ea80000300a00 */
[----:B------:R-:W2:Y:S01]  /*235c0*/  LDL.LU.64 R16, [R1+0x3a50] ;  /* 0x003a500001107983 */ /* 0x000ea20000300a00 */
[----:B---3--:R-:W-:-:S07]  /*235d0*/  IMAD.MOV.U32 R20, RZ, RZ, R18 ;  /* 0x000000ffff147224 */ /* 0x008fce00078e0012 */
[C---:B------:R-:W-:Y:S08]  /*235e0*/  HMMA.16816.F32.BF16 R20, R24.reuse, R20, R12 ;  /* 0x000000141814723c */ /* 0x040ff0000004180c */
[----:B--2---:R-:W-:Y:S01]  /*235f0*/  HMMA.16816.F32.BF16 R16, R24, R16, R8 ;  /* 0x000000101810723c */ /* 0x004fe20000041808 */
[----:B------:R-:W2:Y:S04]  /*23600*/  LDL.LU.64 R10, [R1+0x3a48] ;  /* 0x003a4800010a7983 */ /* 0x000ea80000300a00 */
[----:B------:R-:W3:-:S14]  /*23610*/  LDL.LU.64 R8, [R1+0x3a40] ;  /* 0x003a400001087983 */ /* 0x000edc0000300a00 */
[----:B------:R0:W-:Y:S04]  /*23620*/  STL.64 [R1+0x970], R16 ;  /* 0x0009701001007387 */ /* 0x0001e80000100a00 */
[----:B------:R-:W-:Y:S04]  /*23630*/  STL.64 [R1+0x978], R18 ;  /* 0x0009781201007387 */ /* 0x000fe80000100a00 */
[----:B0-----:R-:W2:Y:S04]  /*23640*/  LDL.LU.64 R16, [R1+0x3a38] ;  /* 0x003a380001107983 */ /* 0x001ea80000300a00 */
[----:B------:R-:W2:Y:S04]  /*23650*/  LDL.LU.64 R14, [R1+0x3a30] ;  /* 0x003a3000010e7983 */ /* 0x000ea80000300a00 */
[----:B------:R-:W4:Y:S04]  /*23660*/  LDL.LU.64 R12, [R1+0x3a28] ;  /* 0x003a2800010c7983 */ /* 0x000f280000300a00 */
[----:B------:R-:W-:Y:S04]  /*23670*/  STL.64 [R1+0x960], R20 ;  /* 0x0009601401007387 */ /* 0x000fe80000100a00 */
[----:B------:R4:W-:Y:S02]  /*23680*/  STL.64 [R1+0x968], R22 ;  /* 0x0009681601007387 */ /* 0x0009e40000100a00 */
[----:B----4-:R-:W-:Y:S02]  /*23690*/  HMMA.16816.F32.BF16 R20, R24, R12, R4 ;  /* 0x0000000c1814723c */ /* 0x010fe40000041804 */
[----:B------:R-:W4:Y:S04]  /*236a0*/  LDL.LU.64 R4, [R1+0x940] ;  /* 0x0009400001047983 */ /* 0x000f280000300a00 */
[----:B------:R-:W4:-:S13]  /*236b0*/  LDL.LU.64 R6, [R1+0x948] ;  /* 0x0009480001067983 */ /* 0x000f1a0000300a00 */
[----:B------:R2:W-:Y:S04]  /*236c0*/  STL.64 [R1+0x950], R20 ;  /* 0x0009501401007387 */ /* 0x0005e80000100a00 */
[----:B------:R-:W-:Y:S01]  /*236d0*/  STL.64 [R1+0x958], R22 ;  /* 0x0009581601007387 */ /* 0x000fe20000100a00 */
[----:B--2---:R-:W-:Y:S02]  /*236e0*/  IMAD.MOV.U32 R20, RZ, RZ, R17 ;  /* 0x000000ffff147224 */ /* 0x004fe400078e0011 */
[----:B------:R-:W-:Y:S02]  /*236f0*/  IMAD.MOV.U32 R21, RZ, RZ, R16 ;  /* 0x000000ffff157224 */ /* 0x000fe400078e0010 */
[----:B------:R-:W2:Y:S04]  /*23700*/  LDL.LU.64 R16, [R1+0x2d0] ;  /* 0x0002d00001107983 */ /* 0x000ea80000300a00 */
[----:B------:R-:W2:Y:S04]  /*23710*/  LDL.LU.64 R18, [R1+0x2d8] ;  /* 0x0002d80001127983 */ /* 0x000ea80000300a00 */
[----:B------:R-:W-:Y:S04]  /*23720*/  STL.64 [R1+0x3958], R14 ;  /* 0x0039580e01007387 */ /* 0x000fe80000100a00 */
[----:B------:R3:W-:Y:S02]  /*23730*/  STL.64 [R1+0x3950], R12 ;  /* 0x0039500c01007387 */ /* 0x0007e40000100a00 */
[----:B---3--:R-:W-:-:S02]  /*23740*/  IMAD.MOV.U32 R12, RZ, RZ, R9 ;  /* 0x000000ffff0c7224 */ /* 0x008fc400078e0009 */
[----:B------:R-:W-:Y:S01]  /*23750*/  IMAD.MOV.U32 R13, RZ, RZ, R29 ;  /* 0x000000ffff0d7224 */ /* 0x000fe200078e001d */
[----:B------:R-:W4:Y:S04]  /*23760*/  LDL.LU R9, [R1+0x3a20] ;  /* 0x003a200001097983 */ /* 0x000f280000300800 */
[----:B------:R0:W-:Y:S02]  /*23770*/  STL.64 [R1+0x39b8], R12 ;  /* 0x0039b80c01007387 */ /* 0x0001e40000100a00 */
[----:B0-----:R-:W-:Y:S02]  /*23780*/  IMAD.MOV.U32 R12, RZ, RZ, R11 ;  /* 0x000000ffff0c7224 */ /* 0x001fe400078e000b */
[----:B------:R-:W-:-:S05]  /*23790*/  IMAD.MOV.U32 R13, RZ, RZ, R10 ;  /* 0x000000ffff0d7224 */ /* 0x000fca00078e000a */
[----:B------:R0:W-:Y:S04]  /*237a0*/  STL.64 [R1+0x39d0], R12 ;  /* 0x0039d00c01007387 */ /* 0x0001e80000100a00 */
[----:B0-----:R-:W3:Y:S04]  /*237b0*/  LDL.64 R12, [R1+0x90] ;  /* 0x00009000010c7983 */ /* 0x001ee80000100a00 */
[----:B---3--:R0:W-:Y:S04]  /*237c0*/  STL.64 [R1+0x39e8], R12 ;  /* 0x0039e80c01007387 */ /* 0x0081e80000100a00 */
[----:B0-----:R-:W3:Y:S01]  /*237d0*/  LDL.64 R12, [R1+0xa0] ;  /* 0x0000a000010c7983 */ /* 0x001ee20000100a00 */
[----:B----4-:R-:W-:Y:S03]  /*237e0*/  HMMA.16816.F32.BF16 R4, R24, R8, R4 ;  /* 0x000000081804723c */ /* 0x010fe60000041804 */
[----:B---3--:R0:W-:Y:S04]  /*237f0*/  STL.64 [R1+0x3a00], R12 ;  /* 0x003a000c01007387 */ /* 0x0081e80000100a00 */
[----:B0-----:R-:W3:-:S12]  /*23800*/  LDL.64 R12, [R1+0xc0] ;  /* 0x0000c000010c7983 */ /* 0x001ed80000100a00 */
[----:B------:R0:W-:Y:S04]  /*23810*/  STL.64 [R1+0x940], R4 ;  /* 0x0009400401007387 */ /* 0x0001e80000100a00 */
[----:B------:R-:W-:Y:S04]  /*23820*/  STL.64 [R1+0x948], R6 ;  /* 0x0009480601007387 */ /* 0x000fe80000100a00 */
[----:B0-----:R-:W2:Y:S04]  /*23830*/  LDL.LU.64 R4, [R1+0x3a18] ;  /* 0x003a180001047983 */ /* 0x001ea80000300a00 */
[----:B------:R0:W-:Y:S04]  /*23840*/  STL.64 [R1+0x39f0], R8 ;  /* 0x0039f00801007387 */ /* 0x0001e80000100a00 */
[----:B0-----:R-:W4:Y:S04]  /*23850*/  LDL.LU.64 R8, [R1+0x1000] ;  /* 0x0010000001087983 */ /* 0x001f280000300a00 */
[----:B------:R-:W4:Y:S01]  /*23860*/  LDL.LU.64 R10, [R1+0x1008] ;  /* 0x00100800010a7983 */ /* 0x000f220000300a00 */
[----:B--2---:R-:W-:Y:S03]  /*23870*/  HMMA.16816.F32.BF16 R24, R24, R4, R16 ;  /* 0x000000041818723c */ /* 0x004fe60000041810 */
[----:B------:R-:W4:Y:S04]  /*23880*/  LDL.LU.64 R18, [R1+0x3a10] ;  /* 0x003a100001127983 */ /* 0x000f280000300a00 */
[----:B------:R-:W4:Y:S01]  /*23890*/  LDL.LU.64 R16, [R1+0x3a08] ;  /* 0x003a080001107983 */ /* 0x000f220000300a00 */
[----:B---3--:R-:W-:-:S02]  /*238a0*/  IMAD.MOV.U32 R7, RZ, RZ, R12 ;  /* 0x000000ffff077224 */ /* 0x008fc400078e000c */
[----:B------:R-:W-:-:S09]  /*238b0*/  IMAD.MOV.U32 R6, RZ, RZ, R13 ;  /* 0x000000ffff067224 */ /* 0x000fd200078e000d */
[----:B------:R-:W-:Y:S04]  /*238c0*/  STL.64 [R1+0x2d0], R24 ;  /* 0x0002d01801007387 */ /* 0x000fe80000100a00 */
[----:B------:R-:W-:Y:S01]  /*238d0*/  STL.64 [R1+0x2d8], R26 ;  /* 0x0002d81a01007387 */ /* 0x000fe20000100a00 */
[----:B----4-:R-:W-:-:S15]  /*238e0*/  HMMA.16816.F32.BF16 R8, R16, R12, R8 ;  /* 0x0000000c1008723c */ /* 0x010fde0000041808 */
[----:B------:R-:W-:-:S04]  /*238f0*/  NOP ;  /* 0x0000000000007918 */ /* 0x000fc80000000000 */
[----:B------:R0:W-:Y:S04]  /*23900*/  STL.64 [R1+0x1000], R8 ;  /* 0x0010000801007387 */ /* 0x0001e80000100a00 */
[----:B------:R1:W-:Y:S04]  /*23910*/  STL.64 [R1+0x1008], R10 ;  /* 0x0010080a01007387 */ /* 0x0003e80000100a00 */
[----:B------:R-:W2:Y:S04]  /*23920*/  LDL.LU.64 R12, [R1+0x260] ;  /* 0x00026000010c7983 */ /* 0x000ea80000300a00 */
[----:B------:R-:W2:Y:S04]  /*23930*/  LDL.LU.64 R14, [R1+0x268] ;  /* 0x00026800010e7983 */ /* 0x000ea80000300a00 */
[----:B0-----:R-:W3:Y:S04]  /*23940*/  LDL.LU.64 R8, [R1+0x250] ;  /* 0x0002500001087983 */ /* 0x001ee80000300a00 */
[----:B-1----:R-:W3:Y:S04]  /*23950*/  LDL.LU.64 R10, [R1+0x258] ;  /* 0x00025800010a7983 */ /* 0x002ee80000300a00 */
[----:B------:R-:W4:Y:S04]  /*23960*/  LDL.LU.64 R24, [R1+0x220] ;  /* 0x0002200001187983 */ /* 0x000f280000300a00 */
[----:B------:R-:W2:Y:S04]  /*23970*/  LDL.LU.64 R26, [R1+0x228] ;  /* 0x00022800011a7983 */ /* 0x000ea80000300a00 */
[----:B--2---:R-:W-:Y:S04]  /*23980*/  STL.64 [R1+0x39c8], R26 ;  /* 0x0039c81a01007387 */ /* 0x004fe80000100a00 */
[----:B----4-:R0:W-:Y:S04]  /*23990*/  STL.64 [R1+0x39c0], R24 ;  /* 0x0039c01801007387 */ /* 0x0101e80000100a00 */
[----:B0-----:R-:W2:Y:S04]  /*239a0*/  LDL.LU.64 R24, [R1+0x230] ;  /* 0x0002300001187983 */ /* 0x001ea80000300a00 */
[----:B------:R-:W4:Y:S01]  /*239b0*/  LDL.LU.64 R26, [R1+0x238] ;  /* 0x00023800011a7983 */ /* 0x000f220000300a00 */
[C---:B------:R-:W-:Y:S03]  /*239c0*/  HMMA.16816.F32.BF16 R20, R16.reuse, R20, R12 ;  /* 0x000000141014723c */ /* 0x040fe6000004180c */
[----:B----4-:R-:W-:Y:S04]  /*239d0*/  STL.64 [R1+0x39e0], R26 ;  /* 0x0039e01a01007387 */ /* 0x010fe80000100a00 */
[----:B--2---:R0:W-:Y:S04]  /*239e0*/  STL.64 [R1+0x39d8], R24 ;  /* 0x0039d81801007387 */ /* 0x0041e80000100a00 */
[----:B0-----:R-:W2:Y:S04]  /*239f0*/  LDL.LU.64 R24, [R1+0x240] ;  /* 0x0002400001187983 */ /* 0x001ea80000300a00 */
[----:B------:R-:W2:Y:S04]  /*23a00*/  LDL.LU.64 R26, [R1+0x248] ;  /* 0x00024800011a7983 */ /* 0x000ea80000300a00 */
[----:B------:R-:W-:Y:S04]  /*23a10*/  STL.64 [R1+0x3968], R6 ;  /* 0x0039680601007387 */ /* 0x000fe80000100a00 */
[----:B------:R0:W-:Y:S04]  /*23a20*/  STL.64 [R1+0x3960], R4 ;  /* 0x0039600401007387 */ /* 0x0001e80000100a00 */
[----:B0-----:R-:W4:Y:S04]  /*23a30*/  LDL.64 R4, [R1+0x60] ;  /* 0x0000600001047983 */ /* 0x001f280000100a00 */
[----:B------:R-:W3:Y:S04]  /*23a40*/  LDL.LU.64 R12, [R1+0x3a00] ;  /* 0x003a0000010c7983 */ /* 0x000ee80000300a00 */
[----:B------:R-:W-:Y:S04]  /*23a50*/  STL.64 [R1+0x260], R20 ;  /* 0x0002601401007387 */ /* 0x000fe80000100a00 */
[----:B------:R0:W-:Y:S04]  /*23a60*/  STL.64 [R1+0x268], R22 ;  /* 0x0002681601007387 */ /* 0x0001e80000100a00 */
[----:B0-----:R-:W2:Y:S01]  /*23a70*/  LDL.LU.64 R22, [R1+0x39f8] ;  /* 0x0039f80001167983 */ /* 0x001ea20000300a00 */
[----:B------:R-:W-:Y:S01]  /*23a80*/  IMAD.MOV.U32 R21, RZ, RZ, R3 ;  /* 0x000000ffff157224 */ /* 0x000fe200078e0003 */
[----:B---3--:R-:W-:Y:S01]  /*23a90*/  HMMA.16816.F32.BF16 R8, R16, R12, R8 ;  /* 0x0000000c1008723c */ /* 0x008fe20000041808 */
[----:B------:R-:W-:-:S15]  /*23aa0*/  IMAD.MOV.U32 R3, RZ, RZ, R13 ;  /* 0x000000ffff037224 */ /* 0x000fde00078e000d */
[----:B------:R-:W-:-:S03]  /*23ab0*/  NOP ;  /* 0x0000000000007918 */ /* 0x000fc60000000000 */
[----:B------:R0:W-:Y:S04]  /*23ac0*/  STL.64 [R1+0x250], R8 ;  /* 0x0002500801007387 */ /* 0x0001e80000100a00 */
[----:B------:R1:W-:Y:S04]  /*23ad0*/  STL.64 [R1+0x258], R10 ;  /* 0x0002580a01007387 */ /* 0x0003e80000100a00 */
[----:B0-----:R-:W3:Y:S01]  /*23ae0*/  LDL.LU.64 R8, [R1+0x39f0] ;  /* 0x0039f00001087983 */ /* 0x001ee20000300a00 */
[----:B-1----:R-:W-:-:S03]  /*23af0*/  IMAD.MOV.U32 R10, RZ, RZ, R12 ;  /* 0x000000ffff0a7224 */ /* 0x002fc600078e000c */
[----:B------:R-:W2:Y:S04]  /*23b00*/  LDL.LU.64 R12, [R1+0x39e8] ;  /* 0x0039e800010c7983 */ /* 0x000ea80000300a00 */
[----:B------:R-:W-:Y:S01]  /*23b10*/  STL [R1+0x3390], R2 ;  /* 0x0033900201007387 */ /* 0x000fe20000100800 */
        /* <DEDUP_REMOVED lines=8> */
[----:B------:R-:W2:Y:S04]  /*23ba0*/  LDL.LU.64 R12, [R1+0x39d0] ;  /* 0x0039d000010c7983 */ /* 0x000ea80000300a00 */
[----:B------:R-:W-:Y:S04]  /*23bb0*/  STL.64 [R1+0x3978], R10 ;  /* 0x0039780a01007387 */ /* 0x000fe80000100a00 */
[----:B---3--:R0:W-:Y:S04]  /*23bc0*/  STL.64 [R1+0x3970], R8 ;  /* 0x0039700801007387 */ /* 0x0081e80000100a00 */
[----:B0-----:R-:W4:Y:S04]  /*23bd0*/  LDL.LU.64 R8, [R1+0x8a0] ;  /* 0x0008a00001087983 */ /* 0x001f280000300a00 */
[----:B------:R-:W4:Y:S01]  /*23be0*/  LDL.LU.64 R10, [R1+0x8a8] ;  /* 0x0008a800010a7983 */ /* 0x000f220000300a00 */
[----:B--2---:R-:W-:Y:S03]  /*23bf0*/  HMMA.16816.F32.BF16 R12, R16, R12, R24 ;  /* 0x0000000c100c723c */ /* 0x004fe60000041818 */
[----:B------:R-:W2:Y:S04]  /*23c00*/  LDL.LU.64 R26, [R1+0x39c8] ;  /* 0x0039c800011a7983 */ /* 0x000ea80000300a00 */
[----:B------:R-:W2:-:S12]  /*23c10*/  LDL.LU.64 R24, [R1+0x39c0] ;  /* 0x0039c00001187983 */ /* 0x000e980000300a00 */
[----:B------:R0:W-:Y:S04]  /*23c20*/  STL.64 [R1+0x230], R12 ;  /* 0x0002300c01007387 */ /* 0x0001e80000100a00 */
[----:B------:R1:W-:Y:S04]  /*23c30*/  STL.64 [R1+0x238], R14 ;  /* 0x0002380e01007387 */ /* 0x0003e80000100a00 */
[----:B0-----:R-:W2:Y:S01]  /*23c40*/  LDL.LU.64 R12, [R1+0x39b8] ;  /* 0x0039b800010c7983 */ /* 0x001ea20000300a00 */
[----:B------:R-:W-:Y:S01]  /*23c50*/  IMAD.MOV.U32 R20, RZ, RZ, R28 ;  /* 0x000000ffff147224 */ /* 0x000fe200078e001c */
[----:B------:R-:W-:Y:S01]  /*23c60*/  LOP3.LUT R28, R2, 0x40, RZ, 0x3c, !PT ;  /* 0x00000040021c7812 */ /* 0x000fe200078e3cff */
[C---:B----4-:R-:W-:Y:S08]  /*23c70*/  HMMA.16816.F32.BF16 R8, R16.reuse, R4, R8 ;  /* 0x000000041008723c */ /* 0x050ff00000041808 */
[----:B--2---:R-:W-:Y:S01]  /*23c80*/  HMMA.16816.F32.BF16 R24, R16, R12, R24 ;  /* 0x0000000c1018723c */ /* 0x004fe20000041818 */
[----:B------:R-:W2:Y:S04]  /*23c90*/  LDL.LU.64 R12, [R1+0x880] ;  /* 0x00088000010c7983 */ /* 0x000ea80000300a00 */
[----:B-1----:R-:W3:-:S14]  /*23ca0*/  LDL.LU.64 R14, [R1+0x888] ;  /* 0x00088800010e7983 */ /* 0x002edc0000300a00 */
[----:B------:R-:W-:Y:S04]  /*23cb0*/  STL.64 [R1+0x220], R24 ;  /* 0x0002201801007387 */ /* 0x000fe80000100a00 */
[----:B------:R-:W-:Y:S04]  /*23cc0*/  STL.64 [R1+0x228], R26 ;  /* 0x0002281a01007387 */ /* 0x000fe80000100a00 */
[----:B------:R-:W0:Y:S04]  /*23cd0*/  LDSM.16.MT88.4 R24, [R28+UR5] ;  /* 0x000000051c18783b */ /* 0x000e280008004200 */
[----:B---3--:R-:W-:Y:S04]  /*23ce0*/  STL.64 [R1+0x39b0], R14 ;  /* 0x0039b00e01007387 */ /* 0x008fe80000100a00 */
[----:B--2---:R1:W-:Y:S04]  /*23cf0*/  STL.64 [R1+0x39a8], R12 ;  /* 0x0039a80c01007387 */ /* 0x0043e80000100a00 */
[----:B-1----:R-:W2:Y:S04]  /*23d00*/  LDL.LU.64 R12, [R1+0x890] ;  /* 0x00089000010c7983 */ /* 0x002ea80000300a00 */
[----:B------:R-:W2:Y:S04]  /*23d10*/  LDL.LU.64 R14, [R1+0x898] ;  /* 0x00089800010e7983 */ /* 0x000ea80000300a00 */
[----:B0-----:R-:W-:Y:S04]  /*23d20*/  STL.64 [R1+0x3830], R26 ;  /* 0x0038301a01007387 */ /* 0x001fe80000100a00 */
[----:B------:R-:W-:Y:S04]  /*23d30*/  STL.64 [R1+0x3828], R24 ;  /* 0x0038281801007387 */ /* 0x000fe80000100a00 */
[----:B------:R0:W-:Y:S04]  /*23d40*/  STL.64 [R1+0x8a0], R8 ;  /* 0x0008a00801007387 */ /* 0x0001e80000100a00 */
[----:B------:R1:W-:Y:S04]  /*23d50*/  STL.64 [R1+0x8a8], R10 ;  /* 0x0008a80a01007387 */ /* 0x0003e80000100a00 */
[----:B0-----:R-:W3:Y:S04]  /*23d60*/  LDL.LU.64 R8, [R1+0x860] ;  /* 0x0008600001087983 */ /* 0x001ee80000300a00 */
[----:B-1----:R-:W4:Y:S01]  /*23d70*/  LDL.LU.64 R10, [R1+0x868] ;  /* 0x00086800010a7983 */ /* 0x002f220000300a00 */
[----:B------:R-:W-:-:S02]  /*23d80*/  IMAD.MOV.U32 R27, RZ, RZ, R4 ;  /* 0x000000ffff1b7224 */ /* 0x000fc400078e0004 */
[----:B------:R-:W-:Y:S01]  /*23d90*/  IMAD.MOV.U32 R26, RZ, RZ, R5 ;  /* 0x000000ffff1a7224 */ /* 0x000fe200078e0005 */
[----:B----4-:R-:W-:Y:S04]  /*23da0*/  STL.64 [R1+0x3988], R10 ;  /* 0x0039880a01007387 */ /* 0x010fe80000100a00 */
[----:B---3--:R0:W-:Y:S04]  /*23db0*/  STL.64 [R1+0x3980], R8 ;  /* 0x0039800801007387 */ /* 0x0081e80000100a00 */
[----:B------:R-:W3:Y:S04]  /*23dc0*/  LDL.LU.64 R4, [R1+0x850] ;  /* 0x0008500001047983 */ /* 0x000ee80000300a00 */
[----:B------:R-:W4:Y:S01]  /*23dd0*/  LDL.LU.64 R6, [R1+0x858] ;  /* 0x0008580001067983 */ /* 0x000f220000300a00 */
[----:B0-----:R-:W-:-:S02]  /*23de0*/  IMAD.MOV.U32 R8, RZ, RZ, R23 ;  /* 0x000000ffff087224 */ /* 0x001fc400078e0017 */
[----:B------:R-:W-:Y:S02]  /*23df0*/  IMAD.MOV.U32 R9, RZ, RZ, R22 ;  /* 0x000000ffff097224 */ /* 0x000fe400078e0016 */
[C---:B--2---:R-:W-:Y:S01]  /*23e00*/  HMMA.16816.F32.BF16 R20, R16.reuse, R20, R12 ;  /* 0x000000141014723c */ /* 0x044fe2000004180c */
[----:B----4-:R-:W-:Y:S04]  /*23e10*/  STL.64 [R1+0x3998], R6 ;  /* 0x0039980601007387 */ /* 0x010fe80000100a00 */
[----:B---3--:R0:W-:Y:S04]  /*23e20*/  STL.64 [R1+0x3990], R4 ;  /* 0x0039900401007387 */ /* 0x0081e80000100a00 */
[----:B0-----:R-:W2:Y:S04]  /*23e30*/  LDL.LU.64 R4, [R1+0x870] ;  /* 0x0008700001047983 */ /* 0x001ea80000300a00 */
[----:B------:R-:W2:Y:S04]  /*23e40*/  LDL.LU.64 R6, [R1+0x878] ;  /* 0x0008780001067983 */ /* 0x000ea80000300a00 */
[----:B------:R-:W3:Y:S04]  /*23e50*/  LDL.LU.64 R14, [R1+0x39b0] ;  /* 0x0039b000010e7983 */ /* 0x000ee80000300a00 */
[----:B------:R-:W3:Y:S04]  /*23e60*/  LDL.LU.64 R12, [R1+0x39a8] ;  /* 0x0039a800010c7983 */ /* 0x000ee80000300a00 */
[----:B------:R0:W-:Y:S04]  /*23e70*/  STL.64 [R1+0x890], R20 ;  /* 0x0008901401007387 */ /* 0x0001e80000100a00 */
[----:B------:R-:W-:Y:S04]  /*23e80*/  STL.64 [R1+0x898], R22 ;  /* 0x0008981601007387 */ /* 0x000fe80000100a00 */
[----:B0-----:R-:W3:Y:S01]  /*23e90*/  LDL.LU.64 R20, [R1+0x39a0] ;  /* 0x0039a00001147983 */ /* 0x001ee20000300a00 */
[C---:B--2---:R-:W-:Y:S08]  /*23ea0*/  HMMA.16816.F32.BF16 R8, R16.reuse, R8, R4 ;  /* 0x000000081008723c */ /* 0x044ff00000041804 */
[----:B---3--:R-:W-:Y:S01]  /*23eb0*/  HMMA.16816.F32.BF16 R12, R16, R20, R12 ;  /* 0x00000014100c723c */ /* 0x008fe2000004180c */
[----:B------:R-:W-:-:S02]  /*23ec0*/  IMAD.MOV.U32 R25, RZ, RZ, R20 ;  /* 0x000000ffff197224 */ /* 0x000fc400078e0014 */
[----:B------:R-:W-:-:S15]  /*23ed0*/  IMAD.MOV.U32 R24, RZ, RZ, R21 ;  /* 0x000000ffff187224 */ /* 0x000fde00078e0015 */
[----:B------:R-:W-:Y:S01]  /*23ee0*/  NOP ;  /* 0x0000000000007918 */ /* 0x000fe20000000000 */
[----:B------:R0:W-:Y:S04]  /*23ef0*/  STL.64 [R1+0x880], R12 ;  /* 0x0008800c01007387 */ /* 0x0001e80000100a00 */
[----:B------:R1:W-:Y:S04]  /*23f00*/  STL.64 [R1+0x888], R14 ;  /* 0x0008880e01007387 */ /* 0x0003e80000100a00 */
[----:B0-----:R-:W2:Y:S04]  /*23f10*/  LDL.LU.64 R12, [R1+0x840] ;  /* 0x00084000010c7983 */ /* 0x001ea80000300a00 */
[----:B-1----:R-:W2:Y:S04]  /*23f20*/  LDL.LU.64 R14, [R1+0x848] ;  /* 0x00084800010e7983 */ /* 0x002ea80000300a00 */
[----:B------:R-:W3:Y:S04]  /*23f30*/  LDL.LU.64 R20, [R1+0x830] ;  /* 0x0008300001147983 */ /* 0x000ee80000300a00 */
[----:B------:R-:W3:Y:S04]  /*23f40*/  LDL.LU.64 R22, [R1+0x838] ;  /* 0x0008380001167983 */ /* 0x000ee80000300a00 */
[----:B------:R-:W-:Y:S04]  /*23f50*/  STL.64 [R1+0x38d0], R26 ;  /* 0x0038d01a01007387 */ /* 0x000fe80000100a00 */
[----:B------:R0:W-:Y:S04]  /*23f60*/  STL.64 [R1+0x38c8], R24 ;  /* 0x0038c81801007387 */ /* 0x0001e80000100a00 */
[----:B0-----:R-:W4:Y:S04]  /*23f70*/  LDL R24, [R1+0x20] ;  /* 0x0000200001187983 */ /* 0x001f280000100800 */
[----:B------:R-:W2:Y:S04]  /*23f80*/  LDL.LU.64 R6, [R1+0x3998] ;  /* 0x0039980001067983 */ /* 0x000ea80000300a00 */
[----:B------:R-:W2:Y:S04]  /*23f90*/  LDL.LU.64 R4, [R1+0x3990] ;  /* 0x0039900001047983 */ /* 0x000ea80000300a00 */
[----:B------:R-:W-:Y:S04]  /*23fa0*/  STL.64 [R1+0x870], R8 ;  /* 0x0008700801007387 */ /* 0x000fe80000100a00 */
[----:B------:R0:W-:Y:S04]  /*23fb0*/  STL.64 [R1+0x878], R10 ;  /* 0x0008780a01007387 */ /* 0x0001e80000100a00 */
[----:B0-----:R-:W4:Y:S04]  /*23fc0*/  LDL.LU.64 R10, [R1+0x3988] ;  /* 0x00398800010a7983 */ /* 0x001f280000300a00 */
[----:B------:R-:W4:Y:S01]  /*23fd0*/  LDL.LU.64 R8, [R1+0x3980] ;  /* 0x0039800001087983 */ /* 0x000f220000300a00 */
[----:B------:R-:W-:-:S07]  /*23fe0*/  IMAD.MOV.U32 R25, RZ, RZ, R0 ;  /* 0x000000ffff197224 */ /* 0x000fce00078e0000 */
[----:B----4-:R-:W-:Y:S01]  /*23ff0*/  HMMA.16816.F32.BF16 R24, R16, R24, R8 ;  /* 0x000000181018723c */ /* 0x010fe20000041808 */
[----:B------:R-:W4:Y:S04]  /*24000*/  LDL.LU.64 R10, [R1+0x3978] ;  /* 0x00397800010a7983 */ /* 0x000f280000300a00 */
[----:B------:R-:W2:-:S14]  /*24010*/  LDL.LU.64 R8, [R1+0x3970] ;  /* 0x0039700001087983 */ /* 0x000e9c0000300a00 */
[----:B------:R0:W-:Y:S04]  /*24020*/  STL.64 [R1+0x860], R24 ;  /* 0x0008601801007387 */ /* 0x0001e80000100a00 */
[----:B------:R-:W-:Y:S04]  /*24030*/  STL.64 [R1+0x868], R26 ;  /* 0x0008681a01007387 */ /* 0x000fe80000100a00 */
[----:B0-----:R-:W2:Y:S04]  /*24040*/  LDL.64 R24, [R1+0xb0] ;  /* 0x0000b00001187983 */ /* 0x001ea80000100a00 */
[----:B--2---:R0:W-:Y:S04]  /*24050*/  STL.64 [R1+0x3920], R24 ;  /* 0x0039201801007387 */ /* 0x0041e80000100a00 */
[----:B0-----:R-:W2:Y:S02]  /*24060*/  LDL.64 R24, [R1+0x10] ;  /* 0x0000100001187983 */ /* 0x001ea40000100a00 */
[----:B--2---:R-:W-:-:S15]  /*24070*/  HMMA.16816.F32.BF16 R4, R16, R24, R4 ;  /* 0x000000181004723c */ /* 0x004fde0000041804 */
[----:B------:R-:W-:-:S04]  /*24080*/  NOP ;  /* 0x0000000000007918 */ /* 0x000fc80000000000 */
[----:B------:R-:W-:Y:S04]  /*24090*/  STL.64 [R1+0x850], R4 ;  /* 0x0008500401007387 */ /* 0x000fe80000100a00 */
[----:B------:R0:W-:Y:S04]  /*240a0*/  STL.64 [R1+0x858], R6 ;  /* 0x0008580601007387 */ /* 0x0001e80000100a00 */
[----:B0-----:R-:W2:Y:S01]  /*240b0*/  LDL.LU.64 R6, [R1+0x3968] ;  /* 0x0039680001067983 */ /* 0x001ea20000300a00 */
[----:B------:R-:W-:Y:S02]  /*240c0*/  IMAD.MOV.U32 R2, RZ, RZ, R24 ;  /* 0x000000ffff027224 */ /* 0x000fe400078e0018 */
[----:B------:R-:W-:Y:S01]  /*240d0*/  IMAD.MOV.U32 R0, RZ, RZ, R25 ;  /* 0x000000ffff007224 */ /* 0x000fe200078e0019 */
[----:B------:R-:W3:Y:S01]  /*240e0*/  LDL.LU.64 R4, [R1+0x3960] ;  /* 0x0039600001047983 */ /* 0x000ee20000300a00 */
[----:B--2---:R-:W-:-:S02]  /*240f0*/  IMAD.MOV.U32 R24, RZ, RZ, R7 ;  /* 0x000000ffff187224 */ /* 0x004fc400078e0007 */
[----:B------:R-:W-:-:S05]  /*24100*/  IMAD.MOV.U32 R25, RZ, RZ, R6 ;  /* 0x000000ffff197224 */ /* 0x000fca00078e0006 */
[----:B------:R0:W-:Y:S04]  /*24110*/  STL.64 [R1+0x3948], R24 ;  /* 0x0039481801007387 */ /* 0x0001e80000100a00 */
[----:B0-----:R-:W2:Y:S02]  /*24120*/  LDL.64 R24, [R1] ;  /* 0x0000000001187983 */ /* 0x001ea40000100a00 */
[----:B--2---:R-:W-:-:S15]  /*24130*/  HMMA.16816.F32.BF16 R12, R16, R24, R12 ;  /* 0x00000018100c723c */ /* 0x004fde000004180c */
[----:B------:R-:W-:-:S04]  /*24140*/  NOP ;  /* 0x0000000000007918 */ /* 0x000fc80000000000 */
[----:B------:R-:W-:Y:S04]  /*24150*/  STL.64 [R1+0x840], R12 ;  /* 0x0008400c01007387 */ /* 0x000fe80000100a00 */
[----:B------:R0:W-:Y:S04]  /*24160*/  STL.64 [R1+0x848], R14 ;  /* 0x0008480e01007387 */ /* 0x0001e80000100a00 */
[----:B0-----:R-:W2:Y:S04]  /*24170*/  LDL.LU.64 R14, [R1+0x3958] ;  /* 0x00395800010e7983 */ /* 0x001ea80000300a00 */
[----:B------:R-:W3:Y:S01]  /*24180*/  LDL.LU.64 R12, [R1+0x3950] ;  /* 0x00395000010c7983 */ /* 0x000ee20000300a00 */
[----:B------:R-:W-:-:S02]  /*24190*/  IMAD.MOV.U32 R7, RZ, RZ, R24 ;  /* 0x000000ffff077224 */ /* 0x000fc400078e0018 */
[----:B------:R-:W-:Y:S02]  /*241a0*/  IMAD.MOV.U32 R6, RZ, RZ, R25 ;  /* 0x000000ffff067224 */ /* 0x000fe400078e0019 */
[----:B------:R-:W2:Y:S04]  /*241b0*/  LDL.LU.64 R24, [R1+0x820] ;  /* 0x0008200001187983 */ /* 0x000ea80000300a00 */
[----:B------:R-:W2:Y:S01]  /*241c0*/  LDL.LU.64 R26, [R1+0x828] ;  /* 0x00082800011a7983 */ /* 0x000ea20000300a00 */
        /* <DEDUP_REMOVED lines=9> */
[----:B------:R-:W-:Y:S03]  /*24260*/  HMMA.16816.F32.BF16 R24, R16, R8, R24 ;  /* 0x000000081018723c */ /* 0x000fe60000041818 */
[----:B--2---:R0:W-:Y:S02]  /*24270*/  STL.64 [R1+0x38e8], R12 ;  /* 0x0038e80c01007387 */ /* 0x0041e40000100a00 */
[----:B0-----:R-:W-:-:S02]  /*24280*/  IMAD.MOV.U32 R12, RZ, RZ, R29 ;  /* 0x000000ffff0c7224 */ /* 0x001fc400078e001d */
[----:B----4-:R-:W-:-:S05]  /*24290*/  IMAD.MOV.U32 R13, RZ, RZ, R11 ;  /* 0x000000ffff0d7224 */ /* 0x010fca00078e000b */
[----:B------:R0:W-:Y:S02]  /*242a0*/  STL.64 [R1+0x3900], R12 ;  /* 0x0039000c01007387 */ /* 0x0001e40000100a00 */
[----:B0-----:R-:W-:Y:S02]  /*242b0*/  IMAD.MOV.U32 R12, RZ, RZ, R10 ;  /* 0x000000ffff0c7224 */ /* 0x001fe400078e000a */
[----:B------:R-:W-:-:S05]  /*242c0*/  IMAD.MOV.U32 R13, RZ, RZ, R3 ;  /* 0x000000ffff0d7224 */ /* 0x000fca00078e0003 */
[----:B------:R0:W-:Y:S04]  /*242d0*/  STL.64 [R1+0x3918], R12 ;  /* 0x0039180c01007387 */ /* 0x0001e80000100a00 */
[----:B0-----:R-:W2:Y:S04]  /*242e0*/  LDL.LU.64 R12, [R1+0x190] ;  /* 0x00019000010c7983 */ /* 0x001ea80000300a00 */
[----:B------:R-:W4:Y:S01]  /*242f0*/  LDL.LU.64 R14, [R1+0x198] ;  /* 0x00019800010e7983 */ /* 0x000f220000300a00 */
[----:B---3--:R-:W-:Y:S03]  /*24300*/  HMMA.16816.F32.BF16 R16, R16, R4, R20 ;  /* 0x000000041010723c */ /* 0x008fe60000041814 */
[----:B----4-:R-:W-:Y:S04]  /*24310*/  STL.64 [R1+0x3930], R14 ;  /* 0x0039300e01007387 */ /* 0x010fe80000100a00 */
[----:B--2---:R0:W-:Y:S04]  /*24320*/  STL.64 [R1+0x3928], R12 ;  /* 0x0039280c01007387 */ /* 0x0041e80000100a00 */
[----:B0-----:R-:W2:Y:S04]  /*24330*/  LDL.LU.64 R12, [R1+0xff0] ;  /* 0x000ff000010c7983 */ /* 0x001ea80000300a00 */
[----:B------:R-:W2:Y:S04]  /*24340*/  LDL.LU.64 R14, [R1+0xff8] ;  /* 0x000ff800010e7983 */ /* 0x000ea80000300a00 */
[----:B------:R0:W-:Y:S04]  /*24350*/  STL.64 [R1+0x820], R24 ;  /* 0x0008201801007387 */ /* 0x0001e80000100a00 */
[----:B------:R-:W-:Y:S04]  /*24360*/  STL.64 [R1+0x828], R26 ;  /* 0x0008281a01007387 */ /* 0x000fe80000100a00 */
[----:B0-----:R-:W2:Y:S04]  /*24370*/  LDL.LU.64 R24, [R1+0x3948] ;  /* 0x0039480001187983 */ /* 0x001ea80000300a00 */
[----:B------:R-:W2:Y:S04]  /*24380*/  LDL.LU.64 R22, [R1+0x3940] ;  /* 0x0039400001167983 */ /* 0x000ea80000300a00 */
[----:B------:R-:W2:Y:S04]  /*24390*/  LDL.LU.64 R20, [R1+0x3938] ;  /* 0x0039380001147983 */ /* 0x000ea80000300a00 */
[----:B------:R-:W-:Y:S04]  /*243a0*/  STL.64 [R1+0x38e0], R6 ;  /* 0x0038e00601007387 */ /* 0x000fe80000100a00 */
[----:B------:R0:W-:Y:S04]  /*243b0*/  STL.64 [R1+0x38d8], R4 ;  /* 0x0038d80401007387 */ /* 0x0001e80000100a00 */
[----:B------:R-:W-:Y:S04]  /*243c0*/  STL.64 [R1+0x210], R16 ;  /* 0x0002101001007387 */ /* 0x000fe80000100a00 */
[----:B------:R-:W-:Y:S04]  /*243d0*/  STL.64 [R1+0x218], R18 ;  /* 0x0002181201007387 */ /* 0x000fe80000100a00 */
[----:B0-----:R-:W3:Y:S04]  /*243e0*/  LDL.LU.64 R4, [R1+0x160] ;  /* 0x0001600001047983 */ /* 0x001ee80000300a00 */
[----:B------:R-:W4:Y:S04]  /*243f0*/  LDL.LU.64 R6, [R1+0x168] ;  /* 0x0001680001067983 */ /* 0x000f280000300a00 */
[----:B----4-:R-:W-:Y:S04]  /*24400*/  STL.64 [R1+0x38f8], R6 ;  /* 0x0038f80601007387 */ /* 0x010fe80000100a00 */
[----:B---3--:R0:W-:Y:S04]  /*24410*/  STL.64 [R1+0x38f0], R4 ;  /* 0x0038f00401007387 */ /* 0x0081e80000100a00 */
[----:B0-----:R-:W3:Y:S04]  /*24420*/  LDL.LU.64 R4, [R1+0x170] ;  /* 0x0001700001047983 */ /* 0x001ee80000300a00 */
[----:B------:R-:W4:Y:S01]  /*24430*/  LDL.LU.64 R6, [R1+0x178] ;  /* 0x0001780001067983 */ /* 0x000f220000300a00 */
[C---:B--2---:R-:W-:Y:S03]  /*24440*/  HMMA.16816.F32.BF16 R24, R20.reuse, R24, R12 ;  /* 0x000000181418723c */ /* 0x044fe6000004180c */
[----:B----4-:R-:W-:Y:S04]  /*24450*/  STL.64 [R1+0x3910], R6 ;  /* 0x0039100601007387 */ /* 0x010fe80000100a00 */
[----:B---3--:R0:W-:Y:S04]  /*24460*/  STL.64 [R1+0x3908], R4 ;  /* 0x0039080401007387 */ /* 0x0081e80000100a00 */
[----:B0-----:R-:W2:Y:S04]  /*24470*/  LDL.LU.64 R4, [R1+0x180] ;  /* 0x0001800001047983 */ /* 0x001ea80000300a00 */
[----:B------:R-:W2:Y:S04]  /*24480*/  LDL.LU.64 R6, [R1+0x188] ;  /* 0x0001880001067983 */ /* 0x000ea80000300a00 */
[----:B------:R-:W3:Y:S04]  /*24490*/  LDL.64 R16, [R1+0x70] ;  /* 0x0000700001107983 */ /* 0x000ee80000100a00 */
[----:B------:R-:W4:Y:S04]  /*244a0*/  LDL.LU.64 R14, [R1+0x3930] ;  /* 0x00393000010e7983 */ /* 0x000f280000300a00 */
[----:B------:R-:W4:Y:S04]  /*244b0*/  LDL.LU.64 R12, [R1+0x3928] ;  /* 0x00392800010c7983 */ /* 0x000f280000300a00 */
[----:B------:R0:W-:Y:S04]  /*244c0*/  STL.64 [R1+0xff0], R24 ;  /* 0x000ff01801007387 */ /* 0x0001e80000100a00 */
[----:B------:R-:W-:Y:S04]  /*244d0*/  STL.64 [R1+0xff8], R26 ;  /* 0x000ff81a01007387 */ /* 0x000fe80000100a00 */
[----:B0-----:R-:W4:Y:S02]  /*244e0*/  LDL.LU.64 R24, [R1+0x3920] ;  /* 0x0039200001187983 */ /* 0x001f240000300a00 */
[----:B----4-:R-:W-:-:S15]  /*244f0*/  HMMA.16816.F32.BF16 R12, R20, R24, R12 ;  /* 0x00000018140c723c */ /* 0x010fde000004180c */
[----:B------:R-:W-:-:S04]  /*24500*/  NOP ;  /* 0x0000000000007918 */ /* 0x000fc80000000000 */
[----:B------:R0:W-:Y:S04]  /*24510*/  STL.64 [R1+0x190], R12 ;  /* 0x0001900c01007387 */ /* 0x0001e80000100a00 */
[----:B------:R-:W-:Y:S04]  /*24520*/  STL.64 [R1+0x198], R14 ;  /* 0x0001980e01007387 */ /* 0x000fe80000100a00 */
[----:B0-----:R-:W2:Y:S01]  /*24530*/  LDL.LU.64 R12, [R1+0x3918] ;  /* 0x00391800010c7983 */ /* 0x001ea20000300a00 */
[----:B------:R-:W-:Y:S02]  /*24540*/  IMAD.MOV.U32 R11, RZ, RZ, R24 ;  /* 0x000000ffff0b7224 */ /* 0x000fe400078e0018 */
[----:B------:R-:W-:-:S02]  /*24550*/  IMAD.MOV.U32 R10, RZ, RZ, R25 ;  /* 0x000000ffff0a7224 */ /* 0x000fc400078e0019 */
[----:B------:R-:W3:Y:S04]  /*24560*/  LDL.LU.64 R24, [R1+0x150] ;  /* 0x0001500001187983 */ /* 0x000ee80000300a00 */
[----:B------:R-:W3:Y:S04]  /*24570*/  LDL.LU.64 R26, [R1+0x158] ;  /* 0x00015800011a7983 */ /* 0x000ee80000300a00 */
[----:B------:R-:W-:Y:S04]  /*24580*/  STL.64 [R1+0x3850], R10 ;  /* 0x0038500a01007387 */ /* 0x000fe80000100a00 */
[----:B------:R0:W-:Y:S04]  /*24590*/  STL.64 [R1+0x3848], R8 ;  /* 0x0038480801007387 */ /* 0x0001e80000100a00 */
[----:B0-----:R-:W4:Y:S01]  /*245a0*/  LDL.64 R8, [R1+0x50] ;  /* 0x0000500001087983 */ /* 0x001f220000100a00 */
        /* <DEDUP_REMOVED lines=14> */
[----:B------:R-:W-:Y:S04]  /*24690*/  STL.64 [R1+0x160], R4 ;  /* 0x0001600401007387 */ /* 0x000fe80000100a00 */
[----:B------:R0:W-:Y:S04]  /*246a0*/  STL.64 [R1+0x168], R6 ;  /* 0x0001680601007387 */ /* 0x0001e80000100a00 */
[----:B0-----:R-:W2:Y:S04]  /*246b0*/  LDL.LU.64 R6, [R1+0x38e0] ;  /* 0x0038e00001067983 */ /* 0x001ea80000300a00 */
[----:B------:R-:W4:Y:S01]  /*246c0*/  LDL.LU.64 R4, [R1+0x38d8] ;  /* 0x0038d80001047983 */ /* 0x000f220000300a00 */
[----:B------:R-:W-:-:S02]  /*246d0*/  IMAD.MOV.U32 R29, RZ, RZ, R12 ;  /* 0x000000ffff1d7224 */ /* 0x000fc400078e000c */
[----:B------:R-:W-:Y:S01]  /*246e0*/  IMAD.MOV.U32 R3, RZ, RZ, R13 ;  /* 0x000000ffff037224 */ /* 0x000fe200078e000d */
[----:B---3--:R-:W-:Y:S01]  /*246f0*/  HMMA.16816.F32.BF16 R24, R20, R16, R24 ;  /* 0x000000101418723c */ /* 0x008fe20000041818 */
[----:B--2---:R-:W-:Y:S02]  /*24700*/  IMAD.MOV.U32 R12, RZ, RZ, R7 ;  /* 0x000000ffff0c7224 */ /* 0x004fe400078e0007 */
[----:B------:R-:W-:Y:S02]  /*24710*/  IMAD.MOV.U32 R13, RZ, RZ, R6 ;  /* 0x000000ffff0d7224 */ /* 0x000fe400078e0006 */
[----:B------:R-:W-:Y:S02]  /*24720*/  IMAD.MOV.U32 R7, RZ, RZ, R16 ;  /* 0x000000ffff077224 */ /* 0x000fe400078e0010 */
[----:B------:R-:W-:Y:S02]  /*24730*/  IMAD.MOV.U32 R6, RZ, RZ, R17 ;  /* 0x000000ffff067224 */ /* 0x000fe400078e0011 */
[----:B------:R-:W0:Y:S04]  /*24740*/  LDSM.16.MT88.4 R16, [R28+UR5+0x80] ;  /* 0x000080051c10783b */ /* 0x000e280008004200 */
[----:B------:R1:W-:Y:S04]  /*24750*/  STL.64 [R1+0x3878], R12 ;  /* 0x0038780c01007387 */ /* 0x0003e80000100a00 */
[----:B-1----:R-:W2:Y:S04]  /*24760*/  LDL.LU.64 R12, [R1+0x780] ;  /* 0x00078000010c7983 */ /* 0x002ea80000300a00 */
[----:B------:R-:W2:Y:S04]  /*24770*/  LDL.LU.64 R14, [R1+0x788] ;  /* 0x00078800010e7983 */ /* 0x000ea80000300a00 */
[----:B------:R-:W-:Y:S04]  /*24780*/  STL [R1+0x3824], R3 ;  /* 0x0038240301007387 */ /* 0x000fe80000100800 */
[----:B------:R-:W-:Y:S04]  /*24790*/  STL [R1+0x3820], R29 ;  /* 0x0038201d01007387 */ /* 0x000fe80000100800 */
[----:B------:R-:W-:Y:S04]  /*247a0*/  STL.64 [R1+0x150], R24 ;  /* 0x0001501801007387 */ /* 0x000fe80000100a00 */
[----:B------:R1:W-:Y:S04]  /*247b0*/  STL.64 [R1+0x158], R26 ;  /* 0x0001581a01007387 */ /* 0x0003e80000100a00 */
[----:B-1----:R-:W3:Y:S04]  /*247c0*/  LDL.LU.64 R26, [R1+0x38d0] ;  /* 0x0038d000011a7983 */ /* 0x002ee80000300a00 */
[----:B------:R-:W2:Y:S04]  /*247d0*/  LDL.LU.64 R24, [R1+0x38c8] ;  /* 0x0038c80001187983 */ /* 0x000ea80000300a00 */
[----:B------:R-:W-:Y:S04]  /*247e0*/  STL.64 [R1+0x3840], R6 ;  /* 0x0038400601007387 */ /* 0x000fe80000100a00 */
[----:B----4-:R-:W-:Y:S04]  /*247f0*/  STL.64 [R1+0x3838], R4 ;  /* 0x0038380401007387 */ /* 0x010fe80000100a00 */
[----:B0-----:R-:W-:Y:S04]  /*24800*/  STL.64 [R1+0x3748], R18 ;  /* 0x0037481201007387 */ /* 0x001fe80000100a00 */
[----:B------:R0:W-:Y:S02]  /*24810*/  STL.64 [R1+0x3740], R16 ;  /* 0x0037401001007387 */ /* 0x0001e40000100a00 */
[----:B0-----:R-:W-:-:S02]  /*24820*/  IMAD.MOV.U32 R16, RZ, RZ, R2 ;  /* 0x000000ffff107224 */ /* 0x001fc400078e0002 */
[----:B------:R-:W-:-:S05]  /*24830*/  IMAD.MOV.U32 R17, RZ, RZ, R0 ;  /* 0x000000ffff117224 */ /* 0x000fca00078e0000 */
[----:B------:R0:W-:Y:S04]  /*24840*/  STL.64 [R1+0x38a8], R16 ;  /* 0x0038a81001007387 */ /* 0x0001e80000100a00 */
[----:B0-----:R-:W4:Y:S04]  /*24850*/  LDL.LU.64 R16, [R1+0x790] ;  /* 0x0007900001107983 */ /* 0x001f280000300a00 */
[----:B------:R-:W4:Y:S01]  /*24860*/  LDL.LU.64 R18, [R1+0x798] ;  /* 0x0007980001127983 */ /* 0x000f220000300a00 */
[----:B---3--:R-:W-:Y:S02]  /*24870*/  IMAD.MOV.U32 R4, RZ, RZ, R27 ;  /* 0x000000ffff047224 */ /* 0x008fe400078e001b */
[----:B------:R-:W-:-:S07]  /*24880*/  IMAD.MOV.U32 R5, RZ, RZ, R26 ;  /* 0x000000ffff057224 */ /* 0x000fce00078e001a */
[C---:B----4-:R-:W-:Y:S08]  /*24890*/  HMMA.16816.F32.BF16 R16, R20.reuse, R4, R16 ;  /* 0x000000041410723c */ /* 0x050ff00000041810 */
[----:B--2---:R-:W-:Y:S11]  /*248a0*/  HMMA.16816.F32.BF16 R4, R20, R8, R12 ;  /* 0x000000081404723c */ /* 0x004ff6000004180c */
[----:B------:R0:W-:Y:S04]  /*248b0*/  STL.64 [R1+0x790], R16 ;  /* 0x0007901001007387 */ /* 0x0001e80000100a00 */
[----:B------:R1:W-:Y:S04]  /*248c0*/  STL.64 [R1+0x798], R18 ;  /* 0x0007981201007387 */ /* 0x0003e80000100a00 */
[----:B------:R-:W-:Y:S04]  /*248d0*/  STL.64 [R1+0x780], R4 ;  /* 0x0007800401007387 */ /* 0x000fe80000100a00 */
[----:B------:R-:W-:Y:S04]  /*248e0*/  STL.64 [R1+0x788], R6 ;  /* 0x0007880601007387 */ /* 0x000fe80000100a00 */
[----:B0-----:R-:W2:Y:S04]  /*248f0*/  LDL.LU.64 R16, [R1+0x760] ;  /* 0x0007600001107983 */ /* 0x001ea80000300a00 */
[----:B-1----:R-:W3:Y:S04]  /*24900*/  LDL.LU.64 R18, [R1+0x768] ;  /* 0x0007680001127983 */ /* 0x002ee80000300a00 */
[----:B---3--:R-:W-:Y:S04]  /*24910*/  STL.64 [R1+0x38b8], R18 ;  /* 0x0038b81201007387 */ /* 0x008fe80000100a00 */
[----:B--2---:R-:W-:Y:S04]  /*24920*/  STL.64 [R1+0x38b0], R16 ;  /* 0x0038b01001007387 */ /* 0x004fe80000100a00 */
[----:B------:R-:W2:Y:S04]  /*24930*/  LDL.LU.64 R12, [R1+0x740] ;  /* 0x00074000010c7983 */ /* 0x000ea80000300a00 */
[----:B------:R-:W3:Y:S04]  /*24940*/  LDL.LU.64 R14, [R1+0x748] ;  /* 0x00074800010e7983 */ /* 0x000ee80000300a00 */
[----:B---3--:R-:W-:Y:S04]  /*24950*/  STL.64 [R1+0x3888], R14 ;  /* 0x0038880e01007387 */ /* 0x008fe80000100a00 */
[----:B--2---:R0:W-:Y:S04]  /*24960*/  STL.64 [R1+0x3880], R12 ;  /* 0x0038800c01007387 */ /* 0x0041e80000100a00 */
[----:B0-----:R-:W2:Y:S04]  /*24970*/  LDL.64 R12, [R1+0x20] ;  /* 0x00002000010c7983 */ /* 0x001ea80000100a00 */
[----:B--2---:R0:W-:Y:S04]  /*24980*/  STL.64 [R1+0x38a0], R12 ;  /* 0x0038a00c01007387 */ /* 0x0041e80000100a00 */
[----:B0-----:R-:W2:Y:S01]  /*24990*/  LDL.64 R12, [R1+0x30] ;  /* 0x00003000010c7983 */ /* 0x001ea20000100a00 */
[----:B------:R-:W-:-:S02]  /*249a0*/  IMAD.MOV.U32 R2, RZ, RZ, R8 ;  /* 0x000000ffff027224 */ /* 0x000fc400078e0008 */
[----:B------:R-:W-:Y:S01]  /*249b0*/  IMAD.MOV.U32 R0, RZ, RZ, R9 ;  /* 0x000000ffff007224 */ /* 0x000fe200078e0009 */
[----:B--2---:R0:W-:Y:S04]  /*249c0*/  STL.64 [R1+0x38c0], R12 ;  /* 0x0038c00c01007387 */ /* 0x0041e80000100a00 */
[----:B0-----:R-:W2:Y:S04]  /*249d0*/  LDL.LU.64 R12, [R1+0x770] ;  /* 0x00077000010c7983 */ /* 0x001ea80000300a00 */
[----:B------:R-:W2:Y:S04]  /*249e0*/  LDL.LU.64 R14, [R1+0x778] ;  /* 0x00077800010e7983 */ /* 0x000ea80000300a00 */
[----:B------:R-:W3:Y:S04]  /*249f0*/  LDL.LU.64 R8, [R1+0x720] ;  /* 0x0007200001087983 */ /* 0x000ee80000300a00 */
[----:B------:R-:W4:Y:S01]  /*24a00*/  LDL.LU.64 R10, [R1+0x728] ;  /* 0x00072800010a7983 */ /* 0x000f220000300a00 */
[----:B------:R-:W-:-:S02]  /*24a10*/  IMAD.MOV.U32 R16, RZ, RZ, R25 ;  /* 0x000000ffff107224 */ /* 0x000fc400078e0019 */
[----:B------:R-:W-:Y:S01]  /*24a20*/  IMAD.MOV.U32 R17, RZ, RZ, R24 ;  /* 0x000000ffff117224 */ /* 0x000fe200078e0018 */
        /* <DEDUP_REMOVED lines=9> */
[----:B------:R-:W3:Y:S04]  /*24ac0*/  LDL.LU.64 R4, [R1+0x710] ;  /* 0x0007100001047983 */ /* 0x000ee80000300a00 */
[----:B------:R-:W3:Y:S04]  /*24ad0*/  LDL.LU.64 R6, [R1+0x718] ;  /* 0x0007180001067983 */ /* 0x000ee80000300a00 */
[----:B------:R-:W4:Y:S04]  /*24ae0*/  LDL.LU.64 R24, [R1+0x140] ;  /* 0x0001400001187983 */ /* 0x000f280000300a00 */
[----:B------:R-:W4:Y:S04]  /*24af0*/  LDL.LU.64 R26, [R1+0x148] ;  /* 0x00014800011a7983 */ /* 0x000f280000300a00 */
[----:B------:R-:W2:Y:S04]  /*24b00*/  LDL.LU.64 R12, [R1+0x38c0] ;  /* 0x0038c000010c7983 */ /* 0x000ea80000300a00 */
[----:B------:R-:W-:Y:S04]  /*24b10*/  STL.64 [R1+0x770], R16 ;  /* 0x0007701001007387 */ /* 0x000fe80000100a00 */
[----:B------:R0:W-:Y:S04]  /*24b20*/  STL.64 [R1+0x778], R18 ;  /* 0x0007781201007387 */ /* 0x0001e80000100a00 */
[----:B0-----:R-:W2:Y:S04]  /*24b30*/  LDL.LU.64 R18, [R1+0x38b8] ;  /* 0x0038b80001127983 */ /* 0x001ea80000300a00 */
        /* <DEDUP_REMOVED lines=18> */
[----:B------:R-:W2:Y:S02]  /*24c60*/  LDL.LU.64 R12, [R1+0x3880] ;  /* 0x00388000010c7983 */ /* 0x000ea40000300a00 */
[----:B--2---:R-:W-:-:S15]  /*24c70*/  HMMA.16816.F32.BF16 R12, R20, R16, R12 ;  /* 0x00000010140c723c */ /* 0x004fde000004180c */
[----:B------:R-:W-:-:S04]  /*24c80*/  NOP ;  /* 0x0000000000007918 */ /* 0x000fc80000000000 */
[----:B------:R0:W-:Y:S04]  /*24c90*/  STL.64 [R1+0x740], R12 ;  /* 0x0007400c01007387 */ /* 0x0001e80000100a00 */
[----:B------:R1:W-:Y:S04]  /*24ca0*/  STL.64 [R1+0x748], R14 ;  /* 0x0007480e01007387 */ /* 0x0003e80000100a00 */
[----:B0-----:R-:W1:Y:S04]  /*24cb0*/  LDL.LU.64 R12, [R1+0x3878] ;  /* 0x00387800010c7983 */ /* 0x001e680000300a00 */
[----:B------:R-:W-:Y:S01]  /*24cc0*/  STL.64 [R1+0x3780], R16 ;  /* 0x0037801001007387 */ /* 0x000fe20000100a00 */
[----:B-1----:R-:W-:Y:S03]  /*24cd0*/  HMMA.16816.F32.BF16 R12, R20, R12, R8 ;  /* 0x0000000c140c723c */ /* 0x002fe60000041808 */
[----:B------:R-:W2:Y:S04]  /*24ce0*/  LDL.LU.64 R10, [R1+0x3870] ;  /* 0x00387000010a7983 */ /* 0x000ea80000300a00 */
[----:B------:R-:W2:-:S12]  /*24cf0*/  LDL.LU.64 R8, [R1+0x3868] ;  /* 0x0038680001087983 */ /* 0x000e980000300a00 */
[----:B------:R-:W-:Y:S04]  /*24d00*/  STL.64 [R1+0x730], R12 ;  /* 0x0007300c01007387 */ /* 0x000fe80000100a00 */
[----:B------:R0:W-:Y:S04]  /*24d10*/  STL.64 [R1+0x738], R14 ;  /* 0x0007380e01007387 */ /* 0x0001e80000100a00 */
[----:B0-----:R-:W2:Y:S04]  /*24d20*/  LDL.LU.64 R14, [R1+0x3860] ;  /* 0x00386000010e7983 */ /* 0x001ea80000300a00 */
[----:B------:R-:W2:Y:S02]  /*24d30*/  LDL.LU.64 R12, [R1+0x3858] ;  /* 0x00385800010c7983 */ /* 0x000ea40000300a00 */
[----:B--2---:R-:W-:-:S15]  /*24d40*/  HMMA.16816.F32.BF16 R8, R20, R12, R8 ;  /* 0x0000000c1408723c */ /* 0x004fde0000041808 */
[----:B------:R-:W-:-:S04]  /*24d50*/  NOP ;  /* 0x0000000000007918 */ /* 0x000fc80000000000 */
[----:B------:R-:W-:Y:S04]  /*24d60*/  STL.64 [R1+0x720], R8 ;  /* 0x0007200801007387 */ /* 0x000fe80000100a00 */
[----:B------:R0:W-:Y:S04]  /*24d70*/  STL.64 [R1+0x728], R10 ;  /* 0x0007280a01007387 */ /* 0x0001e80000100a00 */
[----:B0-----:R-:W2:Y:S04]  /*24d80*/  LDL.LU.64 R10, [R1+0x3850] ;  /* 0x00385000010a7983 */ /* 0x001ea80000300a00 */
[----:B------:R-:W3:Y:S04]  /*24d90*/  LDL.LU.64 R8, [R1+0x3848] ;  /* 0x0038480001087983 */ /* 0x000ee80000300a00 */
[----:B------:R-:W-:Y:S04]  /*24da0*/  STL.64 [R1+0x3768], R14 ;  /* 0x0037680e01007387 */ /* 0x000fe80000100a00 */
[----:B------:R0:W-:Y:S04]  /*24db0*/  STL.64 [R1+0x3760], R12 ;  /* 0x0037600c01007387 */ /* 0x0001e80000100a00 */
[----:B0-----:R-:W2:Y:S01]  /*24dc0*/  LDL.64 R12, [R1+0xc0] ;  /* 0x0000c000010c7983 */ /* 0x001ea20000100a00 */
[----:B---3--:R-:W-:-:S15]  /*24dd0*/  HMMA.16816.F32.BF16 R4, R20, R8, R4 ;  /* 0x000000081404723c */ /* 0x008fde0000041804 */
[----:B------:R-:W-:-:S04]  /*24de0*/  NOP ;  /* 0x0000000000007918 */ /* 0x000fc80000000000 */
[----:B------:R-:W-:Y:S04]  /*24df0*/  STL.64 [R1+0x710], R4 ;  /* 0x0007100401007387 */ /* 0x000fe80000100a00 */
[----:B------:R0:W-:Y:S04]  /*24e00*/  STL.64 [R1+0x718], R6 ;  /* 0x0007180601007387 */ /* 0x0001e80000100a00 */
[----:B0-----:R-:W3:Y:S04]  /*24e10*/  LDL.LU.64 R6, [R1+0x3840] ;  /* 0x0038400001067983 */ /* 0x001ee80000300a00 */
[----:B------:R-:W4:Y:S04]  /*24e20*/  LDL.LU.64 R4, [R1+0x3838] ;  /* 0x0038380001047983 */ /* 0x000f280000300a00 */
[----:B------:R-:W-:Y:S01]  /*24e30*/  STL.64 [R1+0x37f0], R8 ;  /* 0x0037f00801007387 */ /* 0x000fe20000100a00 */
[----:B----4-:R-:W-:Y:S03]  /*24e40*/  HMMA.16816.F32.BF16 R20, R20, R4, R24 ;  /* 0x000000041414723c */ /* 0x010fe60000041818 */
[----:B------:R-:W2:Y:S04]  /*24e50*/  LDL.LU.64 R26, [R1+0x3830] ;  /* 0x00383000011a7983 */ /* 0x000ea80000300a00 */
[----:B------:R-:W2:-:S12]  /*24e60*/  LDL.LU.64 R24, [R1+0x3828] ;  /* 0x0038280001187983 */ /* 0x000e980000300a00 */
[----:B------:R3:W-:Y:S04]  /*24e70*/  STL.64 [R1+0x140], R20 ;  /* 0x0001401401007387 */ /* 0x0007e80000100a00 */
[----:B------:R-:W-:Y:S01]  /*24e80*/  STL.64 [R1+0x148], R22 ;  /* 0x0001481601007387 */ /* 0x000fe20000100a00 */
[----:B---3--:R-:W-:Y:S02]  /*24e90*/  IMAD.MOV.U32 R20, RZ, RZ, R7 ;  /* 0x000000ffff147224 */ /* 0x008fe400078e0007 */
[----:B------:R-:W-:-:S05]  /*24ea0*/  IMAD.MOV.U32 R21, RZ, RZ, R6 ;  /* 0x000000ffff157224 */ /* 0x000fca00078e0006 */
[----:B------:R0:W-:Y:S04]  /*24eb0*/  STL.64 [R1+0x37f8], R20 ;  /* 0x0037f81401007387 */ /* 0x0001e80000100a00 */
[----:B0-----:R-:W2:Y:S04]  /*24ec0*/  LDL.LU.64 R20, [R1+0x10a0] ;  /* 0x0010a00001147983 */ /* 0x001ea80000300a00 */
[----:B------:R-:W2:Y:S01]  /*24ed0*/  LDL.LU.64 R22, [R1+0x10a8] ;  /* 0x0010a80001167983 */ /* 0x000ea20000300a00 */
[----:B------:R-:W-:Y:S02]  /*24ee0*/  IMAD.MOV.U32 R16, RZ, RZ, R3 ;  /* 0x000000ffff107224 */ /* 0x000fe400078e0003 */
[----:B------:R-:W-:Y:S01]  /*24ef0*/  IMAD.MOV.U32 R17, RZ, RZ, R29 ;  /* 0x000000ffff117224 */ /* 0x000fe200078e001d */
[----:B--2---:R-:W-:-:S15]  /*24f00*/  HMMA.16816.F32.BF16 R20, R24, R12, R20 ;  /* 0x0000000c1814723c */ /* 0x004fde0000041814 */
[----:B------:R-:W-:-:S04]  /*24f10*/  NOP ;  /* 0x0000000000007918 */ /* 0x000fc80000000000 */
[----:B------:R0:W-:Y:S04]  /*24f20*/  STL.64 [R1+0x10a0], R20 ;  /* 0x0010a01401007387 */ /* 0x0001e80000100a00 */
[----:B------:R1:W-:Y:S04]  /*24f30*/  STL.64 [R1+0x10a8], R22 ;  /* 0x0010a81601007387 */ /* 0x0003e80000100a00 */
[----:B------:R-:W2:Y:S04]  /*24f40*/  LDL.LU R3, [R1+0x3824] ;  /* 0x0038240001037983 */ /* 0x000ea80000300800 */
[----:B------:R-:W3:Y:S04]  /*24f50*/  LDL.LU R29, [R1+0x3820] ;  /* 0x00382000011d7983 */ /* 0x000ee80000300800 */
[----:B0-----:R-:W4:Y:S04]  /*24f60*/  LDL.LU.64 R20, [R1+0x630] ;  /* 0x0006300001147983 */ /* 0x001f280000300a00 */
[----:B-1----:R-:W2:Y:S04]  /*24f70*/  LDL.LU.64 R22, [R1+0x638] ;  /* 0x0006380001167983 */ /* 0x002ea80000300a00 */
[----:B--2---:R-:W-:Y:S04]  /*24f80*/  STL.64 [R1+0x3808], R22 ;  /* 0x0038081601007387 */ /* 0x004fe80000100a00 */
[----:B----4-:R0:W-:Y:S04]  /*24f90*/  STL.64 [R1+0x3800], R20 ;  /* 0x0038001401007387 */ /* 0x0101e80000100a00 */
[----:B------:R-:W2:Y:S01]  /*24fa0*/  LDL.LU.64 R8, [R1+0x620] ;  /* 0x0006200001087983 */ /* 0x000ea20000300a00 */
[----:B0-----:R-:W-:-:S02]  /*24fb0*/  IMAD.MOV.U32 R20, RZ, RZ, R11 ;  /* 0x000000ffff147224 */ /* 0x001fc400078e000b */
[----:B------:R-:W-:Y:S02]  /*24fc0*/  IMAD.MOV.U32 R21, RZ, RZ, R10 ;  /* 0x000000ffff157224 */ /* 0x000fe400078e000a */
[----:B------:R-:W4:Y:S01]  /*24fd0*/  LDL.LU.64 R10, [R1+0x628] ;  /* 0x00062800010a7983 */ /* 0x000f220000300a00 */
[----:B------:R-:W-:Y:S02]  /*24fe0*/  IMAD.MOV.U32 R7, RZ, RZ, R12 ;  /* 0x000000ffff077224 */ /* 0x000fe400078e000c */
[----:B------:R-:W-:Y:S01]  /*24ff0*/  IMAD.MOV.U32 R6, RZ, RZ, R13 ;  /* 0x000000ffff067224 */ /* 0x000fe200078e000d */
[----:B----4-:R-:W-:Y:S04]  /*25000*/  STL.64 [R1+0x3818], R10 ;  /* 0x0038180a01007387 */ /* 0x010fe80000100a00 */
[----:B--2---:R0:W-:Y:S04]  /*25010*/  STL.64 [R1+0x3810], R8 ;  /* 0x0038100801007387 */ /* 0x0041e80000100a00 */
[----:B0-----:R-:W2:Y:S04]  /*25020*/  LDL.LU.64 R8, [R1+0xf10] ;  /* 0x000f100001087983 */ /* 0x001ea80000300a00 */
[----:B------:R-:W2:Y:S04]  /*25030*/  LDL.LU.64 R10, [R1+0xf18] ;  /* 0x000f1800010a7983 */ /* 0x000ea80000300a00 */
[----:B------:R0:W-:Y:S02]  /*25040*/  STL.64 [R1+0x3790], R16 ;  /* 0x0037901001007387 */ /* 0x0001e40000100a00 */
[----:B0-----:R-:W-:-:S02]  /*25050*/  IMAD.MOV.U32 R16, RZ, RZ, R19 ;  /* 0x000000ffff107224 */ /* 0x001fc400078e0013 */
[----:B------:R-:W-:-:S05]  /*25060*/  IMAD.MOV.U32 R17, RZ, RZ, R18 ;  /* 0x000000ffff117224 */ /* 0x000fca00078e0012 */
[----:B------:R0:W-:Y:S04]  /*25070*/  STL.64 [R1+0x37a8], R16 ;  /* 0x0037a81001007387 */ /* 0x0001e80000100a00 */
[----:B------:R-:W4:Y:S04]  /*25080*/  LDL.64 R12, [R1] ;  /* 0x00000000010c7983 */ /* 0x000f280000100a00 */
[----:B0-----:R-:W3:Y:S04]  /*25090*/  LDL R16, [R1+0xa0] ;  /* 0x0000a00001107983 */ /* 0x001ee80000100800 */
[----:B------:R-:W3:Y:S01]  /*250a0*/  LDL R17, [R1+0xa4] ;  /* 0x0000a40001117983 */ /* 0x000ee20000100800 */
[C---:B--2---:R-:W-:Y:S03]  /*250b0*/  HMMA.16816.F32.BF16 R20, R24.reuse, R20, R8 ;  /* 0x000000141814723c */ /* 0x044fe60000041808 */
[----:B----4-:R0:W-:Y:S04]  /*250c0*/  STL.64 [R1+0x3788], R12 ;  /* 0x0037880c01007387 */ /* 0x0101e80000100a00 */
[----:B0-----:R-:W2:Y:S04]  /*250d0*/  LDL.LU.64 R12, [R1+0x600] ;  /* 0x00060000010c7983 */ /* 0x001ea80000300a00 */
[----:B------:R-:W2:Y:S04]  /*250e0*/  LDL.LU.64 R14, [R1+0x608] ;  /* 0x00060800010e7983 */ /* 0x000ea80000300a00 */
[----:B------:R-:W-:Y:S04]  /*250f0*/  STL.64 [R1+0x3758], R6 ;  /* 0x0037580601007387 */ /* 0x000fe80000100a00 */
[----:B------:R-:W-:Y:S04]  /*25100*/  STL.64 [R1+0x3750], R4 ;  /* 0x0037500401007387 */ /* 0x000fe80000100a00 */
[----:B------:R-:W4:Y:S04]  /*25110*/  LDL.LU.64 R10, [R1+0x3818] ;  /* 0x00381800010a7983 */ /* 0x000f280000300a00 */
[----:B------:R-:W4:Y:S04]  /*25120*/  LDL.LU.64 R8, [R1+0x3810] ;  /* 0x0038100001087983 */ /* 0x000f280000300a00 */
[----:B------:R-:W-:Y:S04]  /*25130*/  STL.64 [R1+0xf10], R20 ;  /* 0x000f101401007387 */ /* 0x000fe80000100a00 */
[----:B------:R0:W-:Y:S04]  /*25140*/  STL.64 [R1+0xf18], R22 ;  /* 0x000f181601007387 */ /* 0x0001e80000100a00 */
[----:B0-----:R-:W3:Y:S04]  /*25150*/  LDL.LU.64 R22, [R1+0x3808] ;  /* 0x0038080001167983 */ /* 0x001ee80000300a00 */
[----:B------:R-:W3:Y:S02]  /*25160*/  LDL.LU.64 R20, [R1+0x3800] ;  /* 0x0038000001147983 */ /* 0x000ee40000300a00 */
[----:B---3--:R-:W-:Y:S02]  /*25170*/  HMMA.16816.F32.BF16 R16, R24, R16, R20 ;  /* 0x000000101810723c */ /* 0x008fe40000041814 */
[----:B------:R-:W2:-:S15]  /*25180*/  LDL.LU.64 R20, [R1+0x37f8] ;  /* 0x0037f80001147983 */ /* 0x000e9e0000300a00 */
[----:B------:R-:W-:Y:S02]  /*25190*/  NOP ;  /* 0x0000000000007918 */ /* 0x000fe40000000000 */
[----:B------:R0:W-:Y:S04]  /*251a0*/  STL.64 [R1+0x630], R16 ;  /* 0x0006301001007387 */ /* 0x0001e80000100a00 */
[----:B------:R-:W-:Y:S04]  /*251b0*/  STL.64 [R1+0x638], R18 ;  /* 0x0006381201007387 */ /* 0x000fe80000100a00 */
        /* <DEDUP_REMOVED lines=8> */
[----:B-1----:R-:W-:Y:S02]  /*25240*/  IMAD.MOV.U32 R11, RZ, RZ, R16 ;  /* 0x000000ffff0b7224 */ /* 0x002fe400078e0010 */
[----:B------:R-:W-:-:S02]  /*25250*/  IMAD.MOV.U32 R10, RZ, RZ, R17 ;  /* 0x000000ffff0a7224 */ /* 0x000fc400078e0011 */
[----:B------:R-:W-:Y:S02]  /*25260*/  IMAD.MOV.U32 R16, RZ, RZ, R2 ;  /* 0x000000ffff107224 */ /* 0x000fe400078e0002 */
[----:B------:R-:W-:-:S05]  /*25270*/  IMAD.MOV.U32 R17, RZ, RZ, R0 ;  /* 0x000000ffff117224 */ /* 0x000fca00078e0000 */
[----:B------:R0:W-:Y:S04]  /*25280*/  STL.64 [R1+0x37d8], R16 ;  /* 0x0037d81001007387 */ /* 0x0001e80000100a00 */
[----:B0-----:R-:W4:Y:S04]  /*25290*/  LDL.64 R16, [R1+0x60] ;  /* 0x0000600001107983 */ /* 0x001f280000100a00 */
[----:B------:R-:W-:Y:S04]  /*252a0*/  STL.64 [R1+0x3778], R10 ;  /* 0x0037780a01007387 */ /* 0x000fe80000100a00 */
[----:B---3--:R0:W-:Y:S04]  /*252b0*/  STL.64 [R1+0x3770], R8 ;  /* 0x0037700801007387 */ /* 0x0081e80000100a00 */
[----:B0-----:R-:W3:Y:S04]  /*252c0*/  LDL.LU.64 R8, [R1+0x610] ;  /* 0x0006100001087983 */ /* 0x001ee80000300a00 */
[----:B------:R-:W3:Y:S01]  /*252d0*/  LDL.LU.64 R10, [R1+0x618] ;  /* 0x00061800010a7983 */ /* 0x000ee20000300a00 */
[----:B------:R-:W-:-:S02]  /*252e0*/  IMAD.MOV.U32 R4, RZ, RZ, R29 ;  /* 0x000000ffff047224 */ /* 0x000fc400078e001d */
[----:B------:R-:W-:-:S07]  /*252f0*/  IMAD.MOV.U32 R5, RZ, RZ, R3 ;  /* 0x000000ffff057224 */ /* 0x000fce00078e0003 */
[C---:B---3--:R-:W-:Y:S08]  /*25300*/  HMMA.16816.F32.BF16 R8, R24.reuse, R4, R8 ;  /* 0x000000041808723c */ /* 0x048ff00000041808 */
[----:B--2---:R-:W-:Y:S01]  /*25310*/  HMMA.16816.F32.BF16 R4, R24, R20, R12 ;  /* 0x000000141804723c */ /* 0x004fe2000004180c */
[----:B------:R-:W2:Y:S04]  /*25320*/  LDL.LU.64 R12, [R1+0xec0] ;  /* 0x000ec000010c7983 */ /* 0x000ea80000300a00 */
[----:B------:R-:W0:Y:S06]  /*25330*/  LDSM.16.MT88.4 R20, [R28+UR5+0x100] ;  /* 0x000100051c14783b */ /* 0x000e2c0008004200 */
[----:B------:R-:W-:Y:S04]  /*25340*/  STL.64 [R1+0x610], R8 ;  /* 0x0006100801007387 */ /* 0x000fe80000100a00 */
[----:B------:R-:W-:Y:S04]  /*25350*/  STL.64 [R1+0x618], R10 ;  /* 0x0006180a01007387 */ /* 0x000fe80000100a00 */
[----:B------:R-:W3:Y:S04]  /*25360*/  LDL.LU.64 R14, [R1+0xec8] ;  /* 0x000ec800010e7983 */ /* 0x000ee80000300a00 */
[----:B------:R-:W-:Y:S04]  /*25370*/  STL.64 [R1+0x600], R4 ;  /* 0x0006000401007387 */ /* 0x000fe80000100a00 */
[----:B------:R-:W-:Y:S04]  /*25380*/  STL.64 [R1+0x608], R6 ;  /* 0x0006080601007387 */ /* 0x000fe80000100a00 */
        /* <DEDUP_REMOVED lines=18> */
[----:B------:R-:W3:Y:S04]  /*254b0*/  LDL.LU.64 R8, [R1+0xea0] ;  /* 0x000ea00001087983 */ /* 0x000ee80000300a00 */
[----:B------:R-:W3:Y:S04]  /*254c0*/  LDL.LU.64 R10, [R1+0xea8] ;  /* 0x000ea800010a7983 */ /* 0x000ee80000300a00 */
[----:B------:R-:W-:Y:S04]  /*254d0*/  STL [R1+0x3730], R28 ;  /* 0x0037301c01007387 */ /* 0x000fe80000100800 */
[----:B0-----:R-:W-:Y:S04]  /*254e0*/  STL [R1+0x3650], R23 ;  /* 0x0036501701007387 */ /* 0x001fe80000100800 */
[----:B------:R-:W-:Y:S04]  /*254f0*/  STL [R1+0x3708], R22 ;  /* 0x0037081601007387 */ /* 0x000fe80000100800 */
[----:B------:R0:W-:Y:S04]  /*25500*/  STL.64 [R1+0x3700], R20 ;  /* 0x0037001401007387 */ /* 0x0001e80000100a00 */
[----:B0-----:R-:W3:Y:S01]  /*25510*/  LDL.64 R20, [R1+0xb0] ;  /* 0x0000b00001147983 */ /* 0x001ee20000100a00 */
[----:B----4-:R-:W-:-:S02]  /*25520*/  IMAD.MOV.U32 R29, RZ, RZ, R16 ;  /* 0x000000ffff1d7224 */ /* 0x010fc400078e0010 */
[----:B------:R-:W-:Y:S01]  /*25530*/  IMAD.MOV.U32 R3, RZ, RZ, R17 ;  /* 0x000000ffff037224 */ /* 0x000fe200078e0011 */
[C---:B--2---:R-:W-:Y:S01]  /*25540*/  HMMA.16816.F32.BF16 R12, R24.reuse, R16, R12 ;  /* 0x00000010180c723c */ /* 0x044fe2000004180c */
[----:B---3--:R0:W-:Y:S04]  /*25550*/  STL.64 [R1+0x3738], R20 ;  /* 0x0037381401007387 */ /* 0x0081e80000100a00 */
[----:B0-----:R-:W2:Y:S04]  /*25560*/  LDL.LU.64 R20, [R1+0xe90] ;  /* 0x000e900001147983 */ /* 0x001ea80000300a00 */
[----:B------:R-:W2:Y:S10]  /*25570*/  LDL.LU.64 R22, [R1+0xe98] ;  /* 0x000e980001167983 */ /* 0x000eb40000300a00 */
[----:B------:R-:W-:Y:S04]  /*25580*/  STL.64 [R1+0xf00], R12 ;  /* 0x000f000c01007387 */ /* 0x000fe80000100a00 */
[----:B------:R0:W-:Y:S04]  /*25590*/  STL.64 [R1+0xf08], R14 ;  /* 0x000f080e01007387 */ /* 0x0001e80000100a00 */
[----:B0-----:R-:W3:Y:S04]  /*255a0*/  LDL.LU.64 R14, [R1+0x37e8] ;  /* 0x0037e800010e7983 */ /* 0x001ee80000300a00 */
[----:B------:R-:W3:Y:S04]  /*255b0*/  LDL.LU.64 R12, [R1+0x37e0] ;  /* 0x0037e000010c7983 */ /* 0x000ee80000300a00 */
[----:B------:R-:W3:Y:S02]  /*255c0*/  LDL.LU.64 R16, [R1+0x37d8] ;  /* 0x0037d80001107983 */ /* 0x000ee40000300a00 */
[----:B---3--:R-:W-:Y:S02]  /*255d0*/  HMMA.16816.F32.BF16 R16, R24, R16, R12 ;  /* 0x000000101810723c */ /* 0x008fe4000004180c */
[----:B------:R-:W3:Y:S04]  /*255e0*/  LDL.LU.64 R14, [R1+0x37d0] ;  /* 0x0037d000010e7983 */ /* 0x000ee80000300a00 */
[----:B------:R-:W3:-:S13]  /*255f0*/  LDL.LU.64 R12, [R1+0x37c8] ;  /* 0x0037c800010c7983 */ /* 0x000eda0000300a00 */
[----:B------:R0:W-:Y:S04]  /*25600*/  STL.64 [R1+0xef0], R16 ;  /* 0x000ef01001007387 */ /* 0x0001e80000100a00 */
[----:B------:R-:W-:Y:S04]  /*25610*/  STL.64 [R1+0xef8], R18 ;  /* 0x000ef81201007387 */ /* 0x000fe80000100a00 */
[----:B0-----:R-:W3:Y:S02]  /*25620*/  LDL.LU.64 R16, [R1+0x37c0] ;  /* 0x0037c00001107983 */ /* 0x001ee40000300a00 */
[----:B---3--:R-:W-:Y:S01]  /*25630*/  HMMA.16816.F32.BF16 R12, R24, R16, R12 ;  /* 0x00000010180c723c */ /* 0x008fe2000004180c */
[----:B------:R-:W-:-:S15]  /*25640*/  IMAD.MOV.U32 R28, RZ, RZ, R17 ;  /* 0x000000ffff1c7224 */ /* 0x000fde00078e0011 */
[----:B------:R-:W-:-:S03]  /*25650*/  NOP ;  /* 0x0000000000007918 */ /* 0x000fc60000000000 */
        /* <DEDUP_REMOVED lines=9> */
[----:B------:R3:W-:Y:S04]  /*256f0*/  STL.64 [R1+0xed8], R18 ;  /* 0x000ed81201007387 */ /* 0x0007e80000100a00 */
[----:B0-----:R-:W3:Y:S02]  /*25700*/  LDL.LU.64 R16, [R1+0x3790] ;  /* 0x0037900001107983 */ /* 0x001ee40000300a00 */
[----:B---3--:R-:W-:Y:S02]  /*25710*/  HMMA.16816.F32.BF16 R16, R24, R16, R12 ;  /* 0x000000101810723c */ /* 0x008fe4000004180c */
[----:B------:R-:W3:-:S15]  /*25720*/  LDL.LU.64 R12, [R1+0x3788] ;  /* 0x00378800010c7983 */ /* 0x000ede0000300a00 */
[----:B------:R-:W-:Y:S02]  /*25730*/  NOP ;  /* 0x0000000000007918 */ /* 0x000fe40000000000 */
[----:B------:R0:W-:Y:S04]  /*25740*/  STL.64 [R1+0xec0], R16 ;  /* 0x000ec01001007387 */ /* 0x0001e80000100a00 */
[----:B------:R1:W-:Y:S04]  /*25750*/  STL.64 [R1+0xec8], R18 ;  /* 0x000ec81201007387 */ /* 0x0003e80000100a00 */
[----:B0-----:R-:W1:Y:S01]  /*25760*/  LDL.LU.64 R16, [R1+0x3780] ;  /* 0x0037800001107983 */ /* 0x001e620000300a00 */
[----:B---3--:R-:W-:Y:S01]  /*25770*/  HMMA.16816.F32.BF16 R8, R24, R12, R8 ;  /* 0x0000000c1808723c */ /* 0x008fe20000041808 */
[----:B------:R-:W-:-:S02]  /*25780*/  IMAD.MOV.U32 R2, RZ, RZ, R12 ;  /* 0x000000ffff027224 */ /* 0x000fc400078e000c */
[----:B------:R-:W-:-:S05]  /*25790*/  IMAD.MOV.U32 R0, RZ, RZ, R13 ;  /* 0x000000ffff007224 */ /* 0x000fca00078e000d */
[----:B-1----:R-:W-:Y:S01]  /*257a0*/  HMMA.16816.F32.BF16 R16, R24, R16, R4 ;  /* 0x000000101810723c */ /* 0x002fe20000041804 */
[----:B------:R-:W3:Y:S04]  /*257b0*/  LDL.LU.64 R4, [R1+0xe80] ;  /* 0x000e800001047983 */ /* 0x000ee80000300a00 */
[----:B------:R-:W3:-:S14]  /*257c0*/  LDL.LU.64 R6, [R1+0xe88] ;  /* 0x000e880001067983 */ /* 0x000edc0000300a00 */
[----:B------:R0:W-:Y:S04]  /*257d0*/  STL.64 [R1+0xeb0], R16 ;  /* 0x000eb01001007387 */ /* 0x0001e80000100a00 */
[----:B------:R1:W-:Y:S04]  /*257e0*/  STL.64 [R1+0xeb8], R18 ;  /* 0x000eb81201007387 */ /* 0x0003e80000100a00 */
[----:B0-----:R-:W4:Y:S04]  /*257f0*/  LDL.LU.64 R16, [R1+0x5f0] ;  /* 0x0005f00001107983 */ /* 0x001f280000300a00 */
[----:B-1----:R-:W4:Y:S04]  /*25800*/  LDL.LU.64 R18, [R1+0x5f8] ;  /* 0x0005f80001127983 */ /* 0x002f280000300a00 */
[----:B------:R-:W-:Y:S04]  /*25810*/  STL.64 [R1+0xea0], R8 ;  /* 0x000ea00801007387 */ /* 0x000fe80000100a00 */
[----:B------:R0:W-:Y:S04]  /*25820*/  STL.64 [R1+0xea8], R10 ;  /* 0x000ea80a01007387 */ /* 0x0001e80000100a00 */
[----:B0-----:R-:W2:Y:S04]  /*25830*/  LDL.LU.64 R10, [R1+0x3778] ;  /* 0x00377800010a7983 */ /* 0x001ea80000300a00 */
[----:B------:R-:W3:Y:S04]  /*25840*/  LDL.LU.64 R8, [R1+0x3770] ;  /* 0x0037700001087983 */ /* 0x000ee80000300a00 */
[----:B------:R-:W2:Y:S04]  /*25850*/  LDL.LU.64 R14, [R1+0x3768] ;  /* 0x00376800010e7983 */ /* 0x000ea80000300a00 */
[----:B------:R-:W2:Y:S02]  /*25860*/  LDL.LU.64 R12, [R1+0x3760] ;  /* 0x00376000010c7983 */ /* 0x000ea40000300a00 */
[----:B--2---:R-:W-:-:S15]  /*25870*/  HMMA.16816.F32.BF16 R20, R24, R12, R20 ;  /* 0x0000000c1814723c */ /* 0x004fde0000041814 */
[----:B------:R-:W-:-:S04]  /*25880*/  NOP ;  /* 0x0000000000007918 */ /* 0x000fc80000000000 */
[----:B------:R0:W-:Y:S04]  /*25890*/  STL.64 [R1+0xe90], R20 ;  /* 0x000e901401007387 */ /* 0x0001e80000100a00 */
[----:B------:R1:W-:Y:S04]  /*258a0*/  STL.64 [R1+0xe98], R22 ;  /* 0x000e981601007387 */ /* 0x0003e80000100a00 */
[----:B0-----:R-:W2:Y:S04]  /*258b0*/  LDL.LU.64 R20, [R1+0x1090] ;  /* 0x0010900001147983 */ /* 0x001ea80000300a00 */
[----:B-1----:R-:W2:Y:S04]  /*258c0*/  LDL.LU.64 R22, [R1+0x1098] ;  /* 0x0010980001167983 */ /* 0x002ea80000300a00 */
[----:B------:R-:W-:Y:S04]  /*258d0*/  STL.64 [R1+0x3690], R14 ;  /* 0x0036900e01007387 */ /* 0x000fe80000100a00 */
[----:B------:R0:W-:Y:S04]  /*258e0*/  STL.64 [R1+0x3688], R12 ;  /* 0x0036880c01007387 */ /* 0x0001e80000100a00 */
[----:B0-----:R-:W2:Y:S04]  /*258f0*/  LDL R12, [R1+0x80] ;  /* 0x00008000010c7983 */ /* 0x001ea80000100800 */
[----:B------:R-:W2:Y:S01]  /*25900*/  LDL R13, [R1+0x84] ;  /* 0x00008400010d7983 */ /* 0x000ea20000100800 */
[----:B---3--:R-:W-:Y:S03]  /*25910*/  HMMA.16816.F32.BF16 R4, R24, R8, R4 ;  /* 0x000000081804723c */ /* 0x008fe60000041804 */
[----:B--2---:R0:W-:Y:S02]  /*25920*/  STL.64 [R1+0x3710], R12 ;  /* 0x0037100c01007387 */ /* 0x0041e40000100a00 */
[----:B0-----:R-:W-:-:S02]  /*25930*/  IMAD.MOV.U32 R12, RZ, RZ, R11 ;  /* 0x000000ffff0c7224 */ /* 0x001fc400078e000b */
[----:B------:R-:W-:-:S05]  /*25940*/  IMAD.MOV.U32 R13, RZ, RZ, R10 ;  /* 0x000000ffff0d7224 */ /* 0x000fca00078e000a */
[----:B------:R0:W-:Y:S04]  /*25950*/  STL.64 [R1+0x3720], R12 ;  /* 0x0037200c01007387 */ /* 0x0001e80000100a00 */
[----:B0-----:R-:W2:Y:S04]  /*25960*/  LDL.64 R12, [R1+0xa0] ;  /* 0x0000a000010c7983 */ /* 0x001ea80000100a00 */
[----:B------:R-:W-:Y:S04]  /*25970*/  STL.64 [R1+0xe80], R4 ;  /* 0x000e800401007387 */ /* 0x000fe80000100a00 */
[----:B------:R0:W-:Y:S04]  /*25980*/  STL.64 [R1+0xe88], R6 ;  /* 0x000e880601007387 */ /* 0x0001e80000100a00 */
[----:B0-----:R-:W3:Y:S04]  /*25990*/  LDL.LU.64 R6, [R1+0x3758] ;  /* 0x0037580001067983 */ /* 0x001ee80000300a00 */
[----:B------:R-:W4:Y:S02]  /*259a0*/  LDL.LU.64 R4, [R1+0x3750] ;  /* 0x0037500001047983 */ /* 0x000f240000300a00 */
[----:B----4-:R-:W-:Y:S02]  /*259b0*/  HMMA.16816.F32.BF16 R24, R24, R4, R16 ;  /* 0x000000041818723c */ /* 0x010fe40000041810 */
[----:B------:R-:W4:Y:S04]  /*259c0*/  LDL.LU.64 R18, [R1+0x3748] ;  /* 0x0037480001127983 */ /* 0x000f280000300a00 */
[----:B------:R-:W4:Y:S04]  /*259d0*/  LDL.LU.64 R16, [R1+0x3740] ;  /* 0x0037400001107983 */ /* 0x000f280000300a00 */
[----:B------:R-:W-:Y:S09]  /*259e0*/  STL.64 [R1+0x3728], R4 ;  /* 0x0037280401007387 */ /* 0x000ff20000100a00 */
[----:B------:R0:W-:Y:S04]  /*259f0*/  STL.64 [R1+0x5f0], R24 ;  /* 0x0005f01801007387 */ /* 0x0001e80000100a00 */
[----:B------:R-:W-:Y:S04]  /*25a00*/  STL.64 [R1+0x5f8], R26 ;  /* 0x0005f81a01007387 */ /* 0x000fe80000100a00 */
[----:B0-----:R-:W2:Y:S01]  /*25a10*/  LDL.64 R24, [R1+0x70] ;  /* 0x0000700001187983 */ /* 0x001ea20000100a00 */
[----:B---3--:R-:W-:-:S02]  /*25a20*/  IMAD.MOV.U32 R4, RZ, RZ, R7 ;  /* 0x000000ffff047224 */ /* 0x008fc400078e0007 */
[----:B------:R-:W-:-:S07]  /*25a30*/  IMAD.MOV.U32 R5, RZ, RZ, R6 ;  /* 0x000000ffff057224 */ /* 0x000fce00078e0006 */
[C---:B----4-:R-:W-:Y:S01]  /*25a40*/  HMMA.16816.F32.BF16 R4, R16.reuse, R4, R20 ;  /* 0x000000041004723c */ /* 0x050fe20000041814 */
[----:B--2---:R0:W-:Y:S04]  /*25a50*/  STL.64 [R1+0x3718], R24 ;  /* 0x0037181801007387 */ /* 0x0041e80000100a00 */
[----:B0-----:R-:W2:Y:S04]  /*25a60*/  LDL.LU.64 R24, [R1+0xde0] ;  /* 0x000de00001187983 */ /* 0x001ea80000300a00 */
[----:B------:R-:W2:Y:S04]  /*25a70*/  LDL.LU.64 R26, [R1+0xde8] ;  /* 0x000de800011a7983 */ /* 0x000ea80000300a00 */
[----:B------:R-:W2:Y:S06]  /*25a80*/  LDL.LU.64 R20, [R1+0x3738] ;  /* 0x0037380001147983 */ /* 0x000eac0000300a00 */
[----:B------:R0:W-:Y:S04]  /*25a90*/  STL.64 [R1+0x1090], R4 ;  /* 0x0010900401007387 */ /* 0x0001e80000100a00 */
[----:B------:R1:W-:Y:S04]  /*25aa0*/  STL.64 [R1+0x1098], R6 ;  /* 0x0010980601007387 */ /* 0x0003e80000100a00 */
[----:B0-----:R-:W3:Y:S04]  /*25ab0*/  LDL.LU.64 R4, [R1+0x590] ;  /* 0x0005900001047983 */ /* 0x001ee80000300a00 */
[----:B-1----:R-:W3:Y:S01]  /*25ac0*/  LDL.LU.64 R6, [R1+0x598] ;  /* 0x0005980001067983 */ /* 0x002ee20000300a00 */
[----:B--2---:R-:W-:Y:S01]  /*25ad0*/  HMMA.16816.F32.BF16 R24, R16, R20, R24 ;  /* 0x000000141018723c */ /* 0x004fe20000041818 */
[----:B------:R-:W-:-:S02]  /*25ae0*/  IMAD.MOV.U32 R11, RZ, RZ, R20 ;  /* 0x000000ffff0b7224 */ /* 0x000fc400078e0014 */
[----:B------:R-:W-:-:S15]  /*25af0*/  IMAD.MOV.U32 R10, RZ, RZ, R21 ;  /* 0x000000ffff0a7224 */ /* 0x000fde00078e0015 */
[----:B------:R-:W-:Y:S01]  /*25b00*/  NOP ;  /* 0x0000000000007918 */ /* 0x000fe20000000000 */
[----:B------:R0:W-:Y:S04]  /*25b10*/  STL.64 [R1+0xde0], R24 ;  /* 0x000de01801007387 */ /* 0x0001e80000100a00 */
[----:B------:R1:W-:Y:S04]  /*25b20*/  STL.64 [R1+0xde8], R26 ;  /* 0x000de81a01007387 */ /* 0x0003e80000100a00 */
[----:B0-----:R-:W2:Y:S04]  /*25b30*/  LDL.LU.64 R24, [R1+0x580] ;  /* 0x0005800001187983 */ /* 0x001ea80000300a00 */
[----:B-1----:R-:W2:Y:S04]  /*25b40*/  LDL.LU.64 R26, [R1+0x588] ;  /* 0x00058800011a7983 */ /* 0x002ea80000300a00 */
[----:B------:R-:W4:Y:S04]  /*25b50*/  LDL.LU.64 R20, [R1+0x570] ;  /* 0x0005700001147983 */ /* 0x000f280000300a00 */
[----:B------:R-:W4:Y:S04]  /*25b60*/  LDL.LU.64 R22, [R1+0x578] ;  /* 0x0005780001167983 */ /* 0x000f280000300a00 */
[----:B------:R-:W-:Y:S04]  /*25b70*/  STL.64 [R1+0x3680], R10 ;  /* 0x0036800a01007387 */ /* 0x000fe80000100a00 */
[----:B------:R0:W-:Y:S04]  /*25b80*/  STL.64 [R1+0x3678], R8 ;  /* 0x0036780801007387 */ /* 0x0001e80000100a00 */
[----:B0-----:R-:W2:Y:S01]  /*25b90*/  LDL R8, [R1+0x40] ;  /* 0x0000400001087983 */ /* 0x001ea20000100800 */
[----:B------:R-:W-:-:S03]  /*25ba0*/  IMAD.MOV.U32 R9, RZ, RZ, R28 ;  /* 0x000000ffff097224 */ /* 0x000fc600078e001c */
[----:B------:R-:W4:Y:S01]  /*25bb0*/  LDL.LU R28, [R1+0x3730] ;  /* 0x00373000011c7983 */ /* 0x000f220000300800 */
[----:B---3--:R-:W-:Y:S03]  /*25bc0*/  HMMA.16816.F32.BF16 R4, R16, R12, R4 ;  /* 0x0000000c1004723c */ /* 0x008fe60000041804 */
[----:B--2---:R0:W-:Y:S04]  /*25bd0*/  STL.64 [R1+0x36d8], R8 ;  /* 0x0036d80801007387 */ /* 0x0041e80000100a00 */
[----:B0-----:R-:W2:Y:S04]  /*25be0*/  LDL.64 R8, [R1+0x50] ;  /* 0x0000500001087983 */ /* 0x001ea80000100a00 */
[----:B--2---:R-:W-:Y:S08]  /*25bf0*/  STL.64 [R1+0x36e8], R8 ;  /* 0x0036e80801007387 */ /* 0x004ff00000100a00 */
[----:B------:R0:W-:Y:S04]  /*25c00*/  STL.64 [R1+0x590], R4 ;  /* 0x0005900401007387 */ /* 0x0001e80000100a00 */
[----:B------:R1:W-:Y:S04]  /*25c10*/  STL.64 [R1+0x598], R6 ;  /* 0x0005980601007387 */ /* 0x0003e80000100a00 */
[----:B0-----:R-:W2:Y:S01]  /*25c20*/  LDL.LU.64 R4, [R1+0x3728] ;  /* 0x0037280001047983 */ /* 0x001ea20000300a00 */
[----:B-1----:R-:W-:-:S02]  /*25c30*/  IMAD.MOV.U32 R7, RZ, RZ, R12 ;  /* 0x000000ffff077224 */ /* 0x002fc400078e000c */
[----:B------:R-:W-:Y:S02]  /*25c40*/  IMAD.MOV.U32 R6, RZ, RZ, R13 ;  /* 0x000000ffff067224 */ /* 0x000fe400078e000d */
[----:B------:R-:W3:Y:S04]  /*25c50*/  LDL.LU.64 R12, [R1+0x3720] ;  /* 0x00372000010c7983 */ /* 0x000ee80000300a00 */
[----:B------:R-:W-:Y:S01]  /*25c60*/  STL [R1+0x364c], R7 ;  /* 0x00364c0701007387 */ /* 0x000fe20000100800 */
[----:B---3--:R-:W-:Y:S03]  /*25c70*/  HMMA.16816.F32.BF16 R12, R16, R12, R24 ;  /* 0x0000000c100c723c */ /* 0x008fe60000041818 */
[----:B------:R-:W3:-:S15]  /*25c80*/  LDL.LU.64 R24, [R1+0x3718] ;  /* 0x0037180001187983 */ /* 0x000ede0000300a00 */
[----:B------:R-:W-:Y:S01]  /*25c90*/  NOP ;  /* 0x0000000000007918 */ /* 0x000fe20000000000 */
[----:B------:R0:W-:Y:S04]  /*25ca0*/  STL.64 [R1+0x580], R12 ;  /* 0x0005800c01007387 */ /* 0x0001e80000100a00 */
[----:B------:R4:W-:Y:S04]  /*25cb0*/  STL.64 [R1+0x588], R14 ;  /* 0x0005880e01007387 */ /* 0x0009e80000100a00 */
[----:B0-----:R-:W4:Y:S02]  /*25cc0*/  LDL.LU.64 R12, [R1+0x3710] ;  /* 0x00371000010c7983 */ /* 0x001f240000300a00 */
[----:B----4-:R-:W-:Y:S02]  /*25cd0*/  HMMA.16816.F32.BF16 R12, R16, R12, R20 ;  /* 0x0000000c100c723c */ /* 0x010fe40000041814 */
[----:B------:R-:W4:Y:S04]  /*25ce0*/  LDL.LU R22, [R1+0x3708] ;  /* 0x0037080001167983 */ /* 0x000f280000300800 */
[----:B------:R-:W2:-:S13]  /*25cf0*/  LDL.LU.64 R20, [R1+0x3700] ;  /* 0x0037000001147983 */ /* 0x000e9a0000300a00 */
[----:B------:R0:W-:Y:S04]  /*25d00*/  STL.64 [R1+0x570], R12 ;  /* 0x0005700c01007387 */ /* 0x0001e80000100a00 */
[----:B------:R-:W-:Y:S01]  /*25d10*/  STL.64 [R1+0x578], R14 ;  /* 0x0005780e01007387 */ /* 0x000fe20000100a00 */
[----:B0-----:R-:W-:Y:S02]  /*25d20*/  IMAD.MOV.U32 R12, RZ, RZ, R2 ;  /* 0x000000ffff0c7224 */ /* 0x001fe400078e0002 */
[----:B------:R-:W-:-:S05]  /*25d30*/  IMAD.MOV.U32 R13, RZ, RZ, R0 ;  /* 0x000000ffff0d7224 */ /* 0x000fca00078e0000 */
[----:B------:R0:W-:Y:S04]  /*25d40*/  STL.64 [R1+0x36a8], R12 ;  /* 0x0036a80c01007387 */ /* 0x0001e80000100a00 */
[----:B0-----:R-:W2:Y:S04]  /*25d50*/  LDL.64 R12, [R1+0x10] ;  /* 0x00001000010c7983 */ /* 0x001ea80000100a00 */
[----:B--2---:R0:W-:Y:S04]  /*25d60*/  STL.64 [R1+0x36c0], R12 ;  /* 0x0036c00c01007387 */ /* 0x0041e80000100a00 */
[----:B0-----:R-:W3:Y:S04]  /*25d70*/  LDL.LU.64 R12, [R1+0x560] ;  /* 0x00056000010c7983 */ /* 0x001ee80000300a00 */
[----:B------:R-:W3:Y:S02]  /*25d80*/  LDL.LU.64 R14, [R1+0x568] ;  /* 0x00056800010e7983 */ /* 0x000ee40000300a00 */
[----:B---3--:R-:W-:-:S15]  /*25d90*/  HMMA.16816.F32.BF16 R12, R16, R24, R12 ;  /* 0x00000018100c723c */ /* 0x008fde000004180c */
[----:B------:R-:W-:-:S04]  /*25da0*/  NOP ;  /* 0x0000000000007918 */ /* 0x000fc80000000000 */
[----:B------:R0:W-:Y:S04]  /*25db0*/  STL.64 [R1+0x560], R12 ;  /* 0x0005600c01007387 */ /* 0x0001e80000100a00 */
[----:B------:R-:W-:Y:S04]  /*25dc0*/  STL.64 [R1+0x568], R14 ;  /* 0x0005680e01007387 */ /* 0x000fe80000100a00 */
[----:B0-----:R-:W2:Y:S04]  /*25dd0*/  LDL.64 R12, [R1+0x20] ;  /* 0x00002000010c7983 */ /* 0x001ea80000100a00 */
[----:B--2---:R0:W-:Y:S04]  /*25de0*/  STL.64 [R1+0x36e0], R12 ;  /* 0x0036e00c01007387 */ /* 0x0041e80000100a00 */
[----:B0-----:R-:W2:Y:S04]  /*25df0*/  LDL.LU.64 R12, [R1+0xdc0] ;  /* 0x000dc000010c7983 */ /* 0x001ea80000300a00 */
[----:B------:R-:W3:Y:S01]  /*25e00*/  LDL.LU.64 R14, [R1+0xdc8] ;  /* 0x000dc800010e7983 */ /* 0x000ee20000300a00 */
[----:B------:R-:W-:-:S02]  /*25e10*/  IMAD.MOV.U32 R23, RZ, RZ, R24 ;  /* 0x000000ffff177224 */ /* 0x000fc400078e0018 */
[----:B------:R-:W-:Y:S02]  /*25e20*/  IMAD.MOV.U32 R7, RZ, RZ, R25 ;  /* 0x000000ffff077224 */ /* 0x000fe400078e0019 */
[----:B------:R-:W0:Y:S04]  /*25e30*/  LDSM.16.MT88.4 R24, [R28+UR5+0x180] ;  /* 0x000180051c18783b */ /* 0x000e280008004200 */
[----:B---3--:R-:W-:Y:S04]  /*25e40*/  STL.64 [R1+0x36f8], R14 ;  /* 0x0036f80e01007387 */ /* 0x008fe80000100a00 */
[----:B--2---:R1:W-:Y:S04]  /*25e50*/  STL.64 [R1+0x36f0], R12 ;  /* 0x0036f00c01007387 */ /* 0x0043e80000100a00 */
[----:B-1----:R-:W2:Y:S04]  /*25e60*/  LDL.LU.64 R12, [R1+0xdd0] ;  /* 0x000dd000010c7983 */ /* 0x002ea80000300a00 */
[----:B------:R-:W2:Y:S01]  /*25e70*/  LDL.LU.64 R14, [R1+0xdd8] ;  /* 0x000dd800010e7983 */ /* 0x000ea20000300a00 */
[----:B------:R-:W-:-:S02]  /*25e80*/  IMAD.MOV.U32 R8, RZ, RZ, R29 ;  /* 0x000000ffff087224 */ /* 0x000fc400078e001d */
[----:B------:R-:W-:Y:S01]  /*25e90*/  IMAD.MOV.U32 R9, RZ, RZ, R3 ;  /* 0x000000ffff097224 */ /* 0x000fe200078e0003 */
[----:B------:R-:W-:Y:S04]  /*25ea0*/  STL.64 [R1+0x3670], R6 ;  /* 0x0036700601007387 */ /* 0x000fe80000100a00 */
[----:B------:R1:W-:Y:S04]  /*25eb0*/  STL.64 [R1+0x3668], R4 ;  /* 0x0036680401007387 */ /* 0x0003e80000100a00 */
[----:B-1----:R-:W3:Y:S04]  /*25ec0*/  LDL.64 R4, [R1+0x30] ;  /* 0x0000300001047983 */ /* 0x002ee80000100a00 */
[----:B----4-:R-:W-:Y:S04]  /*25ed0*/  STL.64 [R1+0x3660], R22 ;  /* 0x0036601601007387 */ /* 0x010fe80000100a00 */
[----:B------:R1:W-:Y:S04]  /*25ee0*/  STL.64 [R1+0x3658], R20 ;  /* 0x0036581401007387 */ /* 0x0003e80000100a00 */
[----:B-1----:R-:W3:Y:S04]  /*25ef0*/  LDL.LU.64 R20, [R1+0xda0] ;  /* 0x000da00001147983 */ /* 0x002ee80000300a00 */
[----:B------:R-:W3:Y:S04]  /*25f00*/  LDL.LU.64 R22, [R1+0xda8] ;  /* 0x000da80001167983 */ /* 0x000ee80000300a00 */
[----:B------:R-:W-:Y:S04]  /*25f10*/  STL [R1+0x3640], R28 ;  /* 0x0036401c01007387 */ /* 0x000fe80000100800 */
[----:B0-----:R-:W-:Y:S04]  /*25f20*/  STL [R1+0x3570], R27 ;  /* 0x0035701b01007387 */ /* 0x001fe80000100800 */
[----:B------:R-:W-:Y:S04]  /*25f30*/  STL [R1+0x36a0], R26 ;  /* 0x0036a01a01007387 */ /* 0x000fe80000100800 */
[----:B------:R0:W-:Y:S04]  /*25f40*/  STL.64 [R1+0x3698], R24 ;  /* 0x0036981801007387 */ /* 0x0001e80000100a00 */
[----:B0-----:R-:W4:Y:S04]  /*25f50*/  LDL.LU.64 R24, [R1+0xdb0] ;  /* 0x000db00001187983 */ /* 0x001f280000300a00 */
[----:B------:R-:W4:Y:S01]  /*25f60*/  LDL.LU.64 R26, [R1+0xdb8] ;  /* 0x000db800011a7983 */ /* 0x000f220000300a00 */
[----:B--2---:R-:W-:Y:S03]  /*25f70*/  HMMA.16816.F32.BF16 R8, R16, R8, R12 ;  /* 0x000000081008723c */ /* 0x004fe6000004180c */
[----:B------:R-:W2:Y:S04]  /*25f80*/  LDL.LU.64 R14, [R1+0x36f8] ;  /* 0x0036f800010e7983 */ /* 0x000ea80000300a00 */
[----:B------:R-:W2:-:S12]  /*25f90*/  LDL.LU.64 R12, [R1+0x36f0] ;  /* 0x0036f000010c7983 */ /* 0x000e980000300a00 */
[----:B------:R0:W-:Y:S04]  /*25fa0*/  STL.64 [R1+0xdd0], R8 ;  /* 0x000dd00801007387 */ /* 0x0001e80000100a00 */
[----:B------:R-:W-:Y:S04]  /*25fb0*/  STL.64 [R1+0xdd8], R10 ;  /* 0x000dd80a01007387 */ /* 0x000fe80000100a00 */
[----:B0-----:R-:W2:Y:S02]  /*25fc0*/  LDL.LU.64 R8, [R1+0x36e8] ;  /* 0x0036e80001087983 */ /* 0x001ea40000300a00 */
[----:B--2---:R-:W-:Y:S01]  /*25fd0*/  HMMA.16816.F32.BF16 R12, R16, R8, R12 ;  /* 0x00000008100c723c */ /* 0x004fe2000004180c */
[----:B------:R-:W-:-:S15]  /*25fe0*/  IMAD.MOV.U32 R28, RZ, RZ, R9 ;  /* 0x000000ffff1c7224 */ /* 0x000fde00078e0009 */
[----:B------:R-:W-:-:S03]  /*25ff0*/  NOP ;  /* 0x0000000000007918 */ /* 0x000fc60000000000 */
[----:B------:R0:W-:Y:S04]  /*26000*/  STL.64 [R1+0xdc0], R12 ;  /* 0x000dc00c01007387 */ /* 0x0001e80000100a00 */
[----:B------:R-:W-:Y:S04]  /*26010*/  STL.64 [R1+0xdc8], R14 ;  /* 0x000dc80e01007387 */ /* 0x000fe80000100a00 */
[----:B0-----:R-:W2:Y:S04]  /*26020*/  LDL.LU.64 R12, [R1+0x36e0] ;  /* 0x0036e000010c7983 */ /* 0x001ea80000300a00 */
[----:B------:R-:W4:Y:S02]  /*26030*/  LDL.LU.64 R8, [R1+0x36d8] ;  /* 0x0036d80001087983 */ /* 0x000f240000300a00 */
[----:B----4-:R-:W-:Y:S02]  /*26040*/  HMMA.16816.F32.BF16 R8, R16, R8, R24 ;  /* 0x000000081008723c */ /* 0x010fe40000041818 */
[----:B------:R-:W4:Y:S04]  /*26050*/  LDL.LU.64 R24, [R1+0xd70] ;  /* 0x000d700001187983 */ /* 0x000f280000300a00 */
[----:B------:R-:W2:-:S13]  /*26060*/  LDL.LU.64 R26, [R1+0xd78] ;  /* 0x000d7800011a7983 */ /* 0x000e9a0000300a00 */
[----:B------:R-:W-:Y:S04]  /*26070*/  STL.64 [R1+0xdb0], R8 ;  /* 0x000db00801007387 */ /* 0x000fe80000100a00 */
[----:B------:R-:W-:Y:S04]  /*26080*/  STL.64 [R1+0xdb8], R10 ;  /* 0x000db80a01007387 */ /* 0x000fe80000100a00 */
[----:B--2---:R-:W-:Y:S04]  /*26090*/  STL.64 [R1+0x36b8], R26 ;  /* 0x0036b81a01007387 */ /* 0x004fe80000100a00 */
[----:B----4-:R0:W-:Y:S04]  /*260a0*/  STL.64 [R1+0x36b0], R24 ;  /* 0x0036b01801007387 */ /* 0x0101e80000100a00 */
[----:B0-----:R-:W2:Y:S04]  /*260b0*/  LDL.LU.64 R24, [R1+0xd80] ;  /* 0x000d800001187983 */ /* 0x001ea80000300a00 */
[----:B------:R-:W4:Y:S01]  /*260c0*/  LDL.LU.64 R26, [R1+0xd88] ;  /* 0x000d8800011a7983 */ /* 0x000f220000300a00 */
[----:B---3--:R-:W-:Y:S03]  /*260d0*/  HMMA.16816.F32.BF16 R20, R16, R4, R20 ;  /* 0x000000041014723c */ /* 0x008fe60000041814 */
[----:B----4-:R-:W-:Y:S04]  /*260e0*/  STL.64 [R1+0x36d0], R26 ;  /* 0x0036d01a01007387 */ /* 0x010fe80000100a00 */
[----:B--2---:R0:W-:Y:S04]  /*260f0*/  STL.64 [R1+0x36c8], R24 ;  /* 0x0036c81801007387 */ /* 0x0041e80000100a00 */
[----:B0-----:R-:W2:Y:S04]  /*26100*/  LDL.LU.64 R24, [R1+0xd90] ;  /* 0x000d900001187983 */ /* 0x001ea80000300a00 */
[----:B------:R-:W2:Y:S04]  /*26110*/  LDL.LU.64 R26, [R1+0xd98] ;  /* 0x000d9800011a7983 */ /* 0x000ea80000300a00 */
[----:B------:R-:W3:Y:S04]  /*26120*/  LDL.LU.64 R8, [R1+0xd60] ;  /* 0x000d600001087983 */ /* 0x000ee80000300a00 */
[----:B------:R-:W3:Y:S04]  /*26130*/  LDL.LU.64 R10, [R1+0xd68] ;  /* 0x000d6800010a7983 */ /* 0x000ee80000300a00 */
[----:B------:R0:W-:Y:S01]  /*26140*/  STL.64 [R1+0xda0], R20 ;  /* 0x000da01401007387 */ /* 0x0001e20000100a00 */
[----:B------:R-:W-:-:S02]  /*26150*/  IMAD.MOV.U32 R2, RZ, RZ, R4 ;  /* 0x000000ffff027224 */ /* 0x000fc400078e0004 */
[----:B------:R-:W-:Y:S01]  /*26160*/  IMAD.MOV.U32 R0, RZ, RZ, R5 ;  /* 0x000000ffff007224 */ /* 0x000fe200078e0005 */
[----:B------:R1:W-:Y:S04]  /*26170*/  STL.64 [R1+0xda8], R22 ;  /* 0x000da81601007387 */ /* 0x0003e80000100a00 */
[----:B------:R-:W4:Y:S04]  /*26180*/  LDL.LU.64 R4, [R1+0xd50] ;  /* 0x000d500001047983 */ /* 0x000f280000300a00 */
[----:B------:R-:W4:Y:S04]  /*26190*/  LDL.LU.64 R6, [R1+0xd58] ;  /* 0x000d580001067983 */ /* 0x000f280000300a00 */
[----:B0-----:R-:W3:Y:S04]  /*261a0*/  LDL.LU.64 R20, [R1+0x550] ;  /* 0x0005500001147983 */ /* 0x001ee80000300a00 */
[----:B-1----:R-:W3:Y:S04]  /*261b0*/  LDL.LU.64 R22, [R1+0x558] ;  /* 0x0005580001167983 */ /* 0x002ee80000300a00 */
[----:B------:R-:W-:Y:S04]  /*261c0*/  STL [R1+0x3648], R0 ;  /* 0x0036480001007387 */ /* 0x000fe80000100800 */
[----:B------:R-:W-:Y:S01]  /*261d0*/  STL [R1+0x3644], R2 ;  /* 0x0036440201007387 */ /* 0x000fe20000100800 */
[----:B------:R-:W-:-:S02]  /*261e0*/  IMAD.MOV.U32 R29, RZ, RZ, R12 ;  /* 0x000000ffff1d7224 */ /* 0x000fc400078e000c */
[----:B------:R-:W-:Y:S01]  /*261f0*/  IMAD.MOV.U32 R3, RZ, RZ, R13 ;  /* 0x000000ffff037224 */ /* 0x000fe200078e000d */
[----:B--2---:R-:W-:-:S15]  /*26200*/  HMMA.16816.F32.BF16 R24, R16, R12, R24 ;  /* 0x0000000c1018723c */ /* 0x004fde0000041818 */
[----:B------:R-:W-:-:S04]  /*26210*/  NOP ;  /* 0x0000000000007918 */ /* 0x000fc80000000000 */
[----:B------:R-:W-:Y:S04]  /*26220*/  STL.64 [R1+0xd90], R24 ;  /* 0x000d901801007387 */ /* 0x000fe80000100a00 */
[----:B------:R0:W-:Y:S04]  /*26230*/  STL.64 [R1+0xd98], R26 ;  /* 0x000d981a01007387 */ /* 0x0001e80000100a00 */
[----:B0-----:R-:W2:Y:S04]  /*26240*/  LDL.LU.64 R26, [R1+0x36d0] ;  /* 0x0036d000011a7983 */ /* 0x001ea80000300a00 */
[----:B------:R-:W2:Y:S04]  /*26250*/  LDL.LU.64 R24, [R1+0x36c8] ;  /* 0x0036c80001187983 */ /* 0x000ea80000300a00 */
[----:B------:R-:W2:Y:S02]  /*26260*/  LDL.LU.64 R12, [R1+0x36c0] ;  /* 0x0036c000010c7983 */ /* 0x000ea40000300a00 */
        /* <DEDUP_REMOVED lines=10> */
[----:B------:R-:W2:Y:S04]  /*26310*/  LDL.LU R26, [R1+0x36a0] ;  /* 0x0036a000011a7983 */ /* 0x000ea80000300800 */
[----:B------:R-:W2:-:S13]  /*26320*/  LDL.LU.64 R24, [R1+0x3698] ;  /* 0x0036980001187983 */ /* 0x000e9a0000300a00 */
[----:B------:R-:W-:Y:S04]  /*26330*/  STL.64 [R1+0xd70], R12 ;  /* 0x000d700c01007387 */ /* 0x000fe80000100a00 */
[----:B------:R0:W-:Y:S04]  /*26340*/  STL.64 [R1+0xd78], R14 ;  /* 0x000d780e01007387 */ /* 0x0001e80000100a00 */
[----:B0-----:R-:W2:Y:S04]  /*26350*/  LDL.LU.64 R14, [R1+0x3690] ;  /* 0x00369000010e7983 */ /* 0x001ea80000300a00 */
[----:B------:R-:W3:Y:S02]  /*26360*/  LDL.LU.64 R12, [R1+0x3688] ;  /* 0x00368800010c7983 */ /* 0x000ee40000300a00 */
[----:B---3--:R-:W-:-:S15]  /*26370*/  HMMA.16816.F32.BF16 R8, R16, R12, R8 ;  /* 0x0000000c1008723c */ /* 0x008fde0000041808 */
[----:B------:R-:W-:-:S04]  /*26380*/  NOP ;  /* 0x0000000000007918 */ /* 0x000fc80000000000 */
[----:B------:R-:W-:Y:S04]  /*26390*/  STL.64 [R1+0xd60], R8 ;  /* 0x000d600801007387 */ /* 0x000fe80000100a00 */
[----:B------:R0:W-:Y:S04]  /*263a0*/  STL.64 [R1+0xd68], R10 ;  /* 0x000d680a01007387 */ /* 0x0001e80000100a00 */
[----:B0-----:R-:W3:Y:S04]  /*263b0*/  LDL.LU.64 R10, [R1+0x3680] ;  /* 0x00368000010a7983 */ /* 0x001ee80000300a00 */
[----:B------:R-:W4:Y:S04]  /*263c0*/  LDL.LU.64 R8, [R1+0x3678] ;  /* 0x0036780001087983 */ /* 0x000f280000300a00 */
[----:B--2---:R-:W-:Y:S04]  /*263d0*/  STL.64 [R1+0x35a0], R14 ;  /* 0x0035a00e01007387 */ /* 0x004fe80000100a00 */
[----:B------:R0:W-:Y:S04]  /*263e0*/  STL.64 [R1+0x3598], R12 ;  /* 0x0035980c01007387 */ /* 0x0001e80000100a00 */
[----:B0-----:R-:W2:Y:S01]  /*263f0*/  LDL.64 R12, [R1+0xc0] ;  /* 0x0000c000010c7983 */ /* 0x001ea20000100a00 */
[----:B----4-:R-:W-:-:S15]  /*26400*/  HMMA.16816.F32.BF16 R4, R16, R8, R4 ;  /* 0x000000081004723c */ /* 0x010fde0000041804 */
[----:B------:R-:W-:-:S04]  /*26410*/  NOP ;  /* 0x0000000000007918 */ /* 0x000fc80000000000 */
[----:B------:R-:W-:Y:S04]  /*26420*/  STL.64 [R1+0xd50], R4 ;  /* 0x000d500401007387 */ /* 0x000fe80000100a00 */
[----:B------:R0:W-:Y:S04]  /*26430*/  STL.64 [R1+0xd58], R6 ;  /* 0x000d580601007387 */ /* 0x0001e80000100a00 */
[----:B0-----:R-:W4:Y:S04]  /*26440*/  LDL.LU.64 R6, [R1+0x3670] ;  /* 0x0036700001067983 */ /* 0x001f280000300a00 */
[----:B------:R-:W2:Y:S02]  /*26450*/  LDL.LU.64 R4, [R1+0x3668] ;  /* 0x0036680001047983 */ /* 0x000ea40000300a00 */
[----:B--2---:R-:W-:Y:S02]  /*26460*/  HMMA.16816.F32.BF16 R16, R16, R4, R20 ;  /* 0x000000041010723c */ /* 0x004fe40000041814 */
[----:B------:R-:W2:Y:S04]  /*26470*/  LDL.LU.64 R22, [R1+0x3660] ;  /* 0x0036600001167983 */ /* 0x000ea80000300a00 */
[----:B------:R-:W3:-:S13]  /*26480*/  LDL.LU.64 R20, [R1+0x3658] ;  /* 0x0036580001147983 */ /* 0x000eda0000300a00 */
[----:B------:R4:W-:Y:S04]  /*26490*/  STL.64 [R1+0x550], R16 ;  /* 0x0005501001007387 */ /* 0x0009e80000100a00 */
[----:B------:R-:W-:Y:S01]  /*264a0*/  STL.64 [R1+0x558], R18 ;  /* 0x0005581201007387 */ /* 0x000fe20000100a00 */
[----:B----4-:R-:W-:Y:S02]  /*264b0*/  IMAD.MOV.U32 R17, RZ, RZ, R7 ;  /* 0x000000ffff117224 */ /* 0x010fe400078e0007 */
[----:B--2---:R-:W-:Y:S02]  /*264c0*/  IMAD.MOV.U32 R16, RZ, RZ, R23 ;  /* 0x000000ffff107224 */ /* 0x004fe400078e0017 */
[----:B------:R-:W3:Y:S04]  /*264d0*/  LDL.LU R23, [R1+0x3650] ;  /* 0x0036500001177983 */ /* 0x000ee80000300800 */
[----:B------:R-:W2:Y:S04]  /*264e0*/  LDL.LU R7, [R1+0x364c] ;  /* 0x00364c0001077983 */ /* 0x000ea80000300800 */
[----:B------:R0:W-:Y:S04]  /*264f0*/  STL.64 [R1+0x3608], R16 ;  /* 0x0036081001007387 */ /* 0x0001e80000100a00 */
[----:B0-----:R-:W4:Y:S04]  /*26500*/  LDL.64 R16, [R1+0x80] ;  /* 0x0000800001107983 */ /* 0x001f280000100a00 */
[----:B----4-:R0:W-:Y:S04]  /*26510*/  STL.64 [R1+0x3618], R16 ;  /* 0x0036181001007387 */ /* 0x0101e80000100a00 */
[----:B0-----:R-:W3:Y:S04]  /*26520*/  LDL.LU.64 R16, [R1+0x1060] ;  /* 0x0010600001107983 */ /* 0x001ee80000300a00 */
[----:B------:R-:W3:Y:S04]  /*26530*/  LDL.LU.64 R18, [R1+0x1068] ;  /* 0x0010680001127983 */ /* 0x000ee80000300a00 */
[----:B------:R-:W-:Y:S01]  /*26540*/  STL.64 [R1+0x35f0], R4 ;  /* 0x0035f00401007387 */ /* 0x000fe20000100a00 */
[----:B---3--:R-:W-:-:S15]  /*26550*/  HMMA.16816.F32.BF16 R16, R20, R12, R16 ;  /* 0x0000000c1410723c */ /* 0x008fde0000041810 */
[----:B------:R-:W-:-:S04]  /*26560*/  NOP ;  /* 0x0000000000007918 */ /* 0x000fc80000000000 */
[----:B------:R0:W-:Y:S04]  /*26570*/  STL.64 [R1+0x1060], R16 ;  /* 0x0010601001007387 */ /* 0x0001e80000100a00 */
[----:B------:R1:W-:Y:S04]  /*26580*/  STL.64 [R1+0x1068], R18 ;  /* 0x0010681201007387 */ /* 0x0003e80000100a00 */
[----:B0-----:R-:W3:Y:S04]  /*26590*/  LDL.LU.64 R16, [R1+0x4d0] ;  /* 0x0004d00001107983 */ /* 0x001ee80000300a00 */
[----:B-1----:R-:W4:Y:S01]  /*265a0*/  LDL.LU.64 R18, [R1+0x4d8] ;  /* 0x0004d80001127983 */ /* 0x002f220000300a00 */
[----:B------:R-:W-:-:S02]  /*265b0*/  IMAD.MOV.U32 R5, RZ, RZ, R10 ;  /* 0x000000ffff057224 */ /* 0x000fc400078e000a */
[----:B------:R-:W-:Y:S01]  /*265c0*/  IMAD.MOV.U32 R10, RZ, RZ, R13 ;  /* 0x000000ffff0a7224 */ /* 0x000fe200078e000d */
[----:B----4-:R-:W-:Y:S04]  /*265d0*/  STL.64 [R1+0x3628], R18 ;  /* 0x0036281201007387 */ /* 0x010fe80000100a00 */
[----:B---3--:R-:W-:Y:S04]  /*265e0*/  STL.64 [R1+0x3620], R16 ;  /* 0x0036201001007387 */ /* 0x008fe80000100a00 */
[----:B------:R-:W-:Y:S04]  /*265f0*/  STL [R1+0x35b0], R10 ;  /* 0x0035b00a01007387 */ /* 0x000fe80000100800 */
[----:B------:R0:W-:Y:S04]  /*26600*/  STL.64 [R1+0x35a8], R8 ;  /* 0x0035a80801007387 */ /* 0x0001e80000100a00 */
[----:B0-----:R-:W3:Y:S01]  /*26610*/  LDL.64 R8, [R1+0x60] ;  /* 0x0000600001087983 */ /* 0x001ee20000100a00 */
[----:B------:R-:W-:-:S02]  /*26620*/  IMAD.MOV.U32 R4, RZ, RZ, R11 ;  /* 0x000000ffff047224 */ /* 0x000fc400078e000b */
[----:B------:R-:W-:Y:S01]  /*26630*/  IMAD.MOV.U32 R27, RZ, RZ, R12 ;  /* 0x000000ffff1b7224 */ /* 0x000fe200078e000c */
[----:B---3--:R0:W-:Y:S04]  /*26640*/  STL.64 [R1+0x3610], R8 ;  /* 0x0036100801007387 */ /* 0x0081e80000100a00 */
[----:B0-----:R-:W3:Y:S04]  /*26650*/  LDL.LU.64 R8, [R1+0x4f0] ;  /* 0x0004f00001087983 */ /* 0x001ee80000300a00 */
[----:B------:R-:W3:Y:S04]  /*26660*/  LDL.LU.64 R10, [R1+0x4f8] ;  /* 0x0004f800010a7983 */ /* 0x000ee80000300a00 */
[----:B------:R-:W4:Y:S01]  /*26670*/  LDL.64 R12, [R1] ;  /* 0x00000000010c7983 */ /* 0x000f220000100a00 */
[----:B--2---:R-:W-:-:S02]  /*26680*/  IMAD.MOV.U32 R16, RZ, RZ, R7 ;  /* 0x000000ffff107224 */ /* 0x004fc400078e0007 */
[----:B------:R-:W-:Y:S01]  /*26690*/  IMAD.MOV.U32 R17, RZ, RZ, R6 ;  /* 0x000000ffff117224 */ /* 0x000fe200078e0006 */
[----:B----4-:R0:W-:Y:S04]  /*266a0*/  STL.64 [R1+0x35b8], R12 ;  /* 0x0035b80c01007387 */ /* 0x0101e80000100a00 */
[----:B------:R-:W-:Y:S04]  /*266b0*/  STL.64 [R1+0x3580], R26 ;  /* 0x0035801a01007387 */ /* 0x000fe80000100a00 */
[----:B------:R-:W-:Y:S01]  /*266c0*/  STL.64 [R1+0x3578], R24 ;  /* 0x0035781801007387 */ /* 0x000fe20000100a00 */
[----:B---3--:R-:W-:Y:S03]  /*266d0*/  HMMA.16816.F32.BF16 R4, R20, R4, R8 ;  /* 0x000000041404723c */ /* 0x008fe60000041808 */
[----:B------:R-:W2:Y:S04]  /*266e0*/  LDL.LU.64 R8, [R1+0x4c0] ;  /* 0x0004c00001087983 */ /* 0x000ea80000300a00 */
[----:B------:R-:W3:-:S12]  /*266f0*/  LDL.LU.64 R10, [R1+0x4c8] ;  /* 0x0004c800010a7983 */ /* 0x000ed80000300a00 */
[----:B------:R-:W-:Y:S04]  /*26700*/  STL.64 [R1+0x4f0], R4 ;  /* 0x0004f00401007387 */ /* 0x000fe80000100a00 */
[----:B------:R-:W-:Y:S01]  /*26710*/  STL.64 [R1+0x4f8], R6 ;  /* 0x0004f80601007387 */ /* 0x000fe20000100a00 */
[----:B0-----:R-:W-:Y:S02]  /*26720*/  IMAD.MOV.U32 R12, RZ, RZ, R0 ;  /* 0x000000ffff0c7224 */ /* 0x001fe400078e0000 */
[----:B------:R-:W-:Y:S01]  /*26730*/  IMAD.MOV.U32 R13, RZ, RZ, R2 ;  /* 0x000000ffff0d7224 */ /* 0x000fe200078e0002 */
[----:B---3--:R-:W-:Y:S04]  /*26740*/  STL.64 [R1+0x3638], R10 ;  /* 0x0036380a01007387 */ /* 0x008fe80000100a00 */
[----:B--2---:R0:W-:Y:S04]  /*26750*/  STL.64 [R1+0x3630], R8 ;  /* 0x0036300801007387 */ /* 0x0041e80000100a00 */
[----:B0-----:R-:W2:Y:S04]  /*26760*/  LDL.LU.64 R8, [R1+0x4e0] ;  /* 0x0004e00001087983 */ /* 0x001ea80000300a00 */
[----:B------:R-:W2:Y:S04]  /*26770*/  LDL.LU.64 R10, [R1+0x4e8] ;  /* 0x0004e800010a7983 */ /* 0x000ea80000300a00 */
[----:B------:R-:W3:Y:S04]  /*26780*/  LDL.LU.64 R4, [R1+0x4b0] ;  /* 0x0004b00001047983 */ /* 0x000ee80000300a00 */
[----:B------:R-:W3:Y:S04]  /*26790*/  LDL.LU.64 R6, [R1+0x4b8] ;  /* 0x0004b80001067983 */ /* 0x000ee80000300a00 */
[----:B------:R-:W4:Y:S04]  /*267a0*/  LDL.LU R0, [R1+0x3648] ;  /* 0x0036480001007983 */ /* 0x000f280000300800 */
[----:B------:R-:W3:Y:S04]  /*267b0*/  LDL.LU R2, [R1+0x3644] ;  /* 0x0036440001027983 */ /* 0x000ee80000300800 */
[----:B------:R-:W3:Y:S01]  /*267c0*/  LDL.64 R24, [R1+0x40] ;  /* 0x0000400001187983 */ /* 0x000ee20000100a00 */
[----:B--2---:R-:W-:Y:S03]  /*267d0*/  HMMA.16816.F32.BF16 R16, R20, R16, R8 ;  /* 0x000000101410723c */ /* 0x004fe60000041808 */
[----:B---3--:R0:W-:Y:S04]  /*267e0*/  STL.64 [R1+0x35f8], R24 ;  /* 0x0035f81801007387 */ /* 0x0081e80000100a00 */
[----:B0-----:R-:W2:Y:S01]  /*267f0*/  LDL R24, [R1+0x50] ;  /* 0x0000500001187983 */ /* 0x001ea20000100800 */
[----:B------:R-:W-:-:S03]  /*26800*/  IMAD.MOV.U32 R25, RZ, RZ, R28 ;  /* 0x000000ffff197224 */ /* 0x000fc600078e001c */
[----:B------:R-:W3:Y:S04]  /*26810*/  LDL.LU R28, [R1+0x3640] ;  /* 0x00364000011c7983 */ /* 0x000ee80000300800 */
[----:B------:R0:W-:Y:S04]  /*26820*/  STL.64 [R1+0x35d0], R12 ;  /* 0x0035d00c01007387 */ /* 0x0001e80000100a00 */
[----:B0-----:R-:W2:Y:S04]  /*26830*/  LDL R12, [R1+0x90] ;  /* 0x00009000010c7983 */ /* 0x001ea80000100800 */
[----:B------:R-:W2:Y:S04]  /*26840*/  LDL R13, [R1+0x94] ;  /* 0x00009400010d7983 */ /* 0x000ea80000100800 */
[----:B------:R-:W2:Y:S04]  /*26850*/  LDL.LU.64 R10, [R1+0x3638] ;  /* 0x00363800010a7983 */ /* 0x000ea80000300a00 */
[----:B------:R-:W2:Y:S04]  /*26860*/  LDL.LU.64 R8, [R1+0x3630] ;  /* 0x0036300001087983 */ /* 0x000ea80000300a00 */
[----:B------:R-:W-:Y:S04]  /*26870*/  STL.64 [R1+0x4e0], R16 ;  /* 0x0004e01001007387 */ /* 0x000fe80000100a00 */
[----:B------:R0:W-:Y:S04]  /*26880*/  STL.64 [R1+0x4e8], R18 ;  /* 0x0004e81201007387 */ /* 0x0001e80000100a00 */
[----:B0-----:R-:W2:Y:S04]  /*26890*/  LDL.LU.64 R18, [R1+0x3628] ;  /* 0x0036280001127983 */ /* 0x001ea80000300a00 */
[----:B------:R-:W2:Y:S02]  /*268a0*/  LDL.LU.64 R16, [R1+0x3620] ;  /* 0x0036200001107983 */ /* 0x000ea40000300a00 */
[----:B--2---:R-:W-:Y:S02]  /*268b0*/  HMMA.16816.F32.BF16 R12, R20, R12, R16 ;  /* 0x0000000c140c723c */ /* 0x004fe40000041810 */
[----:B------:R-:W2:-:S15]  /*268c0*/  LDL.LU.64 R16, [R1+0x3618] ;  /* 0x0036180001107983 */ /* 0x000e9e0000300a00 */
[----:B------:R-:W-:Y:S02]  /*268d0*/  NOP ;  /* 0x0000000000007918 */ /* 0x000fe40000000000 */
[----:B------:R0:W-:Y:S04]  /*268e0*/  STL.64 [R1+0x4d0], R12 ;  /* 0x0004d00c01007387 */ /* 0x0001e80000100a00 */
[----:B------:R-:W-:Y:S01]  /*268f0*/  STL.64 [R1+0x4d8], R14 ;  /* 0x0004d80e01007387 */ /* 0x000fe20000100a00 */
[----:B0-----:R-:W-:Y:S02]  /*26900*/  IMAD.MOV.U32 R12, RZ, RZ, R29 ;  /* 0x000000ffff0c7224 */ /* 0x001fe400078e001d */
[----:B------:R-:W-:-:S05]  /*26910*/  IMAD.MOV.U32 R13, RZ, RZ, R3 ;  /* 0x000000ffff0d7224 */ /* 0x000fca00078e0003 */
[----:B------:R0:W-:Y:S04]  /*26920*/  STL.64 [R1+0x35e8], R12 ;  /* 0x0035e80c01007387 */ /* 0x0001e80000100a00 */
[----:B0-----:R-:W3:Y:S04]  /*26930*/  LDL.LU.64 R12, [R1+0xca0] ;  /* 0x000ca000010c7983 */ /* 0x001ee80000300a00 */
[----:B------:R-:W3:Y:S01]  /*26940*/  LDL.LU.64 R14, [R1+0xca8] ;  /* 0x000ca800010e7983 */ /* 0x000ee20000300a00 */
[----:B--2---:R-:W-:Y:S01]  /*26950*/  HMMA.16816.F32.BF16 R8, R20, R16, R8 ;  /* 0x000000101408723c */ /* 0x004fe20000041808 */
[----:B------:R-:W-:-:S15]  /*26960*/  IMAD.MOV.U32 R3, RZ, RZ, R17 ;  /* 0x000000ffff037224 */ /* 0x000fde00078e0011 */
[----:B------:R-:W-:-:S03]  /*26970*/  NOP ;  /* 0x0000000000007918 */ /* 0x000fc60000000000 */
[----:B------:R0:W-:Y:S04]  /*26980*/  STL.64 [R1+0x4c0], R8 ;  /* 0x0004c00801007387 */ /* 0x0001e80000100a00 */
[----:B------:R-:W-:Y:S04]  /*26990*/  STL.64 [R1+0x4c8], R10 ;  /* 0x0004c80a01007387 */ /* 0x000fe80000100a00 */
[----:B0-----:R-:W2:Y:S04]  /*269a0*/  LDL.LU.64 R8, [R1+0x3610] ;  /* 0x0036100001087983 */ /* 0x001ea80000300a00 */
[----:B------:R-:W2:Y:S02]  /*269b0*/  LDL.LU.64 R16, [R1+0x3608] ;  /* 0x0036080001107983 */ /* 0x000ea40000300a00 */
[C---:B--2---:R-:W-:Y:S02]  /*269c0*/  HMMA.16816.F32.BF16 R4, R20.reuse, R16, R4 ;  /* 0x000000101404723c */ /* 0x044fe40000041804 */
[----:B---3--:R-:W0:Y:S06]  /*269d0*/  LDSM.16.MT88.4 R16, [R28+UR5+0x200] ;  /* 0x000200051c10783b */ /* 0x008e2c0008004200 */
[----:B------:R-:W-:Y:S01]  /*269e0*/  HMMA.16816.F32.BF16 R12, R20, R8, R12 ;  /* 0x00000008140c723c */ /* 0x000fe2000004180c */
[----:B0-----:R-:W-:Y:S10]  /*269f0*/  STL.64 [R1+0x34c0], R18 ;  /* 0x0034c01201007387 */ /* 0x001ff40000100a00 */
[----:B------:R-:W-:Y:S04]  /*26a00*/  STL.64 [R1+0x4b0], R4 ;  /* 0x0004b00401007387 */ /* 0x000fe80000100a00 */
[----:B------:R-:W-:Y:S04]  /*26a10*/  STL.64 [R1+0x4b8], R6 ;  /* 0x0004b80601007387 */ /* 0x000fe80000100a00 */
[----:B------:R0:W-:Y:S02]  /*26a20*/  STL.64 [R1+0x34b8], R16 ;  /* 0x0034b81001007387 */ /* 0x0001e40000100a00 */
[----:B0-----:R-:W-:-:S02]  /*26a30*/  IMAD.MOV.U32 R16, RZ, RZ, R2 ;  /* 0x000000ffff107224 */ /* 0x001fc400078e0002 */
[----:B----4-:R-:W-:-:S05]  /*26a40*/  IMAD.MOV.U32 R17, RZ, RZ, R0 ;  /* 0x000000ffff117224 */ /* 0x010fca00078e0000 */
[----:B------:R0:W-:Y:S01]  /*26a50*/  STL.64 [R1+0x3600], R16 ;  /* 0x0036001001007387 */ /* 0x0001e20000100a00 */
[----:B------:R-:W-:Y:S02]  /*26a60*/  IMAD.MOV.U32 R2, RZ, RZ, R8 ;  /* 0x000000ffff027224 */ /* 0x000fe400078e0008 */
[----:B------:R-:W-:Y:S01]  /*26a70*/  IMAD.MOV.U32 R0, RZ, RZ, R9 ;  /* 0x000000ffff007224 */ /* 0x000fe200078e0009 */
[----:B0-----:R-:W2:Y:S04]  /*26a80*/  LDL.LU.64 R16, [R1+0xc90] ;  /* 0x000c900001107983 */ /* 0x001ea80000300a00 */
[----:B------:R-:W2:Y:S04]  /*26a90*/  LDL.LU.64 R18, [R1+0xc98] ;  /* 0x000c980001127983 */ /* 0x000ea80000300a00 */
[----:B------:R-:W3:Y:S04]  /*26aa0*/  LDL.LU.64 R4, [R1+0xc80] ;  /* 0x000c800001047983 */ /* 0x000ee80000300a00 */
[----:B------:R-:W3:Y:S04]  /*26ab0*/  LDL.LU.64 R6, [R1+0xc88] ;  /* 0x000c880001067983 */ /* 0x000ee80000300a00 */
[----:B------:R0:W-:Y:S04]  /*26ac0*/  STL.64 [R1+0xca0], R12 ;  /* 0x000ca00c01007387 */ /* 0x0001e80000100a00 */
[----:B------:R1:W-:Y:S04]  /*26ad0*/  STL.64 [R1+0xca8], R14 ;  /* 0x000ca80e01007387 */ /* 0x0003e80000100a00 */
[----:B0-----:R-:W4:Y:S04]  /*26ae0*/  LDL.LU.64 R12, [R1+0xc70] ;  /* 0x000c7000010c7983 */ /* 0x001f280000300a00 */
[----:B-1----:R-:W4:Y:S04]  /*26af0*/  LDL.LU.64 R14, [R1+0xc78] ;  /* 0x000c7800010e7983 */ /* 0x002f280000300a00 */
[----:B------:R-:W2:Y:S04]  /*26b00*/  LDL.LU.64 R8, [R1+0xc40] ;  /* 0x000c400001087983 */ /* 0x000ea80000300a00 */
[----:B------:R-:W2:Y:S04]  /*26b10*/  LDL.LU.64 R10, [R1+0xc48] ;  /* 0x000c4800010a7983 */ /* 0x000ea80000300a00 */
[----:B--2---:R-:W-:Y:S04]  /*26b20*/  STL.64 [R1+0x35c8], R10 ;  /* 0x0035c80a01007387 */ /* 0x004fe80000100a00 */
[----:B------:R0:W-:Y:S04]  /*26b30*/  STL.64 [R1+0x35c0], R8 ;  /* 0x0035c00801007387 */ /* 0x0001e80000100a00 */
[----:B0-----:R-:W2:Y:S04]  /*26b40*/  LDL.LU.64 R8, [R1+0xc50] ;  /* 0x000c500001087983 */ /* 0x001ea80000300a00 */
[----:B------:R-:W2:Y:S01]  /*26b50*/  LDL.LU.64 R10, [R1+0xc58] ;  /* 0x000c5800010a7983 */ /* 0x000ea20000300a00 */
[C---:B------:R-:W-:Y:S03]  /*26b60*/  HMMA.16816.F32.BF16 R24, R20.reuse, R24, R16 ;  /* 0x000000181418723c */ /* 0x040fe60000041810 */
[----:B--2---:R-:W-:Y:S04]  /*26b70*/  STL.64 [R1+0x35e0], R10 ;  /* 0x0035e00a01007387 */ /* 0x004fe80000100a00 */
[----:B------:R0:W-:Y:S04]  /*26b80*/  STL.64 [R1+0x35d8], R8 ;  /* 0x0035d80801007387 */ /* 0x0001e80000100a00 */
[----:B0-----:R-:W2:Y:S04]  /*26b90*/  LDL.LU.64 R8, [R1+0xc60] ;  /* 0x000c600001087983 */ /* 0x001ea80000300a00 */
[----:B------:R-:W2:Y:S04]  /*26ba0*/  LDL.LU.64 R10, [R1+0xc68] ;  /* 0x000c6800010a7983 */ /* 0x000ea80000300a00 */
[----:B------:R-:W4:Y:S04]  /*26bb0*/  LDL.LU.64 R16, [R1+0x3600] ;  /* 0x0036000001107983 */ /* 0x000f280000300a00 */
[----:B------:R0:W-:Y:S04]  /*26bc0*/  STL.64 [R1+0xc90], R24 ;  /* 0x000c901801007387 */ /* 0x0001e80000100a00 */
[----:B------:R-:W-:Y:S04]  /*26bd0*/  STL.64 [R1+0xc98], R26 ;  /* 0x000c981a01007387 */ /* 0x000fe80000100a00 */
[----:B0-----:R-:W3:Y:S02]  /*26be0*/  LDL.LU.64 R24, [R1+0x35f8] ;  /* 0x0035f80001187983 */ /* 0x001ee40000300a00 */
[----:B---3--:R-:W-:-:S15]  /*26bf0*/  HMMA.16816.F32.BF16 R4, R20, R24, R4 ;  /* 0x000000181404723c */ /* 0x008fde0000041804 */
[----:B------:R-:W-:-:S04]  /*26c00*/  NOP ;  /* 0x0000000000007918 */ /* 0x000fc80000000000 */
[----:B------:R0:W-:Y:S04]  /*26c10*/  STL.64 [R1+0xc80], R4 ;  /* 0x000c800401007387 */ /* 0x0001e80000100a00 */
[----:B------:R1:W-:Y:S04]  /*26c20*/  STL.64 [R1+0xc88], R6 ;  /* 0x000c880601007387 */ /* 0x0003e80000100a00 */
[----:B0-----:R-:W3:Y:S01]  /*26c30*/  LDL.LU.64 R4, [R1+0x35f0] ;  /* 0x0035f00001047983 */ /* 0x001ee20000300a00 */
[----:B----4-:R-:W-:Y:S01]  /*26c40*/  HMMA.16816.F32.BF16 R12, R20, R16, R12 ;  /* 0x00000010140c723c */ /* 0x010fe2000004180c */
[----:B-1----:R-:W-:-:S02]  /*26c50*/  IMAD.MOV.U32 R7, RZ, RZ, R24 ;  /* 0x000000ffff077224 */ /* 0x002fc400078e0018 */
[----:B------:R-:W-:-:S05]  /*26c60*/  IMAD.MOV.U32 R6, RZ, RZ, R25 ;  /* 0x000000ffff067224 */ /* 0x000fca00078e0019 */
[----:B------:R-:W-:Y:S04]  /*26c70*/  STL.64 [R1+0x3590], R6 ;  /* 0x0035900601007387 */ /* 0x000fe80000100a00 */
[----:B---3--:R0:W-:Y:S04]  /*26c80*/  STL.64 [R1+0x3588], R4 ;  /* 0x0035880401007387 */ /* 0x0081e80000100a00 */
[----:B0-----:R-:W3:Y:S04]  /*26c90*/  LDL.LU.64 R4, [R1+0xc30] ;  /* 0x000c300001047983 */ /* 0x001ee80000300a00 */
[----:B------:R-:W3:Y:S04]  /*26ca0*/  LDL.LU.64 R6, [R1+0xc38] ;  /* 0x000c380001067983 */ /* 0x000ee80000300a00 */
[----:B------:R-:W4:Y:S04]  /*26cb0*/  LDL.LU.64 R24, [R1+0xc20] ;  /* 0x000c200001187983 */ /* 0x000f280000300a00 */
[----:B------:R-:W4:Y:S04]  /*26cc0*/  LDL.LU.64 R26, [R1+0xc28] ;  /* 0x000c2800011a7983 */ /* 0x000f280000300a00 */
[----:B------:R0:W-:Y:S04]  /*26cd0*/  STL.64 [R1+0xc70], R12 ;  /* 0x000c700c01007387 */ /* 0x0001e80000100a00 */
[----:B------:R-:W-:Y:S04]  /*26ce0*/  STL.64 [R1+0xc78], R14 ;  /* 0x000c780e01007387 */ /* 0x000fe80000100a00 */
[----:B0-----:R-:W2:Y:S04]  /*26cf0*/  LDL.LU.64 R12, [R1+0x35e8] ;  /* 0x0035e800010c7983 */ /* 0x001ea80000300a00 */
[----:B------:R0:W-:Y:S04]  /*26d00*/  STL.64 [R1+0x3500], R16 ;  /* 0x0035001001007387 */ /* 0x0001e80000100a00 */
[----:B0-----:R-:W3:Y:S04]  /*26d10*/  LDL.LU.64 R16, [R1+0x4a0] ;  /* 0x0004a00001107983 */ /* 0x001ee80000300a00 */
[----:B------:R-:W3:Y:S01]  /*26d20*/  LDL.LU.64 R18, [R1+0x4a8] ;  /* 0x0004a80001127983 */ /* 0x000ee20000300a00 */
        /* <DEDUP_REMOVED lines=12> */
[----:B--2---:R-:W-:Y:S01]  /*26df0*/  HMMA.16816.F32.BF16 R8, R20, R12, R8 ;  /* 0x0000000c1408723c */ /* 0x004fe20000041808 */
[----:B------:R-:W-:-:S15]  /*26e00*/  IMAD.MOV.U32 R29, RZ, RZ, R12 ;  /* 0x000000ffff1d7224 */ /* 0x000fde00078e000c */
[----:B------:R-:W-:-:S03]  /*26e10*/  NOP ;  /* 0x0000000000007918 */ /* 0x000fc60000000000 */
[----:B------:R-:W-:Y:S04]  /*26e20*/  STL.64 [R1+0xc40], R8 ;  /* 0x000c400801007387 */ /* 0x000fe80000100a00 */
[----:B------:R0:W-:Y:S04]  /*26e30*/  STL.64 [R1+0xc48], R10 ;  /* 0x000c480a01007387 */ /* 0x0001e80000100a00 */
[----:B0-----:R-:W2:Y:S04]  /*26e40*/  LDL.LU R10, [R1+0x35b0] ;  /* 0x0035b000010a7983 */ /* 0x001ea80000300800 */
[----:B------:R-:W4:Y:S01]  /*26e50*/  LDL.LU.64 R8, [R1+0x35a8] ;  /* 0x0035a80001087983 */ /* 0x000f220000300a00 */
[----:B------:R-:W-:-:S03]  /*26e60*/  IMAD.MOV.U32 R11, RZ, RZ, R13 ;  /* 0x000000ffff0b7224 */ /* 0x000fc600078e000d */
[----:B------:R-:W2:Y:S04]  /*26e70*/  LDL.LU.64 R14, [R1+0x35a0] ;  /* 0x0035a000010e7983 */ /* 0x000ea80000300a00 */
[----:B------:R-:W3:Y:S02]  /*26e80*/  LDL.LU.64 R12, [R1+0x3598] ;  /* 0x00359800010c7983 */ /* 0x000ee40000300a00 */
[----:B---3--:R-:W-:-:S15]  /*26e90*/  HMMA.16816.F32.BF16 R4, R20, R12, R4 ;  /* 0x0000000c1404723c */ /* 0x008fde0000041804 */
[----:B------:R-:W-:-:S04]  /*26ea0*/  NOP ;  /* 0x0000000000007918 */ /* 0x000fc80000000000 */
[----:B------:R-:W-:Y:S04]  /*26eb0*/  STL.64 [R1+0xc30], R4 ;  /* 0x000c300401007387 */ /* 0x000fe80000100a00 */
[----:B------:R0:W-:Y:S04]  /*26ec0*/  STL.64 [R1+0xc38], R6 ;  /* 0x000c380601007387 */ /* 0x0001e80000100a00 */
[----:B0-----:R-:W3:Y:S04]  /*26ed0*/  LDL.LU.64 R6, [R1+0x3590] ;  /* 0x0035900001067983 */ /* 0x001ee80000300a00 */
[----:B------:R-:W3:Y:S04]  /*26ee0*/  LDL.LU.64 R4, [R1+0x3588] ;  /* 0x0035880001047983 */ /* 0x000ee80000300a00 */
[----:B--2---:R-:W-:Y:S04]  /*26ef0*/  STL.64 [R1+0x34d8], R14 ;  /* 0x0034d80e01007387 */ /* 0x004fe80000100a00 */
[----:B------:R0:W-:Y:S04]  /*26f00*/  STL.64 [R1+0x34d0], R12 ;  /* 0x0034d00c01007387 */ /* 0x0001e80000100a00 */
[----:B0-----:R-:W2:Y:S01]  /*26f10*/  LDL.64 R12, [R1+0x90] ;  /* 0x00009000010c7983 */ /* 0x001ea20000100a00 */
[----:B----4-:R-:W-:Y:S03]  /*26f20*/  HMMA.16816.F32.BF16 R24, R20, R8, R24 ;  /* 0x000000081418723c */ /* 0x010fe60000041818 */
[----:B--2---:R0:W-:Y:S04]  /*26f30*/  STL.64 [R1+0x3558], R12 ;  /* 0x0035580c01007387 */ /* 0x0041e80000100a00 */
[----:B0-----:R-:W2:-:S12]  /*26f40*/  LDL.64 R12, [R1+0xb0] ;  /* 0x0000b000010c7983 */ /* 0x001e980000100a00 */
[----:B------:R-:W-:Y:S04]  /*26f50*/  STL.64 [R1+0xc20], R24 ;  /* 0x000c201801007387 */ /* 0x000fe80000100a00 */
[----:B------:R0:W-:Y:S04]  /*26f60*/  STL.64 [R1+0xc28], R26 ;  /* 0x000c281a01007387 */ /* 0x0001e80000100a00 */
[----:B0-----:R-:W4:Y:S01]  /*26f70*/  LDL.LU.64 R26, [R1+0x3580] ;  /* 0x00358000011a7983 */ /* 0x001f220000300a00 */
[----:B---3--:R-:W-:Y:S03]  /*26f80*/  HMMA.16816.F32.BF16 R16, R20, R4, R16 ;  /* 0x000000041410723c */ /* 0x008fe60000041810 */
[----:B------:R-:W3:Y:S04]  /*26f90*/  LDL.LU.64 R24, [R1+0x3578] ;  /* 0x0035780001187983 */ /* 0x000ee80000300a00 */
[----:B------:R-:W-:Y:S04]  /*26fa0*/  STL [R1+0x3528], R11 ;  /* 0x0035280b01007387 */ /* 0x000fe80000100800 */
[----:B------:R4:W-:Y:S02]  /*26fb0*/  STL.64 [R1+0x3520], R8 ;  /* 0x0035200801007387 */ /* 0x0009e40000100a00 */
[----:B----4-:R-:W-:-:S02]  /*26fc0*/  IMAD.MOV.U32 R8, RZ, RZ, R27 ;  /* 0x000000ffff087224 */ /* 0x010fc400078e001b */
[----:B------:R-:W3:Y:S04]  /*26fd0*/  LDL.LU R27, [R1+0x3570] ;  /* 0x00357000011b7983 */ /* 0x000ee80000300800 */
[----:B------:R-:W3:Y:S04]  /*26fe0*/  LDL.LU.64 R20, [R1+0x1050] ;  /* 0x0010500001147983 */ /* 0x000ee80000300a00 */
[----:B------:R-:W3:Y:S04]  /*26ff0*/  LDL.LU.64 R22, [R1+0x1058] ;  /* 0x0010580001167983 */ /* 0x000ee80000300a00 */
[----:B------:R0:W-:Y:S04]  /*27000*/  STL.64 [R1+0x4a0], R16 ;  /* 0x0004a01001007387 */ /* 0x0001e80000100a00 */
[----:B------:R-:W-:Y:S01]  /*27010*/  STL.64 [R1+0x4a8], R18 ;  /* 0x0004a81201007387 */ /* 0x000fe20000100a00 */
[----:B0-----:R-:W-:-:S02]  /*27020*/  IMAD.MOV.U32 R16, RZ, RZ, R7 ;  /* 0x000000ffff107224 */ /* 0x001fc400078e0007 */
[----:B------:R-:W-:-:S05]  /*27030*/  IMAD.MOV.U32 R17, RZ, RZ, R6 ;  /* 0x000000ffff117224 */ /* 0x000fca00078e0006 */
[----:B------:R-:W-:Y:S04]  /*27040*/  STL.64 [R1+0x3518], R16 ;  /* 0x0035181001007387 */ /* 0x000fe80000100a00 */
[----:B------:R0:W-:Y:S04]  /*27050*/  STL.64 [R1+0x34c8], R4 ;  /* 0x0034c80401007387 */ /* 0x0001e80000100a00 */
[----:B0-----:R-:W4:Y:S04]  /*27060*/  LDL.LU.64 R4, [R1+0x430] ;  /* 0x0004300001047983 */ /* 0x001f280000300a00 */
[----:B------:R-:W2:Y:S01]  /*27070*/  LDL.LU.64 R6, [R1+0x438] ;  /* 0x0004380001067983 */ /* 0x000ea20000300a00 */
[----:B------:R-:W-:-:S07]  /*27080*/  IMAD.MOV.U32 R9, RZ, RZ, R10 ;  /* 0x000000ffff097224 */ /* 0x000fce00078e000a */
[----:B---3--:R-:W-:-:S15]  /*27090*/  HMMA.16816.F32.BF16 R8, R24, R8, R20 ;  /* 0x000000081808723c */ /* 0x008fde0000041814 */
[----:B------:R-:W-:-:S04]  /*270a0*/  NOP ;  /* 0x0000000000007918 */ /* 0x000fc80000000000 */
[----:B------:R-:W-:Y:S04]  /*270b0*/  STL.64 [R1+0x1050], R8 ;  /* 0x0010500801007387 */ /* 0x000fe80000100a00 */
[----:B------:R-:W-:Y:S04]  /*270c0*/  STL.64 [R1+0x1058], R10 ;  /* 0x0010580a01007387 */ /* 0x000fe80000100a00 */
[----:B--2---:R-:W-:Y:S04]  /*270d0*/  STL.64 [R1+0x3568], R6 ;  /* 0x0035680601007387 */ /* 0x004fe80000100a00 */
[----:B----4-:R0:W-:Y:S04]  /*270e0*/  STL.64 [R1+0x3560], R4 ;  /* 0x0035600401007387 */ /* 0x0101e80000100a00 */
[----:B0-----:R-:W2:Y:S04]  /*270f0*/  LDL.LU.64 R4, [R1+0x440] ;  /* 0x0004400001047983 */ /* 0x001ea80000300a00 */
[----:B------:R-:W2:Y:S04]  /*27100*/  LDL.LU.64 R6, [R1+0x448] ;  /* 0x0004480001067983 */ /* 0x000ea80000300a00 */
[----:B------:R-:W3:Y:S04]  /*27110*/  LDL.LU.64 R8, [R1+0x420] ;  /* 0x0004200001087983 */ /* 0x000ee80000300a00 */
[----:B------:R-:W3:Y:S04]  /*27120*/  LDL.LU.64 R10, [R1+0x428] ;  /* 0x00042800010a7983 */ /* 0x000ee80000300a00 */
[----:B------:R-:W4:Y:S04]  /*27130*/  LDL R20, [R1+0x70] ;  /* 0x0000700001147983 */ /* 0x000f280000100800 */
[----:B------:R-:W4:Y:S04]  /*27140*/  LDL R21, [R1+0x74] ;  /* 0x0000740001157983 */ /* 0x000f280000100800 */
[----:B----4-:R0:W-:Y:S04]  /*27150*/  STL.64 [R1+0x3548], R20 ;  /* 0x0035481401007387 */ /* 0x0101e80000100a00 */
[----:B------:R-:W4:Y:S01]  /*27160*/  LDL.64 R16, [R1+0x50] ;  /* 0x0000500001107983 */ /* 0x000f220000100a00 */
[----:B--2---:R-:W-:Y:S03]  /*27170*/  HMMA.16816.F32.BF16 R4, R24, R12, R4 ;  /* 0x0000000c1804723c */ /* 0x004fe60000041804 */
[----:B0-----:R-:W2:Y:S01]  /*27180*/  LDL R20, [R1+0x80] ;  /* 0x0000800001147983 */ /* 0x001ea20000100800 */
[----:B------:R-:W-:-:S02]  /*27190*/  IMAD.MOV.U32 R21, RZ, RZ, R3 ;  /* 0x000000ffff157224 */ /* 0x000fc400078e0003 */
[----:B------:R-:W-:Y:S01]  /*271a0*/  IMAD.MOV.U32 R3, RZ, RZ, R12 ;  /* 0x000000ffff037224 */ /* 0x000fe200078e000c */
[----:B----4-:R0:W-:Y:S02]  /*271b0*/  STL.64 [R1+0x3530], R16 ;  /* 0x0035301001007387 */ /* 0x0101e40000100a00 */
[----:B0-----:R-:W-:Y:S02]  /*271c0*/  IMAD.MOV.U32 R16, RZ, RZ, R2 ;  /* 0x000000ffff107224 */ /* 0x001fe400078e0002 */
[----:B------:R-:W-:-:S05]  /*271d0*/  IMAD.MOV.U32 R17, RZ, RZ, R0 ;  /* 0x000000ffff117224 */ /* 0x000fca00078e0000 */
[----:B------:R0:W-:Y:S01]  /*271e0*/  STL.64 [R1+0x3550], R16 ;  /* 0x0035501001007387 */ /* 0x0001e20000100a00 */
[----:B------:R-:W-:-:S03]  /*271f0*/  IMAD.MOV.U32 R0, RZ, RZ, R13 ;  /* 0x000000ffff007224 */ /* 0x000fc600078e000d */
[----:B0-----:R-:W4:Y:S04]  /*27200*/  LDL.64 R16, [R1+0xa0] ;  /* 0x0000a00001107983 */ /* 0x001f280000100a00 */
[----:B------:R-:W-:Y:S04]  /*27210*/  STL.64 [R1+0x440], R4 ;  /* 0x0004400401007387 */ /* 0x000fe80000100a00 */
[----:B------:R0:W-:Y:S04]  /*27220*/  STL.64 [R1+0x448], R6 ;  /* 0x0004480601007387 */ /* 0x0001e80000100a00 */
[----:B0-----:R-:W4:Y:S04]  /*27230*/  LDL.LU.64 R6, [R1+0x3568] ;  /* 0x0035680001067983 */ /* 0x001f280000300a00 */
[----:B------:R-:W4:Y:S04]  /*27240*/  LDL.LU.64 R4, [R1+0x3560] ;  /* 0x0035600001047983 */ /* 0x000f280000300a00 */
[----:B------:R-:W3:Y:S01]  /*27250*/  LDL.LU.64 R12, [R1+0x3558] ;  /* 0x00355800010c7983 */ /* 0x000ee20000300a00 */
[C---:B----4-:R-:W-:Y:S08]  /*27260*/  HMMA.16816.F32.BF16 R4, R24.reuse, R16, R4 ;  /* 0x000000101804723c */ /* 0x050ff00000041804 */
[----:B---3--:R-:W-:Y:S11]  /*27270*/  HMMA.16816.F32.BF16 R8, R24, R12, R8 ;  /* 0x0000000c1808723c */ /* 0x008ff60000041808 */
[----:B------:R0:W-:Y:S04]  /*27280*/  STL.64 [R1+0x430], R4 ;  /* 0x0004300401007387 */ /* 0x0001e80000100a00 */
[----:B------:R-:W-:Y:S04]  /*27290*/  STL.64 [R1+0x438], R6 ;  /* 0x0004380601007387 */ /* 0x000fe80000100a00 */
[----:B------:R1:W-:Y:S04]  /*272a0*/  STL.64 [R1+0x420], R8 ;  /* 0x0004200801007387 */ /* 0x0003e80000100a00 */
[----:B------:R3:W-:Y:S01]  /*272b0*/  STL.64 [R1+0x428], R10 ;  /* 0x0004280a01007387 */ /* 0x0007e20000100a00 */
[----:B0-----:R-:W-:-:S02]  /*272c0*/  IMAD.MOV.U32 R5, RZ, RZ, R16 ;  /* 0x000000ffff057224 */ /* 0x001fc400078e0010 */
[----:B------:R-:W-:Y:S02]  /*272d0*/  IMAD.MOV.U32 R4, RZ, RZ, R17 ;  /* 0x000000ffff047224 */ /* 0x000fe400078e0011 */
[----:B------:R-:W2:Y:S04]  /*272e0*/  LDL.LU.64 R16, [R1+0x410] ;  /* 0x0004100001107983 */ /* 0x000ea80000300a00 */
[----:B------:R-:W2:Y:S04]  /*272f0*/  LDL.LU.64 R18, [R1+0x418] ;  /* 0x0004180001127983 */ /* 0x000ea80000300a00 */
[----:B-1----:R-:W4:Y:S04]  /*27300*/  LDL.LU.64 R8, [R1+0xb60] ;  /* 0x000b600001087983 */ /* 0x002f280000300a00 */
[----:B---3--:R-:W3:Y:S01]  /*27310*/  LDL.LU.64 R10, [R1+0xb68] ;  /* 0x000b6800010a7983 */ /* 0x008ee20000300a00 */
[----:B------:R-:W-:-:S02]  /*27320*/  IMAD.MOV.U32 R7, RZ, RZ, R12 ;  /* 0x000000ffff077224 */ /* 0x000fc400078e000c */
[----:B------:R-:W-:Y:S01]  /*27330*/  IMAD.MOV.U32 R6, RZ, RZ, R13 ;  /* 0x000000ffff067224 */ /* 0x000fe200078e000d */
[----:B---3--:R-:W-:Y:S04]  /*27340*/  STL.64 [R1+0x3540], R10 ;  /* 0x0035400a01007387 */ /* 0x008fe80000100a00 */
[----:B----4-:R0:W-:Y:S04]  /*27350*/  STL.64 [R1+0x3538], R8 ;  /* 0x0035380801007387 */ /* 0x0101e80000100a00 */
[----:B0-----:R-:W3:Y:S04]  /*27360*/  LDL.LU.64 R8, [R1+0xb70] ;  /* 0x000b700001087983 */ /* 0x001ee80000300a00 */
[----:B------:R-:W3:Y:S04]  /*27370*/  LDL.LU.64 R10, [R1+0xb78] ;  /* 0x000b7800010a7983 */ /* 0x000ee80000300a00 */
[----:B------:R-:W4:Y:S04]  /*27380*/  LDL.LU.64 R12, [R1+0xb30] ;  /* 0x000b3000010c7983 */ /* 0x000f280000300a00 */
[----:B------:R-:W3:Y:S01]  /*27390*/  LDL.LU.64 R14, [R1+0xb38] ;  /* 0x000b3800010e7983 */ /* 0x000ee20000300a00 */
[C---:B--2---:R-:W-:Y:S03]  /*273a0*/  HMMA.16816.F32.BF16 R20, R24.reuse, R20, R16 ;  /* 0x000000141814723c */ /* 0x044fe60000041810 */
[----:B---3--:R-:W-:Y:S04]  /*273b0*/  STL.64 [R1+0x34f8], R14 ;  /* 0x0034f80e01007387 */ /* 0x008fe80000100a00 */
[----:B----4-:R0:W-:Y:S04]  /*273c0*/  STL.64 [R1+0x34f0], R12 ;  /* 0x0034f00c01007387 */ /* 0x0101e80000100a00 */
[----:B0-----:R-:W2:Y:S04]  /*273d0*/  LDL.LU.64 R12, [R1+0xb40] ;  /* 0x000b4000010c7983 */ /* 0x001ea80000300a00 */
[----:B------:R-:W3:Y:S04]  /*273e0*/  LDL.LU.64 R14, [R1+0xb48] ;  /* 0x000b4800010e7983 */ /* 0x000ee80000300a00 */
[----:B---3--:R-:W-:Y:S04]  /*273f0*/  STL.64 [R1+0x3510], R14 ;  /* 0x0035100e01007387 */ /* 0x008fe80000100a00 */
[----:B--2---:R0:W-:Y:S04]  /*27400*/  STL.64 [R1+0x3508], R12 ;  /* 0x0035080c01007387 */ /* 0x0041e80000100a00 */
[----:B0-----:R-:W2:Y:S04]  /*27410*/  LDL.LU.64 R12, [R1+0xb50] ;  /* 0x000b5000010c7983 */ /* 0x001ea80000300a00 */
[----:B------:R-:W2:Y:S04]  /*27420*/  LDL.LU.64 R14, [R1+0xb58] ;  /* 0x000b5800010e7983 */ /* 0x000ea80000300a00 */
[----:B------:R-:W-:Y:S04]  /*27430*/  STL.64 [R1+0x34e8], R6 ;  /* 0x0034e80601007387 */ /* 0x000fe80000100a00 */
[----:B------:R0:W-:Y:S04]  /*27440*/  STL.64 [R1+0x34e0], R4 ;  /* 0x0034e00401007387 */ /* 0x0001e80000100a00 */
[----:B0-----:R-:W3:Y:S04]  /*27450*/  LDL.LU.64 R4, [R1+0x400] ;  /* 0x0004000001047983 */ /* 0x001ee80000300a00 */
[----:B------:R-:W3:Y:S04]  /*27460*/  LDL.LU.64 R6, [R1+0x408] ;  /* 0x0004080001067983 */ /* 0x000ee80000300a00 */
[----:B------:R-:W4:Y:S04]  /*27470*/  LDL.LU.64 R16, [R1+0x3550] ;  /* 0x0035500001107983 */ /* 0x000f280000300a00 */
[----:B------:R0:W-:Y:S04]  /*27480*/  STL.64 [R1+0x410], R20 ;  /* 0x0004101401007387 */ /* 0x0001e80000100a00 */
[----:B------:R3:W-:Y:S04]  /*27490*/  STL.64 [R1+0x418], R22 ;  /* 0x0004181601007387 */ /* 0x0007e80000100a00 */
[----:B0-----:R-:W3:Y:S02]  /*274a0*/  LDL.LU.64 R20, [R1+0x3548] ;  /* 0x0035480001147983 */ /* 0x001ee40000300a00 */
[----:B---3--:R-:W-:Y:S02]  /*274b0*/  HMMA.16816.F32.BF16 R20, R24, R20, R4 ;  /* 0x000000141814723c */ /* 0x008fe40000041804 */
[----:B------:R-:W3:Y:S04]  /*274c0*/  LDL.LU.64 R4, [R1+0xb20] ;  /* 0x000b200001047983 */ /* 0x000ee80000300a00 */
[----:B------:R-:W3:-:S13]  /*274d0*/  LDL.LU.64 R6, [R1+0xb28] ;  /* 0x000b280001067983 */ /* 0x000eda0000300a00 */
[----:B------:R-:W-:Y:S04]  /*274e0*/  STL.64 [R1+0x400], R20 ;  /* 0x0004001401007387 */ /* 0x000fe80000100a00 */
[----:B------:R-:W-:Y:S04]  /*274f0*/  STL.64 [R1+0x408], R22 ;  /* 0x0004081601007387 */ /* 0x000fe80000100a00 */
[----:B------:R-:W0:Y:S01]  /*27500*/  LDSM.16.MT88.4 R20, [R28+UR5+0x280] ;  /* 0x000280051c14783b */ /* 0x000e220008004200 */
[C---:B----4-:R-:W-:Y:S03]  /*27510*/  HMMA.16816.F32.BF16 R16, R24.reuse, R16, R8 ;  /* 0x000000101810723c */ /* 0x050fe60000041808 */
[----:B0-----:R-:W-:Y:S04]  /*27520*/  STL.64 [R1+0x33d8], R22 ;  /* 0x0033d81601007387 */ /* 0x001fe80000100a00 */
[----:B------:R0:W-:Y:S04]  /*27530*/  STL.64 [R1+0x33d0], R20 ;  /* 0x0033d01401007387 */ /* 0x0001e80000100a00 */
[----:B0-----:R-:W4:Y:S04]  /*27540*/  LDL.64 R20, [R1+0x20] ;  /* 0x0000200001147983 */ /* 0x001f280000100a00 */
[----:B------:R-:W2:Y:S04]  /*27550*/  LDL.LU.64 R10, [R1+0x3540] ;  /* 0x00354000010a7983 */ /* 0x000ea80000300a00 */
[----:B------:R-:W2:Y:S04]  /*27560*/  LDL.LU.64 R8, [R1+0x3538] ;  /* 0x0035380001087983 */ /* 0x000ea80000300a00 */
        /* <DEDUP_REMOVED lines=19> */
[----:B------:R-:W4:Y:S04]  /*276a0*/  LDL.LU.64 R14, [R1+0x34f8] ;  /* 0x0034f800010e7983 */ /* 0x000f280000300a00 */
[----:B------:R-:W4:-:S13]  /*276b0*/  LDL.LU.64 R12, [R1+0x34f0] ;  /* 0x0034f000010c7983 */ /* 0x000f1a0000300a00 */
[----:B------:R-:W-:Y:S04]  /*276c0*/  STL.64 [R1+0xb40], R16 ;  /* 0x000b401001007387 */ /* 0x000fe80000100a00 */
[----:B------:R4:W-:Y:S02]  /*276d0*/  STL.64 [R1+0xb48], R18 ;  /* 0x000b481201007387 */ /* 0x0009e40000100a00 */
[----:B----4-:R-:W-:Y:S02]  /*276e0*/  HMMA.16816.F32.BF16 R16, R24, R20, R12 ;  /* 0x000000141810723c */ /* 0x010fe4000004180c */
[----:B------:R-:W2:Y:S04]  /*276f0*/  LDL.LU.64 R12, [R1+0xb10] ;  /* 0x000b1000010c7983 */ /* 0x000ea80000300a00 */
[----:B------:R-:W2:-:S13]  /*27700*/  LDL.LU.64 R14, [R1+0xb18] ;  /* 0x000b1800010e7983 */ /* 0x000e9a0000300a00 */
[----:B------:R0:W-:Y:S04]  /*27710*/  STL.64 [R1+0xb30], R16 ;  /* 0x000b301001007387 */ /* 0x0001e80000100a00 */
[----:B------:R1:W-:Y:S04]  /*27720*/  STL.64 [R1+0xb38], R18 ;  /* 0x000b381201007387 */ /* 0x0003e80000100a00 */
[----:B0-----:R-:W4:Y:S04]  /*27730*/  LDL.LU.64 R16, [R1+0xb00] ;  /* 0x000b000001107983 */ /* 0x001f280000300a00 */
[----:B-1----:R-:W4:Y:S04]  /*27740*/  LDL.LU.64 R18, [R1+0xb08] ;  /* 0x000b080001127983 */ /* 0x002f280000300a00 */
[----:B------:R0:W-:Y:S04]  /*27750*/  STL.64 [R1+0x3428], R20 ;  /* 0x0034281401007387 */ /* 0x0001e80000100a00 */
[----:B0-----:R-:W2:Y:S04]  /*27760*/  LDL.64 R20, [R1+0x70] ;  /* 0x0000700001147983 */ /* 0x001ea80000100a00 */
[----:B--2---:R0:W-:Y:S04]  /*27770*/  STL.64 [R1+0x3460], R20 ;  /* 0x0034601401007387 */ /* 0x0041e80000100a00 */
[----:B0-----:R-:W3:Y:S04]  /*27780*/  LDL R20, [R1+0x10] ;  /* 0x0000100001147983 */ /* 0x001ee80000100800 */
[----:B------:R-:W3:Y:S02]  /*27790*/  LDL R21, [R1+0x14] ;  /* 0x0000140001157983 */ /* 0x000ee40000100800 */
[----:B---3--:R-:W-:Y:S02]  /*277a0*/  HMMA.16816.F32.BF16 R20, R24, R20, R4 ;  /* 0x000000141814723c */ /* 0x008fe40000041804 */
[----:B------:R-:W2:Y:S04]  /*277b0*/  LDL.LU.64 R6, [R1+0x34e8] ;  /* 0x0034e80001067983 */ /* 0x000ea80000300a00 */
[----:B------:R-:W3:-:S13]  /*277c0*/  LDL.LU.64 R4, [R1+0x34e0] ;  /* 0x0034e00001047983 */ /* 0x000eda0000300a00 */
        /* <DEDUP_REMOVED lines=10> */
[----:B------:R-:W-:Y:S02]  /*27870*/  IMAD.MOV.U32 R21, RZ, RZ, R4 ;  /* 0x000000ffff157224 */ /* 0x000fe400078e0004 */
[----:B------:R-:W2:Y:S04]  /*27880*/  LDL.LU.64 R4, [R1+0xaf0] ;  /* 0x000af00001047983 */ /* 0x000ea80000300a00 */
[----:B------:R-:W2:Y:S04]  /*27890*/  LDL.LU.64 R6, [R1+0xaf8] ;  /* 0x000af80001067983 */ /* 0x000ea80000300a00 */
[----:B------:R0:W-:Y:S02]  /*278a0*/  STL.64 [R1+0x3498], R20 ;  /* 0x0034981401007387 */ /* 0x0001e40000100a00 */
[----:B0-----:R-:W-:-:S02]  /*278b0*/  IMAD.MOV.U32 R20, RZ, RZ, R29 ;  /* 0x000000ffff147224 */ /* 0x001fc400078e001d */
[----:B------:R-:W-:-:S07]  /*278c0*/  IMAD.MOV.U32 R21, RZ, RZ, R11 ;  /* 0x000000ffff157224 */ /* 0x000fce00078e000b */
[----:B------:R-:W-:Y:S01]  /*278d0*/  HMMA.16816.F32.BF16 R20, R24, R20, R12 ;  /* 0x000000141814723c */ /* 0x000fe2000004180c */
[----:B------:R-:W3:Y:S04]  /*278e0*/  LDL.LU.64 R14, [R1+0x34d8] ;  /* 0x0034d800010e7983 */ /* 0x000ee80000300a00 */
[----:B------:R-:W4:-:S14]  /*278f0*/  LDL.LU.64 R12, [R1+0x34d0] ;  /* 0x0034d000010c7983 */ /* 0x000f1c0000300a00 */
[----:B------:R-:W-:Y:S04]  /*27900*/  STL.64 [R1+0xb10], R20 ;  /* 0x000b101401007387 */ /* 0x000fe80000100a00 */
[----:B------:R4:W-:Y:S02]  /*27910*/  STL.64 [R1+0xb18], R22 ;  /* 0x000b181601007387 */ /* 0x0009e40000100a00 */
[----:B----4-:R-:W-:Y:S02]  /*27920*/  HMMA.16816.F32.BF16 R20, R24, R12, R16 ;  /* 0x0000000c1814723c */ /* 0x010fe40000041810 */
[----:B------:R-:W4:Y:S04]  /*27930*/  LDL.LU.64 R16, [R1+0x3f0] ;  /* 0x0003f00001107983 */ /* 0x000f280000300a00 */
[----:B------:R-:W4:-:S13]  /*27940*/  LDL.LU.64 R18, [R1+0x3f8] ;  /* 0x0003f80001127983 */ /* 0x000f1a0000300a00 */
[----:B------:R0:W-:Y:S04]  /*27950*/  STL.64 [R1+0xb00], R20 ;  /* 0x000b001401007387 */ /* 0x0001e80000100a00 */
[----:B------:R1:W-:Y:S04]  /*27960*/  STL.64 [R1+0xb08], R22 ;  /* 0x000b081601007387 */ /* 0x0003e80000100a00 */
[----:B0-----:R-:W3:Y:S04]  /*27970*/  LDL.LU.64 R20, [R1+0x380] ;  /* 0x0003800001147983 */ /* 0x001ee80000300a00 */
[----:B-1----:R-:W3:Y:S01]  /*27980*/  LDL.LU.64 R22, [R1+0x388] ;  /* 0x0003880001167983 */ /* 0x002ee20000300a00 */
[----:B--2---:R-:W-:Y:S03]  /*27990*/  HMMA.16816.F32.BF16 R4, R24, R8, R4 ;  /* 0x000000081804723c */ /* 0x004fe60000041804 */
[----:B---3--:R-:W-:Y:S04]  /*279a0*/  STL.64 [R1+0x34a8], R22 ;  /* 0x0034a81601007387 */ /* 0x008fe80000100a00 */
[----:B------:R0:W-:Y:S04]  /*279b0*/  STL.64 [R1+0x34a0], R20 ;  /* 0x0034a01401007387 */ /* 0x0001e80000100a00 */
[----:B0-----:R-:W2:Y:S04]  /*279c0*/  LDL.64 R20, [R1+0xc0] ;  /* 0x0000c00001147983 */ /* 0x001ea80000100a00 */
[----:B------:R-:W-:Y:S04]  /*279d0*/  STL.64 [R1+0x33f8], R14 ;  /* 0x0033f80e01007387 */ /* 0x000fe80000100a00 */
[----:B------:R0:W-:Y:S02]  /*279e0*/  STL.64 [R1+0x33f0], R12 ;  /* 0x0033f00c01007387 */ /* 0x0001e40000100a00 */
[----:B0-----:R-:W-:-:S02]  /*279f0*/  IMAD.MOV.U32 R12, RZ, RZ, R3 ;  /* 0x000000ffff0c7224 */ /* 0x001fc400078e0003 */
[----:B------:R-:W-:-:S05]  /*27a00*/  IMAD.MOV.U32 R13, RZ, RZ, R0 ;  /* 0x000000ffff0d7224 */ /* 0x000fca00078e0000 */
[----:B------:R0:W-:Y:S04]  /*27a10*/  STL.64 [R1+0x34b0], R12 ;  /* 0x0034b00c01007387 */ /* 0x0001e80000100a00 */
[----:B0-----:R-:W3:Y:S04]  /*27a20*/  LDL.LU.64 R12, [R1+0x1020] ;  /* 0x00102000010c7983 */ /* 0x001ee80000300a00 */
[----:B------:R-:W3:Y:S04]  /*27a30*/  LDL.LU.64 R14, [R1+0x1028] ;  /* 0x00102800010e7983 */ /* 0x000ee80000300a00 */
[----:B------:R0:W-:Y:S04]  /*27a40*/  STL.64 [R1+0xaf0], R4 ;  /* 0x000af00401007387 */ /* 0x0001e80000100a00 */
[----:B------:R-:W-:Y:S04]  /*27a50*/  STL.64 [R1+0xaf8], R6 ;  /* 0x000af80601007387 */ /* 0x000fe80000100a00 */
[----:B0-----:R-:W4:Y:S04]  /*27a60*/  LDL.LU.64 R4, [R1+0x34c8] ;  /* 0x0034c80001047983 */ /* 0x001f280000300a00 */
[----:B------:R0:W-:Y:S04]  /*27a70*/  STL.64 [R1+0x33e8], R8 ;  /* 0x0033e80801007387 */ /* 0x0001e80000100a00 */
[----:B------:R1:W-:Y:S04]  /*27a80*/  STL [R1+0x3478], R10 ;  /* 0x0034780a01007387 */ /* 0x0003e80000100800 */
[----:B0-----:R-:W2:Y:S04]  /*27a90*/  LDL.LU.64 R8, [R1+0x360] ;  /* 0x0003600001087983 */ /* 0x001ea80000300a00 */
[----:B-1----:R-:W2:Y:S01]  /*27aa0*/  LDL.LU.64 R10, [R1+0x368] ;  /* 0x00036800010a7983 */ /* 0x002ea20000300a00 */
[----:B----4-:R-:W-:Y:S03]  /*27ab0*/  HMMA.16816.F32.BF16 R24, R24, R4, R16 ;  /* 0x000000041818723c */ /* 0x010fe60000041810 */
[----:B--2---:R-:W-:Y:S04]  /*27ac0*/  STL.64 [R1+0x3490], R10 ;  /* 0x0034900a01007387 */ /* 0x004fe80000100a00 */
[----:B------:R0:W-:Y:S04]  /*27ad0*/  STL.64 [R1+0x3488], R8 ;  /* 0x0034880801007387 */ /* 0x0001e80000100a00 */
[----:B0-----:R-:W2:Y:S04]  /*27ae0*/  LDL.LU.64 R8, [R1+0x370] ;  /* 0x0003700001087983 */ /* 0x001ea80000300a00 */
[----:B------:R-:W2:Y:S04]  /*27af0*/  LDL.LU.64 R10, [R1+0x378] ;  /* 0x00037800010a7983 */ /* 0x000ea80000300a00 */
[----:B------:R-:W3:Y:S04]  /*27b00*/  LDL.LU.64 R18, [R1+0x34c0] ;  /* 0x0034c00001127983 */ /* 0x000ee80000300a00 */
[----:B------:R-:W3:Y:S04]  /*27b10*/  LDL.LU.64 R16, [R1+0x34b8] ;  /* 0x0034b80001107983 */ /* 0x000ee80000300a00 */
[----:B------:R0:W-:Y:S04]  /*27b20*/  STL.64 [R1+0x3f0], R24 ;  /* 0x0003f01801007387 */ /* 0x0001e80000100a00 */
[----:B------:R-:W-:Y:S01]  /*27b30*/  STL.64 [R1+0x3f8], R26 ;  /* 0x0003f81a01007387 */ /* 0x000fe20000100a00 */
[----:B------:R-:W-:-:S02]  /*27b40*/  IMAD.MOV.U32 R3, RZ, RZ, R20 ;  /* 0x000000ffff037224 */ /* 0x000fc400078e0014 */
[----:B------:R-:W-:Y:S01]  /*27b50*/  IMAD.MOV.U32 R0, RZ, RZ, R21 ;  /* 0x000000ffff007224 */ /* 0x000fe200078e0015 */
[----:B0-----:R-:W4:Y:S01]  /*27b60*/  LDL.64 R24, [R1+0x80] ;  /* 0x0000800001187983 */ /* 0x001f220000100a00 */
[----:B---3--:R-:W-:-:S15]  /*27b70*/  HMMA.16816.F32.BF16 R12, R16, R20, R12 ;  /* 0x00000014100c723c */ /* 0x008fde000004180c */
[----:B------:R-:W-:-:S04]  /*27b80*/  NOP ;  /* 0x0000000000007918 */ /* 0x000fc80000000000 */
[----:B------:R0:W-:Y:S04]  /*27b90*/  STL.64 [R1+0x1020], R12 ;  /* 0x0010200c01007387 */ /* 0x0001e80000100a00 */
[----:B------:R1:W-:Y:S04]  /*27ba0*/  STL.64 [R1+0x1028], R14 ;  /* 0x0010280e01007387 */ /* 0x0003e80000100a00 */
[----:B0-----:R-:W1:Y:S04]  /*27bb0*/  LDL.LU.64 R12, [R1+0x34b0] ;  /* 0x0034b000010c7983 */ /* 0x001e680000300a00 */
[----:B------:R-:W1:Y:S04]  /*27bc0*/  LDL.LU.64 R22, [R1+0x34a8] ;  /* 0x0034a80001167983 */ /* 0x000e680000300a00 */
[----:B------:R-:W1:Y:S02]  /*27bd0*/  LDL.LU.64 R20, [R1+0x34a0] ;  /* 0x0034a00001147983 */ /* 0x000e640000300a00 */
[----:B-1----:R-:W-:Y:S02]  /*27be0*/  HMMA.16816.F32.BF16 R12, R16, R12, R20 ;  /* 0x0000000c100c723c */ /* 0x002fe40000041814 */
[----:B------:R-:W2:-:S15]  /*27bf0*/  LDL.LU.64 R20, [R1+0x3498] ;  /* 0x0034980001147983 */ /* 0x000e9e0000300a00 */
[----:B------:R-:W-:Y:S02]  /*27c00*/  NOP ;  /* 0x0000000000007918 */ /* 0x000fe40000000000 */
[----:B------:R0:W-:Y:S04]  /*27c10*/  STL.64 [R1+0x380], R12 ;  /* 0x0003800c01007387 */ /* 0x0001e80000100a00 */
[----:B------:R1:W-:Y:S04]  /*27c20*/  STL.64 [R1+0x388], R14 ;  /* 0x0003880e01007387 */ /* 0x0003e80000100a00 */
[----:B0-----:R-:W3:Y:S04]  /*27c30*/  LDL.LU.64 R12, [R1+0x340] ;  /* 0x00034000010c7983 */ /* 0x001ee80000300a00 */
[----:B-1----:R-:W3:Y:S01]  /*27c40*/  LDL.LU.64 R14, [R1+0x348] ;  /* 0x00034800010e7983 */ /* 0x002ee20000300a00 */
[----:B--2---:R-:W-:Y:S03]  /*27c50*/  HMMA.16816.F32.BF16 R20, R16, R20, R8 ;  /* 0x000000141014723c */ /* 0x004fe60000041808 */
[----:B------:R-:W2:Y:S04]  /*27c60*/  LDL.LU.64 R10, [R1+0x3490] ;  /* 0x00349000010a7983 */ /* 0x000ea80000300a00 */
[----:B------:R-:W2:-:S12]  /*27c70*/  LDL.LU.64 R8, [R1+0x3488] ;  /* 0x0034880001087983 */ /* 0x000e980000300a00 */
[----:B------:R0:W-:Y:S04]  /*27c80*/  STL.64 [R1+0x370], R20 ;  /* 0x0003701401007387 */ /* 0x0001e80000100a00 */
[----:B------:R2:W-:Y:S04]  /*27c90*/  STL.64 [R1+0x378], R22 ;  /* 0x0003781601007387 */ /* 0x0005e80000100a00 */
[----:B0-----:R-:W2:Y:S02]  /*27ca0*/  LDL.LU.64 R20, [R1+0x3480] ;  /* 0x0034800001147983 */ /* 0x001ea40000300a00 */
[----:B--2---:R-:W-:Y:S02]  /*27cb0*/  HMMA.16816.F32.BF16 R20, R16, R20, R8 ;  /* 0x000000141014723c */ /* 0x004fe40000041808 */
[----:B------:R-:W2:-:S15]  /*27cc0*/  LDL.LU R10, [R1+0x3478] ;  /* 0x00347800010a7983 */ /* 0x000e9e0000300800 */
[----:B------:R-:W-:Y:S02]  /*27cd0*/  NOP ;  /* 0x0000000000007918 */ /* 0x000fe40000000000 */
[----:B------:R-:W-:Y:S04]  /*27ce0*/  STL.64 [R1+0x360], R20 ;  /* 0x0003601401007387 */ /* 0x000fe80000100a00 */
[----:B------:R0:W-:Y:S04]  /*27cf0*/  STL.64 [R1+0x368], R22 ;  /* 0x0003681601007387 */ /* 0x0001e80000100a00 */
[----:B0-----:R-:W4:Y:S04]  /*27d00*/  LDL.LU.64 R22, [R1+0x3470] ;  /* 0x0034700001167983 */ /* 0x001f280000300a00 */
[----:B------:R-:W4:Y:S02]  /*27d10*/  LDL.LU.64 R20, [R1+0x3468] ;  /* 0x0034680001147983 */ /* 0x000f240000300a00 */
[----:B----4-:R-:W-:-:S15]  /*27d20*/  HMMA.16816.F32.BF16 R20, R16, R24, R20 ;  /* 0x000000181014723c */ /* 0x010fde0000041814 */
[----:B------:R-:W-:-:S04]  /*27d30*/  NOP ;  /* 0x0000000000007918 */ /* 0x000fc80000000000 */
[----:B------:R0:W-:Y:S04]  /*27d40*/  STL.64 [R1+0x350], R20 ;  /* 0x0003501401007387 */ /* 0x0001e80000100a00 */
[----:B------:R-:W-:Y:S04]  /*27d50*/  STL.64 [R1+0x358], R22 ;  /* 0x0003581601007387 */ /* 0x000fe80000100a00 */
[----:B0-----:R-:W4:Y:S04]  /*27d60*/  LDL.LU.64 R20, [R1+0x3460] ;  /* 0x0034600001147983 */ /* 0x001f280000300a00 */
[----:B------:R-:W2:Y:S04]  /*27d70*/  LDL.64 R8, [R1+0x30] ;  /* 0x0000300001087983 */ /* 0x000ea80000100a00 */
[----:B--2---:R0:W-:Y:S04]  /*27d80*/  STL.64 [R1+0x3430], R8 ;  /* 0x0034300801007387 */ /* 0x0041e80000100a00 */
[----:B0-----:R-:W2:Y:S01]  /*27d90*/  LDL.64 R8, [R1+0x40] ;  /* 0x0000400001087983 */ /* 0x001ea20000100a00 */
[----:B------:R-:W-:-:S02]  /*27da0*/  IMAD.MOV.U32 R6, RZ, RZ, R25 ;  /* 0x000000ffff067224 */ /* 0x000fc400078e0019 */
[----:B------:R-:W-:Y:S02]  /*27db0*/  IMAD.MOV.U32 R7, RZ, RZ, R24 ;  /* 0x000000ffff077224 */ /* 0x000fe400078e0018 */
[----:B----4-:R-:W-:Y:S01]  /*27dc0*/  IMAD.MOV.U32 R29, RZ, RZ, R21 ;  /* 0x000000ffff1d7224 */ /* 0x010fe200078e0015 */
[----:B------:R-:W0:Y:S04]  /*27dd0*/  LDSM.16.MT88.4 R24, [R28+UR5+0x300] ;  /* 0x000300051c18783b */ /* 0x000e280008004200 */
[----:B--2---:R1:W-:Y:S02]  /*27de0*/  STL.64 [R1+0x3440], R8 ;  /* 0x0034400801007387 */ /* 0x0043e40000100a00 */
[----:B-1----:R-:W-:Y:S02]  /*27df0*/  IMAD.MOV.U32 R8, RZ, RZ, R10 ;  /* 0x000000ffff087224 */ /* 0x002fe400078e000a */
[----:B------:R-:W-:-:S05]  /*27e00*/  IMAD.MOV.U32 R9, RZ, RZ, R2 ;  /* 0x000000ffff097224 */ /* 0x000fca00078e0002 */
[----:B------:R1:W-:Y:S04]  /*27e10*/  STL.64 [R1+0x3458], R8 ;  /* 0x0034580801007387 */ /* 0x0003e80000100a00 */
[----:B-1----:R-:W2:Y:S04]  /*27e20*/  LDL.64 R8, [R1+0x60] ;  /* 0x0000600001087983 */ /* 0x002ea80000100a00 */
[----:B------:R-:W-:Y:S04]  /*27e30*/  STL [R1+0x33ac], R6 ;  /* 0x0033ac0601007387 */ /* 0x000fe80000100800 */
[----:B------:R-:W-:Y:S04]  /*27e40*/  STL [R1+0x33a8], R7 ;  /* 0x0033a80701007387 */ /* 0x000fe80000100800 */
[----:B------:R3:W-:Y:S02]  /*27e50*/  STL.64 [R1+0x3438], R4 ;  /* 0x0034380401007387 */ /* 0x0007e40000100a00 */
[----:B---3--:R-:W-:-:S15]  /*27e60*/  HMMA.16816.F32.BF16 R4, R16, R20, R12 ;  /* 0x000000141004723c */ /* 0x008fde000004180c */
[----:B------:R-:W-:-:S04]  /*27e70*/  NOP ;  /* 0x0000000000007918 */ /* 0x000fc80000000000 */
[----:B------:R1:W-:Y:S04]  /*27e80*/  STL.64 [R1+0x340], R4 ;  /* 0x0003400401007387 */ /* 0x0003e80000100a00 */
[----:B------:R3:W-:Y:S04]  /*27e90*/  STL.64 [R1+0x348], R6 ;  /* 0x0003480601007387 */ /* 0x0007e80000100a00 */
[----:B-1----:R-:W4:Y:S04]  /*27ea0*/  LDL.LU.64 R4, [R1+0xa30] ;  /* 0x000a300001047983 */ /* 0x002f280000300a00 */
[----:B---3--:R-:W3:Y:S01]  /*27eb0*/  LDL.LU.64 R6, [R1+0xa38] ;  /* 0x000a380001067983 */ /* 0x008ee20000300a00 */
[----:B------:R-:W-:-:S03]  /*27ec0*/  IMAD.MOV.U32 R2, RZ, RZ, R20 ;  /* 0x000000ffff027224 */ /* 0x000fc600078e0014 */
[----:B---3--:R-:W-:Y:S04]  /*27ed0*/  STL.64 [R1+0x3450], R6 ;  /* 0x0034500601007387 */ /* 0x008fe80000100a00 */
[----:B----4-:R1:W-:Y:S04]  /*27ee0*/  STL.64 [R1+0x3448], R4 ;  /* 0x0034480401007387 */ /* 0x0103e80000100a00 */
[----:B-1----:R-:W3:Y:S04]  /*27ef0*/  LDL.LU.64 R4, [R1+0xa40] ;  /* 0x000a400001047983 */ /* 0x002ee80000300a00 */
[----:B------:R-:W3:Y:S04]  /*27f00*/  LDL.LU.64 R6, [R1+0xa48] ;  /* 0x000a480001067983 */ /* 0x000ee80000300a00 */
[----:B------:R-:W4:Y:S04]  /*27f10*/  LDL.LU.64 R20, [R1+0xa20] ;  /* 0x000a200001147983 */ /* 0x000f280000300a00 */
[----:B------:R-:W4:Y:S04]  /*27f20*/  LDL.LU.64 R22, [R1+0xa28] ;  /* 0x000a280001167983 */ /* 0x000f280000300a00 */
[----:B------:R-:W2:Y:S04]  /*27f30*/  LDL.64 R12, [R1] ;  /* 0x00000000010c7983 */ /* 0x000ea80000100a00 */
[----:B--2---:R1:W-:Y:S04]  /*27f40*/  STL.64 [R1+0x3410], R12 ;  /* 0x0034100c01007387 */ /* 0x0043e80000100a00 */
[----:B-1----:R-:W2:Y:S04]  /*27f50*/  LDL.64 R12, [R1+0x10] ;  /* 0x00001000010c7983 */ /* 0x002ea80000100a00 */
[----:B------:R-:W-:Y:S04]  /*27f60*/  STL [R1+0x33b4], R29 ;  /* 0x0033b41d01007387 */ /* 0x000fe80000100800 */
[----:B------:R-:W-:Y:S04]  /*27f70*/  STL [R1+0x33b0], R2 ;  /* 0x0033b00201007387 */ /* 0x000fe80000100800 */
[----:B------:R-:W-:Y:S04]  /*27f80*/  STL [R1+0x33b8], R28 ;  /* 0x0033b81c01007387 */ /* 0x000fe80000100800 */
[----:B0-----:R-:W-:Y:S04]  /*27f90*/  STL.64 [R1+0x32c0], R26 ;  /* 0x0032c01a01007387 */ /* 0x001fe80000100a00 */
[----:B------:R0:W-:Y:S04]  /*27fa0*/  STL.64 [R1+0x32b8], R24 ;  /* 0x0032b81801007387 */ /* 0x0001e80000100a00 */
[----:B0-----:R-:W2:Y:S04]  /*27fb0*/  LDL.LU.64 R24, [R1+0xa50] ;  /* 0x000a500001187983 */ /* 0x001ea80000300a00 */
[----:B------:R-:W2:Y:S02]  /*27fc0*/  LDL.LU.64 R26, [R1+0xa58] ;  /* 0x000a5800011a7983 */ /* 0x000ea40000300a00 */
[----:B--2---:R-:W-:-:S15]  /*27fd0*/  HMMA.16816.F32.BF16 R24, R16, R8, R24 ;  /* 0x000000081018723c */ /* 0x004fde0000041818 */
[----:B------:R-:W-:-:S04]  /*27fe0*/  NOP ;  /* 0x0000000000007918 */ /* 0x000fc80000000000 */
[----:B------:R-:W-:Y:S04]  /*27ff0*/  STL.64 [R1+0xa50], R24 ;  /* 0x000a501801007387 */ /* 0x000fe80000100a00 */
[----:B------:R0:W-:Y:S02]  /*28000*/  STL.64 [R1+0xa58], R26 ;  /* 0x000a581a01007387 */ /* 0x0001e40000100a00 */
[----:B0-----:R-:W-:Y:S02]  /*28010*/  IMAD.MOV.U32 R27, RZ, RZ, R8 ;  /* 0x000000ffff1b7224 */ /* 0x001fe400078e0008 */
[----:B------:R-:W-:Y:S02]  /*28020*/  IMAD.MOV.U32 R26, RZ, RZ, R9 ;  /* 0x000000ffff1a7224 */ /* 0x000fe400078e0009 */
[----:B------:R-:W3:Y:S02]  /*28030*/  LDL.LU.64 R8, [R1+0x3458] ;  /* 0x0034580001087983 */ /* 0x000ee40000300a00 */
[----:B---3--:R-:W-:Y:S02]  /*28040*/  HMMA.16816.F32.BF16 R8, R16, R8, R4 ;  /* 0x000000081008723c */ /* 0x008fe40000041804 */
[----:B------:R-:W2:Y:S04]  /*28050*/  LDL.LU.64 R6, [R1+0x3450] ;  /* 0x0034500001067983 */ /* 0x000ea80000300a00 */
[----:B------:R-:W2:-:S13]  /*28060*/  LDL.LU.64 R4, [R1+0x3448] ;  /* 0x0034480001047983 */ /* 0x000e9a0000300a00 */
[----:B------:R0:W-:Y:S04]  /*28070*/  STL.64 [R1+0xa40], R8 ;  /* 0x000a400801007387 */ /* 0x0001e80000100a00 */
[----:B------:R-:W-:Y:S04]  /*28080*/  STL.64 [R1+0xa48], R10 ;  /* 0x000a480a01007387 */ /* 0x000fe80000100a00 */
[----:B0-----:R-:W2:Y:S02]  /*28090*/  LDL.LU.64 R8, [R1+0x3440] ;  /* 0x0034400001087983 */ /* 0x001ea40000300a00 */
[----:B--2---:R-:W-:Y:S01]  /*280a0*/  HMMA.16816.F32.BF16 R4, R16, R8, R4 ;  /* 0x000000081004723c */ /* 0x004fe20000041804 */
[----:B------:R-:W-:-:S02]  /*280b0*/  IMAD.MOV.U32 R25, RZ, RZ, R8 ;  /* 0x000000ffff197224 */ /* 0x000fc400078e0008 */
[----:B------:R-:W-:-:S15]  /*280c0*/  IMAD.MOV.U32 R24, RZ, RZ, R9 ;  /* 0x000000ffff187224 */ /* 0x000fde00078e0009 */
[----:B------:R-:W-:Y:S01]  /*280d0*/  NOP ;  /* 0x0000000000007918 */ /* 0x000fe20000000000 */
[----:B------:R0:W-:Y:S04]  /*280e0*/  STL.64 [R1+0xa30], R4 ;  /* 0x000a300401007387 */ /* 0x0001e80000100a00 */
[----:B------:R-:W-:Y:S04]  /*280f0*/  STL.64 [R1+0xa38], R6 ;  /* 0x000a380601007387 */ /* 0x000fe80000100a00 */
[----:B0-----:R-:W2:Y:S04]  /*28100*/  LDL.LU.64 R4, [R1+0x3438] ;  /* 0x0034380001047983 */ /* 0x001ea80000300a00 */
[----:B------:R-:W4:Y:S04]  /*28110*/  LDL.LU.64 R8, [R1+0x3430] ;  /* 0x0034300001087983 */ /* 0x000f280000300a00 */
[----:B------:R-:W-:Y:S04]  /*28120*/  STL.64 [R1+0x33a0], R26 ;  /* 0x0033a01a01007387 */ /* 0x000fe80000100a00 */
[----:B------:R0:W-:Y:S04]  /*28130*/  STL.64 [R1+0x3398], R24 ;  /* 0x0033981801007387 */ /* 0x0001e80000100a00 */
[----:B0-----:R-:W3:Y:S01]  /*28140*/  LDL.64 R24, [R1+0xb0] ;  /* 0x0000b00001187983 */ /* 0x001ee20000100a00 */
[----:B----4-:R-:W-:Y:S01]  /*28150*/  HMMA.16816.F32.BF16 R20, R16, R8, R20 ;  /* 0x000000081014723c */ /* 0x010fe20000041814 */
[----:B------:R-:W-:-:S02]  /*28160*/  IMAD.MOV.U32 R6, RZ, RZ, R8 ;  /* 0x000000ffff067224 */ /* 0x000fc400078e0008 */
[----:B------:R-:W-:Y:S01]  /*28170*/  IMAD.MOV.U32 R7, RZ, RZ, R9 ;  /* 0x000000ffff077224 */ /* 0x000fe200078e0009 */
[----:B---3--:R0:W-:Y:S02]  /*28180*/  STL.64 [R1+0x33c0], R24 ;  /* 0x0033c01801007387 */ /* 0x0081e40000100a00 */
[----:B0-----:R-:W-:Y:S02]  /*28190*/  IMAD.MOV.U32 R24, RZ, RZ, R3 ;  /* 0x000000ffff187224 */ /* 0x001fe400078e0003 */
[----:B------:R-:W-:-:S05]  /*281a0*/  IMAD.MOV.U32 R25, RZ, RZ, R0 ;  /* 0x000000ffff197224 */ /* 0x000fca00078e0000 */
[----:B------:R0:W-:Y:S04]  /*281b0*/  STL.64 [R1+0x33e0], R24 ;  /* 0x0033e01801007387 */ /* 0x0001e80000100a00 */
[----:B0-----:R-:W3:Y:S04]  /*281c0*/  LDL.LU.64 R24, [R1+0xa10] ;  /* 0x000a100001187983 */ /* 0x001ee80000300a00 */
[----:B------:R-:W3:Y:S04]  /*281d0*/  LDL.LU.64 R26, [R1+0xa18] ;  /* 0x000a1800011a7983 */ /* 0x000ee80000300a00 */
[----:B------:R0:W-:Y:S04]  /*281e0*/  STL.64 [R1+0xa20], R20 ;  /* 0x000a201401007387 */ /* 0x0001e80000100a00 */
[----:B------:R-:W-:Y:S04]  /*281f0*/  STL.64 [R1+0xa28], R22 ;  /* 0x000a281601007387 */ /* 0x000fe80000100a00 */
[----:B0-----:R-:W3:Y:S04]  /*28200*/  LDL.LU.64 R20, [R1+0x3428] ;  /* 0x0034280001147983 */ /* 0x001ee80000300a00 */
[----:B------:R-:W4:Y:S04]  /*28210*/  LDL.LU.64 R8, [R1+0x9e0] ;  /* 0x0009e00001087983 */ /* 0x000f280000300a00 */
[----:B------:R-:W2:Y:S04]  /*28220*/  LDL.LU.64 R10, [R1+0x9e8] ;  /* 0x0009e800010a7983 */ /* 0x000ea80000300a00 */
        /* <DEDUP_REMOVED lines=9> */
[----:B------:R-:W-:Y:S04]  /*282c0*/  STL [R1+0x33bc], R7 ;  /* 0x0033bc0701007387 */ /* 0x000fe80000100800 */
[----:B------:R0:W-:Y:S04]  /*282d0*/  STL.64 [R1+0xa10], R24 ;  /* 0x000a101801007387 */ /* 0x0001e80000100a00 */
[----:B------:R1:W-:Y:S01]  /*282e0*/  STL.64 [R1+0xa18], R26 ;  /* 0x000a181a01007387 */ /* 0x0003e20000100a00 */
[----:B------:R-:W-:-:S02]  /*282f0*/  IMAD.MOV.U32 R29, RZ, RZ, R20 ;  /* 0x000000ffff1d7224 */ /* 0x000fc400078e0014 */
[----:B------:R-:W-:Y:S02]  /*28300*/  IMAD.MOV.U32 R2, RZ, RZ, R21 ;  /* 0x000000ffff027224 */ /* 0x000fe400078e0015 */
[----:B------:R-:W-:Y:S01]  /*28310*/  IMAD.MOV.U32 R28, RZ, RZ, R13 ;  /* 0x000000ffff1c7224 */ /* 0x000fe200078e000d */
[----:B0-----:R-:W3:Y:S04]  /*28320*/  LDL.LU.64 R24, [R1+0x9d0] ;  /* 0x0009d00001187983 */ /* 0x001ee80000300a00 */
[----:B-1----:R-:W3:Y:S04]  /*28330*/  LDL.LU.64 R26, [R1+0x9d8] ;  /* 0x0009d800011a7983 */ /* 0x002ee80000300a00 */
[----:B------:R-:W4:Y:S04]  /*28340*/  LDL.LU.64 R20, [R1+0x330] ;  /* 0x0003300001147983 */ /* 0x000f280000300a00 */
[----:B------:R-:W4:Y:S01]  /*28350*/  LDL.LU.64 R22, [R1+0x338] ;  /* 0x0003380001167983 */ /* 0x000f220000300a00 */
        /* <DEDUP_REMOVED lines=21> */
[----:B------:R-:W-:Y:S04]  /*284b0*/  STL.64 [R1+0x9e8], R10 ;  /* 0x0009e80a01007387 */ /* 0x000fe80000100a00 */
[----:B0-----:R-:W3:Y:S04]  /*284c0*/  LDL.LU.64 R8, [R1+0x33e8] ;  /* 0x0033e80001087983 */ /* 0x001ee80000300a00 */
[----:B------:R-:W-:Y:S04]  /*284d0*/  STL.64 [R1+0x32d8], R14 ;  /* 0x0032d80e01007387 */ /* 0x000fe80000100a00 */
[----:B------:R0:W-:Y:S04]  /*284e0*/  STL.64 [R1+0x32d0], R12 ;  /* 0x0032d00c01007387 */ /* 0x0001e80000100a00 */
[----:B0-----:R-:W2:Y:S01]  /*284f0*/  LDL.64 R12, [R1+0x90] ;  /* 0x00009000010c7983 */ /* 0x001ea20000100a00 */
[C---:B---3--:R-:W-:Y:S08]  /*28500*/  HMMA.16816.F32.BF16 R24, R16.reuse, R8, R24 ;  /* 0x000000081018723c */ /* 0x048ff00000041818 */
[----:B----4-:R-:W-:Y:S01]  /*28510*/  HMMA.16816.F32.BF16 R16, R16, R4, R20 ;  /* 0x000000041010723c */ /* 0x010fe20000041814 */
        /* <DEDUP_REMOVED lines=8> */
[----:B------:R0:W-:Y:S04]  /*285a0*/  STL.64 [R1+0x330], R16 ;  /* 0x0003301001007387 */ /* 0x0001e80000100a00 */
[----:B------:R1:W-:Y:S04]  /*285b0*/  STL.64 [R1+0x338], R18 ;  /* 0x0003381201007387 */ /* 0x0003e80000100a00 */
[----:B0-----:R-:W3:Y:S04]  /*285c0*/  LDL.LU.64 R16, [R1+0x2c0] ;  /* 0x0002c00001107983 */ /* 0x001ee80000300a00 */
[----:B-1----:R-:W3:Y:S04]  /*285d0*/  LDL.LU.64 R18, [R1+0x2c8] ;  /* 0x0002c80001127983 */ /* 0x002ee80000300a00 */
[----:B------:R-:W-:Y:S01]  /*285e0*/  STL.64 [R1+0x32c8], R4 ;  /* 0x0032c80401007387 */ /* 0x000fe20000100a00 */
[----:B--2---:R-:W-:Y:S03]  /*285f0*/  HMMA.16816.F32.BF16 R24, R20, R24, R12 ;  /* 0x000000181418723c */ /* 0x004fe6000004180c */
[----:B------:R-:W2:-:S15]  /*28600*/  LDL.LU.64 R12, [R1+0x33c8] ;  /* 0x0033c800010c7983 */ /* 0x000e9e0000300a00 */
[----:B------:R-:W-:Y:S01]  /*28610*/  NOP ;  /* 0x0000000000007918 */ /* 0x000fe20000000000 */
[----:B------:R0:W-:Y:S04]  /*28620*/  STL.64 [R1+0x1010], R24 ;  /* 0x0010101801007387 */ /* 0x0001e80000100a00 */
[----:B------:R1:W-:Y:S04]  /*28630*/  STL.64 [R1+0x1018], R26 ;  /* 0x0010181a01007387 */ /* 0x0003e80000100a00 */
[----:B0-----:R-:W3:Y:S02]  /*28640*/  LDL.LU.64 R24, [R1+0x33c0] ;  /* 0x0033c00001187983 */ /* 0x001ee40000300a00 */
[----:B---3--:R-:W-:Y:S01]  /*28650*/  HMMA.16816.F32.BF16 R16, R20, R24, R16 ;  /* 0x000000181410723c */ /* 0x008fe20000041810 */
[----:B------:R-:W-:-:S02]  /*28660*/  IMAD.MOV.U32 R11, RZ, RZ, R24 ;  /* 0x000000ffff0b7224 */ /* 0x000fc400078e0018 */
[----:B------:R-:W-:-:S15]  /*28670*/  IMAD.MOV.U32 R10, RZ, RZ, R25 ;  /* 0x000000ffff0a7224 */ /* 0x000fde00078e0019 */
[----:B------:R-:W-:Y:S01]  /*28680*/  NOP ;  /* 0x0000000000007918 */ /* 0x000fe20000000000 */
[----:B------:R0:W-:Y:S04]  /*28690*/  STL.64 [R1+0x2c0], R16 ;  /* 0x0002c01001007387 */ /* 0x0001e80000100a00 */
[----:B------:R3:W-:Y:S04]  /*286a0*/  STL.64 [R1+0x2c8], R18 ;  /* 0x0002c81201007387 */ /* 0x0007e80000100a00 */
[----:B------:R-:W4:Y:S04]  /*286b0*/  LDL.LU.64 R24, [R1+0x2b0] ;  /* 0x0002b00001187983 */ /* 0x000f280000300a00 */
[----:B-1----:R-:W4:Y:S04]  /*286c0*/  LDL.LU.64 R26, [R1+0x2b8] ;  /* 0x0002b800011a7983 */ /* 0x002f280000300a00 */
[----:B0-----:R-:W2:Y:S04]  /*286d0*/  LDL.LU.64 R16, [R1+0x2a0] ;  /* 0x0002a00001107983 */ /* 0x001ea80000300a00 */
[----:B---3--:R-:W2:Y:S04]  /*286e0*/  LDL.LU.64 R18, [R1+0x2a8] ;  /* 0x0002a80001127983 */ /* 0x008ea80000300a00 */
[----:B------:R-:W-:Y:S04]  /*286f0*/  STL.64 [R1+0x32e8], R10 ;  /* 0x0032e80a01007387 */ /* 0x000fe80000100a00 */
[----:B------:R0:W-:Y:S02]  /*28700*/  STL.64 [R1+0x32e0], R8 ;  /* 0x0032e00801007387 */ /* 0x0001e40000100a00 */
[----:B0-----:R-:W-:-:S02]  /*28710*/  IMAD.MOV.U32 R8, RZ, RZ, R7 ;  /* 0x000000ffff087224 */ /* 0x001fc400078e0007 */
[----:B------:R-:W3:Y:S01]  /*28720*/  LDL.LU R7, [R1+0x33bc] ;  /* 0x0033bc0001077983 */ /* 0x000ee20000300800 */
[----:B------:R-:W-:-:S03]  /*28730*/  IMAD.MOV.U32 R9, RZ, RZ, R28 ;  /* 0x000000ffff097224 */ /* 0x000fc600078e001c */
[----:B------:R-:W2:Y:S04]  /*28740*/  LDL.LU R28, [R1+0x33b8] ;  /* 0x0033b800011c7983 */ /* 0x000ea80000300800 */
[----:B------:R0:W-:Y:S02]  /*28750*/  STL.64 [R1+0x32f8], R8 ;  /* 0x0032f80801007387 */ /* 0x0001e40000100a00 */
[----:B0-----:R-:W-:Y:S02]  /*28760*/  IMAD.MOV.U32 R8, RZ, RZ, R29 ;  /* 0x000000ffff087224 */ /* 0x001fe400078e001d */
[----:B------:R-:W-:Y:S01]  /*28770*/  IMAD.MOV.U32 R9, RZ, RZ, R2 ;  /* 0x000000ffff097224 */ /* 0x000fe200078e0002 */
[----:B------:R-:W2:Y:S04]  /*28780*/  LDL.LU R29, [R1+0x33b4] ;  /* 0x0033b400011d7983 */ /* 0x000ea80000300800 */
[----:B------:R-:W2:Y:S04]  /*28790*/  LDL.LU R2, [R1+0x33b0] ;  /* 0x0033b00001027983 */ /* 0x000ea80000300800 */
[----:B------:R0:W-:Y:S02]  /*287a0*/  STL.64 [R1+0x3310], R8 ;  /* 0x0033100801007387 */ /* 0x0001e40000100a00 */
[----:B0-----:R-:W-:-:S02]  /*287b0*/  IMAD.MOV.U32 R8, RZ, RZ, R6 ;  /* 0x000000ffff087224 */ /* 0x001fc400078e0006 */
[----:B------:R-:W2:Y:S01]  /*287c0*/  LDL.LU R6, [R1+0x33ac] ;  /* 0x0033ac0001067983 */ /* 0x000ea20000300800 */
[----:B---3--:R-:W-:-:S03]  /*287d0*/  IMAD.MOV.U32 R9, RZ, RZ, R7 ;  /* 0x000000ffff097224 */ /* 0x008fc600078e0007 */
[----:B------:R-:W3:Y:S04]  /*287e0*/  LDL.LU R7, [R1+0x33a8] ;  /* 0x0033a80001077983 */ /* 0x000ee80000300800 */
[----:B------:R0:W-:Y:S04]  /*287f0*/  STL.64 [R1+0x3328], R8 ;  /* 0x0033280801007387 */ /* 0x0001e80000100a00 */
[----:B0-----:R-:W4:Y:S04]  /*28800*/  LDL R8, [R1+0xa0] ;  /* 0x0000a00001087983 */ /* 0x001f280000100800 */
[----:B------:R-:W4:Y:S02]  /*28810*/  LDL R9, [R1+0xa4] ;  /* 0x0000a40001097983 */ /* 0x000f240000100800 */
[----:B----4-:R-:W-:Y:S02]  /*28820*/  HMMA.16816.F32.BF16 R8, R20, R8, R24 ;  /* 0x000000081408723c */ /* 0x010fe40000041818 */
[----:B------:R-:W4:Y:S04]  /*28830*/  LDL.LU.64 R26, [R1+0x33a0] ;  /* 0x0033a000011a7983 */ /* 0x000f280000300a00 */
[----:B------:R-:W2:-:S13]  /*28840*/  LDL.LU.64 R24, [R1+0x3398] ;  /* 0x0033980001187983 */ /* 0x000e9a0000300a00 */
[----:B------:R2:W-:Y:S04]  /*28850*/  STL.64 [R1+0x2b0], R8 ;  /* 0x0002b00801007387 */ /* 0x0005e80000100a00 */
[----:B------:R-:W-:Y:S01]  /*28860*/  STL.64 [R1+0x2b8], R10 ;  /* 0x0002b80a01007387 */ /* 0x000fe20000100a00 */
[----:B--2---:R-:W-:Y:S02]  /*28870*/  IMAD.MOV.U32 R8, RZ, RZ, R25 ;  /* 0x000000ffff087224 */ /* 0x004fe400078e0019 */
[----:B------:R-:W-:-:S05]  /*28880*/  IMAD.MOV.U32 R9, RZ, RZ, R24 ;  /* 0x000000ffff097224 */ /* 0x000fca00078e0018 */
[----:B------:R0:W-:Y:S04]  /*28890*/  STL.64 [R1+0x3340], R8 ;  /* 0x0033400801007387 */ /* 0x0001e80000100a00 */
[----:B0-----:R-:W2:Y:S04]  /*288a0*/  LDL.LU.64 R8, [R1+0x50] ;  /* 0x0000500001087983 */ /* 0x001ea80000300a00 */
[----:B--2---:R0:W-:Y:S02]  /*288b0*/  STL.64 [R1+0x3358], R8 ;  /* 0x0033580801007387 */ /* 0x0041e40000100a00 */
[----:B0-----:R-:W-:Y:S01]  /*288c0*/  HMMA.16816.F32.BF16 R8, R20, R12, R16 ;  /* 0x0000000c1408723c */ /* 0x001fe20000041810 */
[----:B------:R-:W-:-:S02]  /*288d0*/  IMAD.MOV.U32 R16, RZ, RZ, R2 ;  /* 0x000000ffff107224 */ /* 0x000fc400078e0002 */
[----:B------:R-:W-:-:S15]  /*288e0*/  IMAD.MOV.U32 R17, RZ, RZ, R29 ;  /* 0x000000ffff117224 */ /* 0x000fde00078e001d */
[----:B------:R-:W-:Y:S01]  /*288f0*/  NOP ;  /* 0x0000000000007918 */ /* 0x000fe20000000000 */
[----:B------:R4:W-:Y:S04]  /*28900*/  STL.64 [R1+0x2a0], R8 ;  /* 0x0002a00801007387 */ /* 0x0009e80000100a00 */
[----:B------:R-:W-:Y:S04]  /*28910*/  STL.64 [R1+0x2a8], R10 ;  /* 0x0002a80a01007387 */ /* 0x000fe80000100a00 */
[----:B------:R-:W2:Y:S04]  /*28920*/  LDL.LU R2, [R1+0x3390] ;  /* 0x0033900001027983 */ /* 0x000ea80000300800 */
[----:B------:R-:W-:Y:S01]  /*28930*/  STL.64 [R1+0x3378], R16 ;  /* 0x0033781001007387 */ /* 0x000fe20000100a00 */
[----:B----4-:R-:W-:-:S02]  /*28940*/  IMAD.MOV.U32 R8, RZ, RZ, R27 ;  /* 0x000000ffff087224 */ /* 0x010fc400078e001b */
[----:B------:R-:W-:-:S05]  /*28950*/  IMAD.MOV.U32 R9, RZ, RZ, R26 ;  /* 0x000000ffff097224 */ /* 0x000fca00078e001a */
[----:B------:R0:W-:Y:S04]  /*28960*/  STL.64 [R1+0x3370], R8 ;  /* 0x0033700801007387 */ /* 0x0001e80000100a00 */
[----:B0-----:R-:W4:Y:S04]  /*28970*/  LDL.LU.64 R8, [R1+0x280] ;  /* 0x0002800001087983 */ /* 0x001f280000300a00 */
[----:B------:R-:W2:Y:S01]  /*28980*/  LDL.LU.64 R10, [R1+0x288] ;  /* 0x00028800010a7983 */ /* 0x000ea20000300a00 */
[----:B------:R-:W-:Y:S02]  /*28990*/  IMAD.MOV.U32 R25, RZ, RZ, R12 ;  /* 0x000000ffff197224 */ /* 0x000fe400078e000c */
[----:B------:R-:W-:Y:S01]  /*289a0*/  IMAD.MOV.U32 R24, RZ, RZ, R13 ;  /* 0x000000ffff187224 */ /* 0x000fe200078e000d */
[----:B--2---:R-:W-:Y:S04]  /*289b0*/  STL.64 [R1+0x3388], R10 ;  /* 0x0033880a01007387 */ /* 0x004fe80000100a00 */
[----:B----4-:R0:W-:Y:S04]  /*289c0*/  STL.64 [R1+0x3380], R8 ;  /* 0x0033800801007387 */ /* 0x0101e80000100a00 */
[----:B0-----:R-:W2:Y:S04]  /*289d0*/  LDL.LU.64 R8, [R1+0x290] ;  /* 0x0002900001087983 */ /* 0x001ea80000300a00 */
[----:B------:R-:W2:Y:S04]  /*289e0*/  LDL.LU.64 R10, [R1+0x298] ;  /* 0x00029800010a7983 */ /* 0x000ea80000300a00 */
[----:B------:R0:W-:Y:S04]  /*289f0*/  STL.64 [R1+0x32f0], R24 ;  /* 0x0032f01801007387 */ /* 0x0001e80000100a00 */
[----:B0-----:R-:W4:Y:S04]  /*28a00*/  LDL.LU.64 R24, [R1+0x8e0] ;  /* 0x0008e00001187983 */ /* 0x001f280000300a00 */
[----:B------:R-:W2:Y:S04]  /*28a10*/  LDL.LU.64 R26, [R1+0x8e8] ;  /* 0x0008e800011a7983 */ /* 0x000ea80000300a00 */
[----:B--2---:R-:W-:Y:S04]  /*28a20*/  STL.64 [R1+0x3308], R26 ;  /* 0x0033081a01007387 */ /* 0x004fe80000100a00 */
[----:B----4-:R0:W-:Y:S04]  /*28a30*/  STL.64 [R1+0x3300], R24 ;  /* 0x0033001801007387 */ /* 0x0101e80000100a00 */
[----:B0-----:R-:W2:Y:S04]  /*28a40*/  LDL.LU.64 R24, [R1+0x8f0] ;  /* 0x0008f00001187983 */ /* 0x001ea80000300a00 */
[----:B------:R-:W4:Y:S04]  /*28a50*/  LDL.LU.64 R26, [R1+0x8f8] ;  /* 0x0008f800011a7983 */ /* 0x000f280000300a00 */
[----:B----4-:R-:W-:Y:S04]  /*28a60*/  STL.64 [R1+0x3320], R26 ;  /* 0x0033201a01007387 */ /* 0x010fe80000100a00 */
[----:B--2---:R0:W-:Y:S04]  /*28a70*/  STL.64 [R1+0x3318], R24 ;  /* 0x0033181801007387 */ /* 0x0041e80000100a00 */
[----:B0-----:R-:W2:Y:S04]  /*28a80*/  LDL.LU.64 R24, [R1+0x900] ;  /* 0x0009000001187983 */ /* 0x001ea80000300a00 */
[----:B------:R-:W4:Y:S04]  /*28a90*/  LDL.LU.64 R26, [R1+0x908] ;  /* 0x00090800011a7983 */ /* 0x000f280000300a00 */
[----:B----4-:R-:W-:Y:S04]  /*28aa0*/  STL.64 [R1+0x3338], R26 ;  /* 0x0033381a01007387 */ /* 0x010fe80000100a00 */
[----:B--2---:R0:W-:Y:S04]  /*28ab0*/  STL.64 [R1+0x3330], R24 ;  /* 0x0033301801007387 */ /* 0x0041e80000100a00 */
[----:B0-----:R-:W2:Y:S04]  /*28ac0*/  LDL.LU.64 R24, [R1+0x910] ;  /* 0x0009100001187983 */ /* 0x001ea80000300a00 */
[----:B------:R-:W4:Y:S01]  /*28ad0*/  LDL.LU.64 R26, [R1+0x918] ;  /* 0x00091800011a7983 */ /* 0x000f220000300a00 */
[----:B---3--:R-:W-:-:S02]  /*28ae0*/  IMAD.MOV.U32 R16, RZ, RZ, R7 ;  /* 0x000000ffff107224 */ /* 0x008fc400078e0007 */
[----:B------:R-:W-:Y:S01]  /*28af0*/  IMAD.MOV.U32 R17, RZ, RZ, R6 ;  /* 0x000000ffff117224 */ /* 0x000fe200078e0006 */
[----:B----4-:R-:W-:Y:S04]  /*28b00*/  STL.64 [R1+0x3350], R26 ;  /* 0x0033501a01007387 */ /* 0x010fe80000100a00 */
[----:B--2---:R0:W-:Y:S04]  /*28b10*/  STL.64 [R1+0x3348], R24 ;  /* 0x0033481801007387 */ /* 0x0041e80000100a00 */
[----:B0-----:R-:W2:Y:S04]  /*28b20*/  LDL.LU.64 R24, [R1+0x920] ;  /* 0x0009200001187983 */ /* 0x001ea80000300a00 */
[----:B------:R-:W3:Y:S01]  /*28b30*/  LDL.LU.64 R26, [R1+0x928] ;  /* 0x00092800011a7983 */ /* 0x000ee20000300a00 */
[C---:B------:R-:W-:Y:S03]  /*28b40*/  HMMA.16816.F32.BF16 R16, R20.reuse, R16, R8 ;  /* 0x000000101410723c */ /* 0x040fe60000041808 */
[----:B---3--:R-:W-:Y:S04]  /*28b50*/  STL.64 [R1+0x3368], R26 ;  /* 0x0033681a01007387 */ /* 0x008fe80000100a00 */
[----:B--2---:R0:W-:Y:S04]  /*28b60*/  STL.64 [R1+0x3360], R24 ;  /* 0x0033601801007387 */ /* 0x0041e80000100a00 */
[----:B0-----:R-:W2:Y:S04]  /*28b70*/  LDL.LU.64 R24, [R1+0x930] ;  /* 0x0009300001187983 */ /* 0x001ea80000300a00 */
[----:B------:R-:W2:Y:S04]  /*28b80*/  LDL.LU.64 R26, [R1+0x938] ;  /* 0x00093800011a7983 */ /* 0x000ea80000300a00 */
[----:B------:R-:W3:Y:S04]  /*28b90*/  LDL.LU.64 R12, [R1+0x8d0] ;  /* 0x0008d000010c7983 */ /* 0x000ee80000300a00 */
[----:B------:R-:W3:Y:S04]  /*28ba0*/  LDL.LU.64 R14, [R1+0x8d8] ;  /* 0x0008d800010e7983 */ /* 0x000ee80000300a00 */
[----:B------:R-:W4:Y:S04]  /*28bb0*/  LDL.LU.64 R4, [R1+0x8c0] ;  /* 0x0008c00001047983 */ /* 0x000f280000300a00 */
[----:B------:R-:W4:Y:S04]  /*28bc0*/  LDL.LU.64 R6, [R1+0x8c8] ;  /* 0x0008c80001067983 */ /* 0x000f280000300a00 */
[----:B------:R-:W2:Y:S04]  /*28bd0*/  LDL.LU.64 R10, [R1+0x3388] ;  /* 0x00338800010a7983 */ /* 0x000ea80000300a00 */
[----:B------:R-:W2:Y:S04]  /*28be0*/  LDL.LU.64 R8, [R1+0x3380] ;  /* 0x0033800001087983 */ /* 0x000ea80000300a00 */
[----:B------:R0:W-:Y:S04]  /*28bf0*/  STL.64 [R1+0x290], R16 ;  /* 0x0002901001007387 */ /* 0x0001e80000100a00 */
[----:B------:R2:W-:Y:S04]  /*28c00*/  STL.64 [R1+0x298], R18 ;  /* 0x0002981201007387 */ /* 0x0005e80000100a00 */
[----:B0-----:R-:W2:Y:S02]  /*28c10*/  LDL.LU.64 R16, [R1+0x3378] ;  /* 0x0033780001107983 */ /* 0x001ea40000300a00 */
[----:B--2---:R-:W-:Y:S02]  /*28c20*/  HMMA.16816.F32.BF16 R16, R20, R16, R8 ;  /* 0x000000101410723c */ /* 0x004fe40000041808 */
[----:B------:R-:W2:-:S15]  /*28c30*/  LDL.LU.64 R8, [R1+0x3370] ;  /* 0x0033700001087983 */ /* 0x000e9e0000300a00 */
[----:B------:R-:W-:Y:S02]  /*28c40*/  NOP ;  /* 0x0000000000007918 */ /* 0x000fe40000000000 */
[----:B------:R-:W-:Y:S04]  /*28c50*/  STL.64 [R1+0x280], R16 ;  /* 0x0002801001007387 */ /* 0x000fe80000100a00 */
[----:B------:R-:W-:Y:S04]  /*28c60*/  STL.64 [R1+0x288], R18 ;  /* 0x0002881201007387 */ /* 0x000fe80000100a00 */
[----:B------:R-:W0:Y:S04]  /*28c70*/  LDSM.16.MT88.4 R16, [R28+UR5+0x380] ;  /* 0x000380051c10783b */ /* 0x000e280008004200 */
[----:B0-----:R-:W-:Y:S04]  /*28c80*/  STL [R1+0x31bc], R18 ;  /* 0x0031bc1201007387 */ /* 0x001fe80000100800 */
[----:B------:R-:W-:Y:S04]  /*28c90*/  STL [R1+0x31b8], R19 ;  /* 0x0031b81301007387 */ /* 0x000fe80000100800 */
[----:B------:R-:W-:Y:S01]  /*28ca0*/  STL.64 [R1+0x3250], R16 ;  /* 0x0032501001007387 */ /* 0x000fe20000100a00 */
[----:B--2---:R-:W-:Y:S03]  /*28cb0*/  HMMA.16816.F32.BF16 R8, R20, R8, R24 ;  /* 0x000000081408723c */ /* 0x004fe60000041818 */
[----:B------:R-:W2:Y:S04]  /*28cc0*/  LDL.LU.64 R26, [R1+0x3368] ;  /* 0x00336800011a7983 */ /* 0x000ea80000300a00 */
[----:B------:R-:W2:-:S12]  /*28cd0*/  LDL.LU.64 R24, [R1+0x3360] ;  /* 0x0033600001187983 */ /* 0x000e980000300a00 */
[----:B------:R0:W-:Y:S04]  /*28ce0*/  STL.64 [R1+0x930], R8 ;  /* 0x0009300801007387 */ /* 0x0001e80000100a00 */
[----:B------:R-:W-:Y:S04]  /*28cf0*/  STL.64 [R1+0x938], R10 ;  /* 0x0009380a01007387 */ /* 0x000fe80000100a00 */
[----:B0-----:R-:W2:Y:S01]  /*28d00*/  LDL.LU.64 R8, [R1+0x3358] ;  /* 0x0033580001087983 */ /* 0x001ea20000300a00 */
[----:B------:R-:W-:Y:S02]  /*28d10*/  IMAD.MOV.U32 R16, RZ, RZ, R3 ;  /* 0x000000ffff107224 */ /* 0x000fe400078e0003 */
[----:B------:R-:W-:Y:S01]  /*28d20*/  IMAD.MOV.U32 R17, RZ, RZ, R0 ;  /* 0x000000ffff117224 */ /* 0x000fe200078e0000 */
        /* <DEDUP_REMOVED lines=26> */
[----:B0-----:R-:W2:Y:S01]  /*28ed0*/  LDL.LU.64 R8, [R1+0x32f8] ;  /* 0x0032f80001087983 */ /* 0x001ea20000300a00 */
[C---:B---3--:R-:W-:Y:S08]  /*28ee0*/  HMMA.16816.F32.BF16 R16, R20.reuse, R16, R12 ;  /* 0x000000101410723c */ /* 0x048ff0000004180c */
[----:B--2---:R-:W-:Y:S01]  /*28ef0*/  HMMA.16816.F32.BF16 R8, R20, R8, R24 ;  /* 0x000000081408723c */ /* 0x004fe20000041818 */
[----:B------:R-:W2:-:S15]  /*28f00*/  LDL.LU.64 R24, [R1+0x32f0] ;  /* 0x0032f00001187983 */ /* 0x000e9e0000300a00 */
[----:B------:R-:W-:-:S03]  /*28f10*/  NOP ;  /* 0x0000000000007918 */ /* 0x000fc60000000000 */
[----:B------:R-:W-:Y:S04]  /*28f20*/  STL.64 [R1+0x8e0], R8 ;  /* 0x0008e00801007387 */ /* 0x000fe80000100a00 */
[----:B------:R0:W-:Y:S04]  /*28f30*/  STL.64 [R1+0x8e8], R10 ;  /* 0x0008e80a01007387 */ /* 0x0001e80000100a00 */
[----:B0-----:R-:W3:Y:S04]  /*28f40*/  LDL.LU.64 R10, [R1+0x32e8] ;  /* 0x0032e800010a7983 */ /* 0x001ee80000300a00 */
[----:B------:R-:W2:Y:S04]  /*28f50*/  LDL.LU.64 R8, [R1+0x32e0] ;  /* 0x0032e00001087983 */ /* 0x000ea80000300a00 */
        /* <DEDUP_REMOVED lines=15> */
[----:B------:R0:W-:Y:S04]  /*29050*/  STL.64 [R1+0x3270], R16 ;  /* 0x0032701001007387 */ /* 0x0001e80000100a00 */
[----:B0-----:R-:W2:Y:S04]  /*29060*/  LDL.LU.64 R16, [R1+0xa0] ;  /* 0x0000a00001107983 */ /* 0x001ea80000300a00 */
[----:B--2---:R3:W-:Y:S04]  /*29070*/  STL.64 [R1+0x3288], R16 ;  /* 0x0032881001007387 */ /* 0x0047e80000100a00 */
[----:B------:R-:W2:Y:S04]  /*29080*/  LDL.LU.64 R24, [R1+0x270] ;  /* 0x0002700001187983 */ /* 0x000ea80000300a00 */
[----:B------:R-:W2:Y:S01]  /*29090*/  LDL.LU.64 R26, [R1+0x278] ;  /* 0x00027800011a7983 */ /* 0x000ea20000300a00 */
[----:B---3--:R-:W-:-:S02]  /*290a0*/  IMAD.MOV.U32 R16, RZ, RZ, R11 ;  /* 0x000000ffff107224 */ /* 0x008fc400078e000b */
[----:B------:R-:W-:-:S05]  /*290b0*/  IMAD.MOV.U32 R17, RZ, RZ, R10 ;  /* 0x000000ffff117224 */ /* 0x000fca00078e000a */
[----:B------:R0:W-:Y:S04]  /*290c0*/  STL.64 [R1+0x32a0], R16 ;  /* 0x0032a01001007387 */ /* 0x0001e80000100a00 */
[----:B0-----:R-:W3:Y:S04]  /*290d0*/  LDL.64 R16, [R1+0xc0] ;  /* 0x0000c00001107983 */ /* 0x001ee80000100a00 */
[----:B------:R-:W-:Y:S04]  /*290e0*/  STL.64 [R1+0x31f0], R14 ;  /* 0x0031f00e01007387 */ /* 0x000fe80000100a00 */
[----:B------:R0:W-:Y:S04]  /*290f0*/  STL.64 [R1+0x31e8], R12 ;  /* 0x0031e80c01007387 */ /* 0x0001e80000100a00 */
[----:B0-----:R-:W2:Y:S04]  /*29100*/  LDL.LU.64 R12, [R1+0x70] ;  /* 0x00007000010c7983 */ /* 0x001ea80000300a00 */
[----:B--2---:R0:W-:Y:S04]  /*29110*/  STL.64 [R1+0x3248], R12 ;  /* 0x0032480c01007387 */ /* 0x0041e80000100a00 */
[----:B0-----:R-:W2:Y:S04]  /*29120*/  LDL.LU.64 R12, [R1+0x80] ;  /* 0x00008000010c7983 */ /* 0x001ea80000300a00 */
[----:B--2---:R0:W-:Y:S04]  /*29130*/  STL.64 [R1+0x3268], R12 ;  /* 0x0032680c01007387 */ /* 0x0041e80000100a00 */
[----:B0-----:R-:W2:Y:S04]  /*29140*/  LDL.LU.64 R12, [R1+0x1e0] ;  /* 0x0001e000010c7983 */ /* 0x001ea80000300a00 */
[----:B------:R-:W2:Y:S04]  /*29150*/  LDL.LU.64 R14, [R1+0x1e8] ;  /* 0x0001e800010e7983 */ /* 0x000ea80000300a00 */
[----:B--2---:R-:W-:Y:S04]  /*29160*/  STL.64 [R1+0x3280], R14 ;  /* 0x0032800e01007387 */ /* 0x004fe80000100a00 */
[----:B------:R0:W-:Y:S04]  /*29170*/  STL.64 [R1+0x3278], R12 ;  /* 0x0032780c01007387 */ /* 0x0001e80000100a00 */
[----:B0-----:R-:W2:Y:S04]  /*29180*/  LDL.LU.64 R12, [R1+0x1f0] ;  /* 0x0001f000010c7983 */ /* 0x001ea80000300a00 */
[----:B------:R-:W2:Y:S01]  /*29190*/  LDL.LU.64 R14, [R1+0x1f8] ;  /* 0x0001f800010e7983 */ /* 0x000ea20000300a00 */
[C---:B----4-:R-:W-:Y:S03]  /*291a0*/  HMMA.16816.F32.BF16 R4, R20.reuse, R8, R4 ;  /* 0x000000081404723c */ /* 0x050fe60000041804 */
[----:B--2---:R-:W-:Y:S04]  /*291b0*/  STL.64 [R1+0x3298], R14 ;  /* 0x0032980e01007387 */ /* 0x004fe80000100a00 */
[----:B------:R0:W-:Y:S04]  /*291c0*/  STL.64 [R1+0x3290], R12 ;  /* 0x0032900c01007387 */ /* 0x0001e80000100a00 */
[----:B0-----:R-:W2:Y:S04]  /*291d0*/  LDL.LU.64 R12, [R1+0x200] ;  /* 0x00020000010c7983 */ /* 0x001ea80000300a00 */
[----:B------:R-:W4:Y:S04]  /*291e0*/  LDL.LU.64 R14, [R1+0x208] ;  /* 0x00020800010e7983 */ /* 0x000f280000300a00 */
[----:B----4-:R-:W-:Y:S04]  /*291f0*/  STL.64 [R1+0x32b0], R14 ;  /* 0x0032b00e01007387 */ /* 0x010fe80000100a00 */
[----:B--2---:R0:W-:Y:S04]  /*29200*/  STL.64 [R1+0x32a8], R12 ;  /* 0x0032a80c01007387 */ /* 0x0041e80000100a00 */
[----:B0-----:R-:W2:Y:S04]  /*29210*/  LDL.LU.64 R12, [R1+0xfe0] ;  /* 0x000fe000010c7983 */ /* 0x001ea80000300a00 */
[----:B------:R-:W2:Y:S04]  /*29220*/  LDL.LU.64 R14, [R1+0xfe8] ;  /* 0x000fe800010e7983 */ /* 0x000ea80000300a00 */
[----:B------:R0:W-:Y:S04]  /*29230*/  STL.64 [R1+0x8b0], R4 ;  /* 0x0008b00401007387 */ /* 0x0001e80000100a00 */
[----:B------:R-:W-:Y:S04]  /*29240*/  STL.64 [R1+0x8b8], R6 ;  /* 0x0008b80601007387 */ /* 0x000fe80000100a00 */
[----:B0-----:R-:W4:Y:S02]  /*29250*/  LDL.LU.64 R4, [R1+0x32c8] ;  /* 0x0032c80001047983 */ /* 0x001f240000300a00 */
[----:B----4-:R-:W-:Y:S02]  /*29260*/  HMMA.16816.F32.BF16 R20, R20, R4, R24 ;  /* 0x000000041414723c */ /* 0x010fe40000041818 */
[----:B------:R-:W2:Y:S04]  /*29270*/  LDL.LU.64 R26, [R1+0x32c0] ;  /* 0x0032c000011a7983 */ /* 0x000ea80000300a00 */
[----:B------:R-:W2:Y:S01]  /*29280*/  LDL.LU.64 R24, [R1+0x32b8] ;  /* 0x0032b80001187983 */ /* 0x000ea20000300a00 */
[----:B---3--:R-:W-:-:S12]  /*29290*/  IMAD.MOV.U32 R10, RZ, RZ, R16 ;  /* 0x000000ffff0a7224 */ /* 0x008fd800078e0010 */
[----:B------:R0:W-:Y:S04]  /*292a0*/  STL.64 [R1+0x270], R20 ;  /* 0x0002701401007387 */ /* 0x0001e80000100a00 */
[----:B------:R-:W-:Y:S04]  /*292b0*/  STL.64 [R1+0x278], R22 ;  /* 0x0002781601007387 */ /* 0x000fe80000100a00 */
[----:B0-----:R-:W3:Y:S04]  /*292c0*/  LDL.LU.64 R20, [R1+0x60] ;  /* 0x0000600001147983 */ /* 0x001ee80000300a00 */
[----:B------:R-:W-:Y:S01]  /*292d0*/  STL [R1+0x31e0], R5 ;  /* 0x0031e00501007387 */ /* 0x000fe20000100800 */
        /* <DEDUP_REMOVED lines=23> */
[----:B------:R0:W-:Y:S04]  /*29450*/  STL.64 [R1+0x31f8], R8 ;  /* 0x0031f80801007387 */ /* 0x0001e80000100a00 */
[----:B0-----:R-:W4:Y:S04]  /*29460*/  LDL.LU.64 R8, [R1+0x1c0] ;  /* 0x0001c00001087983 */ /* 0x001f280000300a00 */
[----:B------:R-:W4:Y:S01]  /*29470*/  LDL.LU.64 R10, [R1+0x1c8] ;  /* 0x0001c800010a7983 */ /* 0x000f220000300a00 */
[----:B--2---:R-:W-:Y:S03]  /*29480*/  HMMA.16816.F32.BF16 R16, R24, R16, R12 ;  /* 0x000000101810723c */ /* 0x004fe6000004180c */
[----:B------:R-:W2:-:S15]  /*29490*/  LDL.LU.64 R12, [R1+0x3268] ;  /* 0x00326800010c7983 */ /* 0x000e9e0000300a00 */
[----:B------:R-:W-:Y:S01]  /*294a0*/  NOP ;  /* 0x0000000000007918 */ /* 0x000fe20000000000 */
        /* <DEDUP_REMOVED lines=11> */
[----:B------:R-:W4:Y:S04]  /*29560*/  LDL.LU.64 R12, [R1+0x3248] ;  /* 0x00324800010c7983 */ /* 0x000f280000300a00 */
[----:B------:R-:W-:Y:S01]  /*29570*/  STL.64 [R1+0x31d0], R18 ;  /* 0x0031d01201007387 */ /* 0x000fe20000100a00 */
[----:B----4-:R-:W-:Y:S03]  /*29580*/  HMMA.16816.F32.BF16 R8, R24, R12, R8 ;  /* 0x0000000c1808723c */ /* 0x010fe60000041808 */
[----:B--2---:R0:W-:Y:S04]  /*29590*/  STL.64 [R1+0x31c8], R16 ;  /* 0x0031c81001007387 */ /* 0x0041e80000100a00 */
[----:B0-----:R-:W3:Y:S04]  /*295a0*/  LDL.LU.64 R16, [R1+0x1b0] ;  /* 0x0001b00001107983 */ /* 0x001ee80000300a00 */
[----:B------:R-:W3:Y:S08]  /*295b0*/  LDL.LU.64 R18, [R1+0x1b8] ;  /* 0x0001b80001127983 */ /* 0x000ef00000300a00 */
[----:B------:R0:W-:Y:S04]  /*295c0*/  STL.64 [R1+0x1c0], R8 ;  /* 0x0001c00801007387 */ /* 0x0001e80000100a00 */
[----:B------:R-:W-:Y:S04]  /*295d0*/  STL.64 [R1+0x1c8], R10 ;  /* 0x0001c80a01007387 */ /* 0x000fe80000100a00 */
[----:B0-----:R-:W2:Y:S01]  /*295e0*/  LDL.LU.64 R8, [R1+0x40] ;  /* 0x0000400001087983 */ /* 0x001ea20000300a00 */
[----:B------:R-:W-:-:S02]  /*295f0*/  IMAD.MOV.U32 R29, RZ, RZ, R12 ;  /* 0x000000ffff1d7224 */ /* 0x000fc400078e000c */
[----:B------:R-:W-:Y:S01]  /*29600*/  IMAD.MOV.U32 R28, RZ, RZ, R13 ;  /* 0x000000ffff1c7224 */ /* 0x000fe200078e000d */
[----:B--2---:R-:W-:Y:S04]  /*29610*/  STL.64 [R1+0x3240], R8 ;  /* 0x0032400801007387 */ /* 0x004fe80000100a00 */
[----:B------:R-:W2:Y:S04]  /*29620*/  LDL.LU.64 R12, [R1] ;  /* 0x00000000010c7983 */ /* 0x000ea80000300a00 */
[----:B--2---:R0:W-:Y:S04]  /*29630*/  STL.64 [R1+0x3208], R12 ;  /* 0x0032080c01007387 */ /* 0x0041e80000100a00 */
[----:B0-----:R-:W2:Y:S01]  /*29640*/  LDL.LU.64 R12, [R1+0x10] ;  /* 0x00001000010c7983 */ /* 0x001ea20000300a00 */
[----:B---3--:R-:W-:Y:S03]  /*29650*/  HMMA.16816.F32.BF16 R8, R24, R20, R16 ;  /* 0x000000141808723c */ /* 0x008fe60000041810 */
[----:B--2---:R0:W-:Y:S04]  /*29660*/  STL.64 [R1+0x3210], R12 ;  /* 0x0032100c01007387 */ /* 0x0041e80000100a00 */
[----:B0-----:R-:W2:Y:S01]  /*29670*/  LDL.LU.64 R12, [R1+0x20] ;  /* 0x00002000010c7983 */ /* 0x001ea20000300a00 */
[----:B------:R-:W-:-:S02]  /*29680*/  IMAD.MOV.U32 R7, RZ, RZ, R20 ;  /* 0x000000ffff077224 */ /* 0x000fc400078e0014 */
[----:B------:R-:W-:Y:S02]  /*29690*/  IMAD.MOV.U32 R6, RZ, RZ, R21 ;  /* 0x000000ffff067224 */ /* 0x000fe400078e0015 */
[----:B------:R-:W0:Y:S04]  /*296a0*/  LDSM.16.MT88.4 R20, [R2+UR5+0x4000] ;  /* 0x004000050214783b */ /* 0x000e280008004200 */
[----:B--2---:R1:W-:Y:S04]  /*296b0*/  STL.64 [R1+0x3228], R12 ;  /* 0x0032280c01007387 */ /* 0x0043e80000100a00 */
[----:B-1----:R-:W2:Y:S04]  /*296c0*/  LDL.64 R12, [R1+0x30] ;  /* 0x00003000010c7983 */ /* 0x002ea80000100a00 */
[----:B------:R-:W-:Y:S04]  /*296d0*/  STL [R1+0x3188], R28 ;  /* 0x0031881c01007387 */ /* 0x000fe80000100800 */
[----:B------:R-:W-:Y:S04]  /*296e0*/  STL [R1+0x3184], R29 ;  /* 0x0031841d01007387 */ /* 0x000fe80000100800 */
[----:B------:R1:W-:Y:S04]  /*296f0*/  STL.64 [R1+0x1b0], R8 ;  /* 0x0001b00801007387 */ /* 0x0003e80000100a00 */
[----:B------:R3:W-:Y:S04]  /*29700*/  STL.64 [R1+0x1b8], R10 ;  /* 0x0001b80a01007387 */ /* 0x0007e80000100a00 */
[----:B-1----:R-:W4:Y:S04]  /*29710*/  LDL.LU.64 R8, [R1+0x810] ;  /* 0x0008100001087983 */ /* 0x002f280000300a00 */
[----:B---3--:R-:W4:Y:S04]  /*29720*/  LDL.LU.64 R10, [R1+0x818] ;  /* 0x00081800010a7983 */ /* 0x008f280000300a00 */
[----:B------:R-:W3:Y:S04]  /*29730*/  LDL.LU.64 R16, [R1+0x800] ;  /* 0x0008000001107983 */ /* 0x000ee80000300a00 */
[----:B------:R-:W3:Y:S04]  /*29740*/  LDL.LU.64 R18, [R1+0x808] ;  /* 0x0008080001127983 */ /* 0x000ee80000300a00 */
[----:B------:R-:W-:Y:S04]  /*29750*/  STL.64 [R1+0x3220], R6 ;  /* 0x0032200601007387 */ /* 0x000fe80000100a00 */
[----:B------:R1:W-:Y:S04]  /*29760*/  STL.64 [R1+0x3218], R4 ;  /* 0x0032180401007387 */ /* 0x0003e80000100a00 */
[----:B-1----:R-:W2:Y:S04]  /*29770*/  LDL.LU.64 R4, [R1+0x7e0] ;  /* 0x0007e00001047983 */ /* 0x002ea80000300a00 */
[----:B------:R-:W2:Y:S04]  /*29780*/  LDL.LU.64 R6, [R1+0x7e8] ;  /* 0x0007e80001067983 */ /* 0x000ea80000300a00 */
[----:B--2---:R-:W-:Y:S04]  /*29790*/  STL.64 [R1+0x3238], R6 ;  /* 0x0032380601007387 */ /* 0x004fe80000100a00 */
[----:B------:R1:W-:Y:S04]  /*297a0*/  STL.64 [R1+0x3230], R4 ;  /* 0x0032300401007387 */ /* 0x0003e80000100a00 */
[----:B-1----:R-:W2:Y:S04]  /*297b0*/  LDL.LU.64 R4, [R1+0x7f0] ;  /* 0x0007f00001047983 */ /* 0x002ea80000300a00 */
[----:B------:R-:W2:Y:S04]  /*297c0*/  LDL.LU.64 R6, [R1+0x7f8] ;  /* 0x0007f80001067983 */ /* 0x000ea80000300a00 */
[----:B------:R-:W-:Y:S04]  /*297d0*/  STL [R1+0x3180], R2 ;  /* 0x0031800201007387 */ /* 0x000fe80000100800 */
[----:B0-----:R-:W-:Y:S04]  /*297e0*/  STL.64 [R1+0x30d0], R22 ;  /* 0x0030d01601007387 */ /* 0x001fe80000100a00 */
[----:B------:R0:W-:Y:S02]  /*297f0*/  STL.64 [R1+0x30c8], R20 ;  /* 0x0030c81401007387 */ /* 0x0001e40000100a00 */
[----:B0-----:R-:W-:-:S02]  /*29800*/  IMAD.MOV.U32 R20, RZ, RZ, R3 ;  /* 0x000000ffff147224 */ /* 0x001fc400078e0003 */
[----:B------:R-:W-:-:S07]  /*29810*/  IMAD.MOV.U32 R21, RZ, RZ, R0 ;  /* 0x000000ffff157224 */ /* 0x000fce00078e0000 */
[----:B----4-:R-:W-:-:S15]  /*29820*/  HMMA.16816.F32.BF16 R8, R24, R20, R8 ;  /* 0x000000141808723c */ /* 0x010fde0000041808 */
[----:B------:R-:W-:-:S04]  /*29830*/  NOP ;  /* 0x0000000000007918 */ /* 0x000fc80000000000 */
[----:B------:R0:W-:Y:S04]  /*29840*/  STL.64 [R1+0x810], R8 ;  /* 0x0008100801007387 */ /* 0x0001e80000100a00 */
[----:B------:R-:W-:Y:S04]  /*29850*/  STL.64 [R1+0x818], R10 ;  /* 0x0008180a01007387 */ /* 0x000fe80000100a00 */
[----:B0-----:R-:W3:Y:S04]  /*29860*/  LDL.LU.64 R8, [R1+0x3240] ;  /* 0x0032400001087983 */ /* 0x001ee80000300a00 */
[----:B------:R0:W-:Y:S04]  /*29870*/  STL.64 [R1+0x3148], R20 ;  /* 0x0031481401007387 */ /* 0x0001e80000100a00 */
[----:B0-----:R-:W4:Y:S04]  /*29880*/  LDL.LU.64 R20, [R1+0x7d0] ;  /* 0x0007d00001147983 */ /* 0x001f280000300a00 */
[----:B------:R-:W4:Y:S01]  /*29890*/  LDL.LU.64 R22, [R1+0x7d8] ;  /* 0x0007d80001167983 */ /* 0x000f220000300a00 */
[----:B------:R-:W-:Y:S01]  /*298a0*/  IMAD.MOV.U32 R2, RZ, RZ, R13 ;  /* 0x000000ffff027224 */ /* 0x000fe200078e000d */
[C---:B--2---:R-:W-:Y:S08]  /*298b0*/  HMMA.16816.F32.BF16 R4, R24.reuse, R12, R4 ;  /* 0x0000000c1804723c */ /* 0x044ff00000041804 */
[----:B---3--:R-:W-:Y:S01]  /*298c0*/  HMMA.16816.F32.BF16 R16, R24, R8, R16 ;  /* 0x000000081810723c */ /* 0x008fe20000041810 */
[----:B------:R-:W-:-:S02]  /*298d0*/  IMAD.MOV.U32 R3, RZ, RZ, R8 ;  /* 0x000000ffff037224 */ /* 0x000fc400078e0008 */
[----:B------:R-:W-:-:S15]  /*298e0*/  IMAD.MOV.U32 R0, RZ, RZ, R9 ;  /* 0x000000ffff007224 */ /* 0x000fde00078e0009 */
[----:B------:R-:W-:Y:S01]  /*298f0*/  NOP ;  /* 0x0000000000007918 */ /* 0x000fe20000000000 */
[----:B------:R0:W-:Y:S04]  /*29900*/  STL.64 [R1+0x800], R16 ;  /* 0x0008001001007387 */ /* 0x0001e80000100a00 */
[----:B------:R1:W-:Y:S04]  /*29910*/  STL.64 [R1+0x808], R18 ;  /* 0x0008081201007387 */ /* 0x0003e80000100a00 */
[----:B------:R-:W2:Y:S04]  /*29920*/  LDL.LU.64 R8, [R1+0x7c0] ;  /* 0x0007c00001087983 */ /* 0x000ea80000300a00 */
[----:B------:R-:W2:Y:S04]  /*29930*/  LDL.LU.64 R10, [R1+0x7c8] ;  /* 0x0007c800010a7983 */ /* 0x000ea80000300a00 */
[----:B0-----:R-:W3:Y:S04]  /*29940*/  LDL.LU.64 R16, [R1+0x7b0] ;  /* 0x0007b00001107983 */ /* 0x001ee80000300a00 */
[----:B-1----:R-:W3:Y:S04]  /*29950*/  LDL.LU.64 R18, [R1+0x7b8] ;  /* 0x0007b80001127983 */ /* 0x002ee80000300a00 */
[----:B------:R-:W-:Y:S04]  /*29960*/  STL [R1+0x3190], R0 ;  /* 0x0031900001007387 */ /* 0x000fe80000100800 */
[----:B------:R-:W-:Y:S04]  /*29970*/  STL [R1+0x318c], R3 ;  /* 0x00318c0301007387 */ /* 0x000fe80000100800 */
        /* <DEDUP_REMOVED lines=13> */
[----:B------:R-:W4:Y:S02]  /*29a50*/  LDL.LU.64 R12, [R1+0x3210] ;  /* 0x00321000010c7983 */ /* 0x000f240000300a00 */
[----:B----4-:R-:W-:-:S15]  /*29a60*/  HMMA.16816.F32.BF16 R20, R24, R12, R20 ;  /* 0x0000000c1814723c */ /* 0x010fde0000041814 */
[----:B------:R-:W-:-:S04]  /*29a70*/  NOP ;  /* 0x0000000000007918 */ /* 0x000fc80000000000 */
[----:B------:R0:W-:Y:S04]  /*29a80*/  STL.64 [R1+0x7d0], R20 ;  /* 0x0007d01401007387 */ /* 0x0001e80000100a00 */
[----:B------:R-:W-:Y:S01]  /*29a90*/  STL.64 [R1+0x7d8], R22 ;  /* 0x0007d81601007387 */ /* 0x000fe20000100a00 */
[----:B0-----:R-:W-:Y:S02]  /*29aa0*/  IMAD.MOV.U32 R21, RZ, RZ, R12 ;  /* 0x000000ffff157224 */ /* 0x001fe400078e000c */
[----:B------:R-:W-:Y:S02]  /*29ab0*/  IMAD.MOV.U32 R20, RZ, RZ, R13 ;  /* 0x000000ffff147224 */ /* 0x000fe400078e000d */
[----:B------:R-:W4:Y:S04]  /*29ac0*/  LDL.LU.64 R12, [R1+0x3208] ;  /* 0x00320800010c7983 */ /* 0x000f280000300a00 */
[----:B------:R0:W-:Y:S04]  /*29ad0*/  STL.64 [R1+0x3198], R20 ;  /* 0x0031981401007387 */ /* 0x0001e80000100a00 */
[----:B0-----:R-:W2:Y:S04]  /*29ae0*/  LDL.LU.64 R20, [R1+0x7a0] ;  /* 0x0007a00001147983 */ /* 0x001ea80000300a00 */
[----:B------:R-:W2:Y:S01]  /*29af0*/  LDL.LU.64 R22, [R1+0x7a8] ;  /* 0x0007a80001167983 */ /* 0x000ea20000300a00 */
[----:B----4-:R-:W-:Y:S01]  /*29b00*/  HMMA.16816.F32.BF16 R8, R24, R12, R8 ;  /* 0x0000000c1808723c */ /* 0x010fe20000041808 */
[----:B------:R-:W-:-:S02]  /*29b10*/  IMAD.MOV.U32 R0, RZ, RZ, R12 ;  /* 0x000000ffff007224 */ /* 0x000fc400078e000c */
[----:B------:R-:W-:-:S15]  /*29b20*/  IMAD.MOV.U32 R3, RZ, RZ, R13 ;  /* 0x000000ffff037224 */ /* 0x000fde00078e000d */
[----:B------:R-:W-:Y:S01]  /*29b30*/  NOP ;  /* 0x0000000000007918 */ /* 0x000fe20000000000 */
[----:B------:R-:W-:Y:S04]  /*29b40*/  STL.64 [R1+0x7c0], R8 ;  /* 0x0007c00801007387 */ /* 0x000fe80000100a00 */
[----:B------:R0:W-:Y:S04]  /*29b50*/  STL.64 [R1+0x7c8], R10 ;  /* 0x0007c80a01007387 */ /* 0x0001e80000100a00 */
[----:B0-----:R-:W4:Y:S04]  /*29b60*/  LDL.LU.64 R10, [R1+0x3200] ;  /* 0x00320000010a7983 */ /* 0x001f280000300a00 */
[----:B------:R-:W2:Y:S04]  /*29b70*/  LDL.LU.64 R8, [R1+0x31f8] ;  /* 0x0031f80001087983 */ /* 0x000ea80000300a00 */
[----:B------:R-:W2:Y:S04]  /*29b80*/  LDL.LU.64 R14, [R1+0x31f0] ;  /* 0x0031f000010e7983 */ /* 0x000ea80000300a00 */
[----:B------:R-:W3:Y:S02]  /*29b90*/  LDL.LU.64 R12, [R1+0x31e8] ;  /* 0x0031e800010c7983 */ /* 0x000ee40000300a00 */
[C---:B---3--:R-:W-:Y:S08]  /*29ba0*/  HMMA.16816.F32.BF16 R16, R24.reuse, R12, R16 ;  /* 0x0000000c1810723c */ /* 0x048ff00000041810 */
[----:B--2---:R-:W-:Y:S11]  /*29bb0*/  HMMA.16816.F32.BF16 R20, R24, R8, R20 ;  /* 0x000000081814723c */ /* 0x004ff60000041814 */
[----:B------:R0:W-:Y:S04]  /*29bc0*/  STL.64 [R1+0x7b0], R16 ;  /* 0x0007b01001007387 */ /* 0x0001e80000100a00 */
[----:B------:R1:W-:Y:S04]  /*29bd0*/  STL.64 [R1+0x7b8], R18 ;  /* 0x0007b81201007387 */ /* 0x0003e80000100a00 */
[----:B0-----:R-:W2:Y:S04]  /*29be0*/  LDL.LU.64 R16, [R1+0x1a0] ;  /* 0x0001a00001107983 */ /* 0x001ea80000300a00 */
[----:B-1----:R-:W2:Y:S04]  /*29bf0*/  LDL.LU.64 R18, [R1+0x1a8] ;  /* 0x0001a80001127983 */ /* 0x002ea80000300a00 */
[----:B------:R-:W-:Y:S04]  /*29c00*/  STL.64 [R1+0x30e0], R14 ;  /* 0x0030e00e01007387 */ /* 0x000fe80000100a00 */
[----:B------:R0:W-:Y:S02]  /*29c10*/  STL.64 [R1+0x30d8], R12 ;  /* 0x0030d80c01007387 */ /* 0x0001e40000100a00 */
[----:B0-----:R-:W-:-:S02]  /*29c20*/  IMAD.MOV.U32 R12, RZ, RZ, R5 ;  /* 0x000000ffff0c7224 */ /* 0x001fc400078e0005 */
[----:B----4-:R-:W-:Y:S01]  /*29c30*/  IMAD.MOV.U32 R13, RZ, RZ, R11 ;  /* 0x000000ffff0d7224 */ /* 0x010fe200078e000b */
[----:B------:R-:W2:Y:S04]  /*29c40*/  LDL.LU R5, [R1+0x31e0] ;  /* 0x0031e00001057983 */ /* 0x000ea80000300800 */
[----:B------:R-:W3:Y:S04]  /*29c50*/  LDL.LU R11, [R1+0x31dc] ;  /* 0x0031dc00010b7983 */ /* 0x000ee80000300800 */
[----:B------:R0:W-:Y:S02]  /*29c60*/  STL.64 [R1+0x31a0], R12 ;  /* 0x0031a00c01007387 */ /* 0x0001e40000100a00 */
[----:B0-----:R-:W-:-:S02]  /*29c70*/  IMAD.MOV.U32 R12, RZ, RZ, R10 ;  /* 0x000000ffff0c7224 */ /* 0x001fc400078e000a */
[----:B------:R-:W3:Y:S04]  /*29c80*/  LDL.LU R10, [R1+0x31d8] ;  /* 0x0031d800010a7983 */ /* 0x000ee80000300800 */
[----:B------:R-:W4:Y:S04]  /*29c90*/  LDL.LU R13, [R1+0xc4] ;  /* 0x0000c400010d7983 */ /* 0x000f280000300800 */
[----:B------:R0:W-:Y:S04]  /*29ca0*/  STL.64 [R1+0x7a0], R20 ;  /* 0x0007a01401007387 */ /* 0x0001e80000100a00 */
[----:B------:R1:W-:Y:S04]  /*29cb0*/  STL.64 [R1+0x7a8], R22 ;  /* 0x0007a81601007387 */ /* 0x0003e80000100a00 */
[----:B0-----:R-:W3:Y:S04]  /*29cc0*/  LDL.LU.64 R20, [R1+0x130] ;  /* 0x0001300001147983 */ /* 0x001ee80000300a00 */
[----:B-1----:R-:W3:Y:S01]  /*29cd0*/  LDL.LU.64 R22, [R1+0x138] ;  /* 0x0001380001167983 */ /* 0x002ee20000300a00 */
[----:B--2---:R-:W-:Y:S03]  /*29ce0*/  HMMA.16816.F32.BF16 R24, R24, R4, R16 ;  /* 0x000000041818723c */ /* 0x004fe60000041810 */
[----:B---3--:R-:W-:Y:S04]  /*29cf0*/  STL.64 [R1+0x31b0], R22 ;  /* 0x0031b01601007387 */ /* 0x008fe80000100a00 */
[----:B------:R0:W-:Y:S04]  /*29d00*/  STL.64 [R1+0x31a8], R20 ;  /* 0x0031a81401007387 */ /* 0x0001e80000100a00 */
[----:B0-----:R-:W4:Y:S04]  /*29d10*/  LDL.LU.64 R20, [R1+0xfd0] ;  /* 0x000fd00001147983 */ /* 0x001f280000300a00 */
[----:B------:R-:W4:Y:S04]  /*29d20*/  LDL.LU.64 R22, [R1+0xfd8] ;  /* 0x000fd80001167983 */ /* 0x000f280000300a00 */
[----:B------:R-:W-:Y:S04]  /*29d30*/  STL.64 [R1+0x30f0], R10 ;  /* 0x0030f00a01007387 */ /* 0x000fe80000100a00 */
[----:B------:R0:W-:Y:S04]  /*29d40*/  STL.64 [R1+0x30e8], R8 ;  /* 0x0030e80801007387 */ /* 0x0001e80000100a00 */
[----:B0-----:R-:W2:Y:S04]  /*29d50*/  LDL.LU.64 R8, [R1+0x120] ;  /* 0x0001200001087983 */ /* 0x001ea80000300a00 */
[----:B------:R-:W2:Y:S04]  /*29d60*/  LDL.LU.64 R10, [R1+0x128] ;  /* 0x00012800010a7983 */ /* 0x000ea80000300a00 */
[----:B------:R-:W3:Y:S04]  /*29d70*/  LDL.LU.64 R18, [R1+0x31d0] ;  /* 0x0031d00001127983 */ /* 0x000ee80000300a00 */
[----:B------:R-:W4:Y:S04]  /*29d80*/  LDL.LU.64 R16, [R1+0x31c8] ;  /* 0x0031c80001107983 */ /* 0x000f280000300a00 */
[----:B------:R0:W-:Y:S04]  /*29d90*/  STL.64 [R1+0x1a0], R24 ;  /* 0x0001a01801007387 */ /* 0x0001e80000100a00 */
[----:B------:R-:W-:Y:S01]  /*29da0*/  STL.64 [R1+0x1a8], R26 ;  /* 0x0001a81a01007387 */ /* 0x000fe20000100a00 */
[----:B0-----:R-:W-:-:S02]  /*29db0*/  IMAD.MOV.U32 R24, RZ, RZ, R7 ;  /* 0x000000ffff187224 */ /* 0x001fc400078e0007 */
[----:B------:R-:W-:Y:S01]  /*29dc0*/  IMAD.MOV.U32 R25, RZ, RZ, R6 ;  /* 0x000000ffff197224 */ /* 0x000fe200078e0006 */
[----:B------:R-:W2:Y:S04]  /*29dd0*/  LDL.LU R7, [R1+0x31c4] ;  /* 0x0031c40001077983 */ /* 0x000ea80000300800 */
[----:B------:R-:W2:Y:S04]  /*29de0*/  LDL.LU R6, [R1+0x31c0] ;  /* 0x0031c00001067983 */ /* 0x000ea80000300800 */
[----:B------:R3:W-:Y:S02]  /*29df0*/  STL.64 [R1+0x3150], R24 ;  /* 0x0031501801007387 */ /* 0x0007e40000100a00 */
[----:B---3--:R-:W-:-:S02]  /*29e00*/  IMAD.MOV.U32 R24, RZ, RZ, R18 ;  /* 0x000000ffff187224 */ /* 0x008fc400078e0012 */
[----:B------:R-:W-:Y:S01]  /*29e10*/  IMAD.MOV.U32 R25, RZ, RZ, R19 ;  /* 0x000000ffff197224 */ /* 0x000fe200078e0013 */
[----:B------:R-:W4:Y:S04]  /*29e20*/  LDL.LU R18, [R1+0x31bc] ;  /* 0x0031bc0001127983 */ /* 0x000f280000300800 */
[----:B------:R-:W4:Y:S04]  /*29e30*/  LDL.LU R19, [R1+0x31b8] ;  /* 0x0031b80001137983 */ /* 0x000f280000300800 */
[----:B------:R0:W-:Y:S04]  /*29e40*/  STL.64 [R1+0x3168], R24 ;  /* 0x0031681801007387 */ /* 0x0001e80000100a00 */
[----:B0-----:R-:W3:Y:S04]  /*29e50*/  LDL.LU R24, [R1+0x90] ;  /* 0x0000900001187983 */ /* 0x001ee80000300800 */
[----:B------:R-:W3:Y:S04]  /*29e60*/  LDL.LU R25, [R1+0x94] ;  /* 0x0000940001197983 */ /* 0x000ee80000300800 */
[----:B--2---:R-:W-:Y:S04]  /*29e70*/  STL.64 [R1+0x3100], R6 ;  /* 0x0031000601007387 */ /* 0x004fe80000100a00 */
[----:B------:R0:W-:Y:S04]  /*29e80*/  STL.64 [R1+0x30f8], R4 ;  /* 0x0030f80401007387 */ /* 0x0001e80000100a00 */
[----:B0-----:R-:W2:Y:S04]  /*29e90*/  LDL.LU R4, [R1+0xb0] ;  /* 0x0000b00001047983 */ /* 0x001ea80000300800 */
[----:B------:R-:W2:Y:S01]  /*29ea0*/  LDL.LU R5, [R1+0xb4] ;  /* 0x0000b40001057983 */ /* 0x000ea20000300800 */
[----:B----4-:R-:W-:Y:S03]  /*29eb0*/  HMMA.16816.F32.BF16 R12, R16, R12, R20 ;  /* 0x0000000c100c723c */ /* 0x010fe60000041814 */
[----:B------:R-:W2:Y:S04]  /*29ec0*/  LDL.LU.64 R22, [R1+0x31b0] ;  /* 0x0031b00001167983 */ /* 0x000ea80000300a00 */
[----:B------:R-:W2:-:S12]  /*29ed0*/  LDL.LU.64 R20, [R1+0x31a8] ;  /* 0x0031a80001147983 */ /* 0x000e980000300a00 */
[----:B------:R0:W-:Y:S04]  /*29ee0*/  STL.64 [R1+0xfd0], R12 ;  /* 0x000fd00c01007387 */ /* 0x0001e80000100a00 */
[----:B------:R-:W-:Y:S04]  /*29ef0*/  STL.64 [R1+0xfd8], R14 ;  /* 0x000fd80e01007387 */ /* 0x000fe80000100a00 */
[----:B0-----:R-:W4:Y:S01]  /*29f00*/  LDL.LU.64 R12, [R1+0x31a0] ;  /* 0x0031a000010c7983 */ /* 0x001f220000300a00 */
[C---:B--2---:R-:W-:Y:S03]  /*29f10*/  HMMA.16816.F32.BF16 R4, R16.reuse, R4, R20 ;  /* 0x000000041004723c */ /* 0x044fe60000041814 */
[----:B------:R-:W2:Y:S05]  /*29f20*/  LDL.LU.64 R20, [R1+0x3198] ;  /* 0x0031980001147983 */ /* 0x000eaa0000300a00 */
[----:B----4-:R-:W-:Y:S11]  /*29f30*/  HMMA.16816.F32.BF16 R8, R16, R12, R8 ;  /* 0x0000000c1008723c */ /* 0x010ff60000041808 */
[----:B------:R2:W-:Y:S04]  /*29f40*/  STL.64 [R1+0x130], R4 ;  /* 0x0001300401007387 */ /* 0x0005e80000100a00 */
[----:B------:R-:W-:Y:S04]  /*29f50*/  STL.64 [R1+0x138], R6 ;  /* 0x0001380601007387 */ /* 0x000fe80000100a00 */
[----:B------:R-:W-:Y:S04]  /*29f60*/  STL.64 [R1+0x120], R8 ;  /* 0x0001200801007387 */ /* 0x000fe80000100a00 */
[----:B------:R-:W-:Y:S01]  /*29f70*/  STL.64 [R1+0x128], R10 ;  /* 0x0001280a01007387 */ /* 0x000fe20000100a00 */
[----:B--2---:R-:W-:-:S02]  /*29f80*/  IMAD.MOV.U32 R4, RZ, RZ, R21 ;  /* 0x000000ffff047224 */ /* 0x004fc400078e0015 */
[----:B------:R-:W-:Y:S02]  /*29f90*/  IMAD.MOV.U32 R5, RZ, RZ, R20 ;  /* 0x000000ffff057224 */ /* 0x000fe400078e0014 */
[----:B------:R-:W2:Y:S04]  /*29fa0*/  LDL.LU.64 R20, [R1+0xf0] ;  /* 0x0000f00001147983 */ /* 0x000ea80000300a00 */
[----:B------:R-:W4:Y:S04]  /*29fb0*/  LDL.LU.64 R22, [R1+0xf8] ;  /* 0x0000f80001167983 */ /* 0x000f280000300a00 */
[----:B----4-:R-:W-:Y:S04]  /*29fc0*/  STL.64 [R1+0x3160], R22 ;  /* 0x0031601601007387 */ /* 0x010fe80000100a00 */
[----:B--2---:R0:W-:Y:S04]  /*29fd0*/  STL.64 [R1+0x3158], R20 ;  /* 0x0031581401007387 */ /* 0x0041e80000100a00 */
[----:B0-----:R-:W2:Y:S04]  /*29fe0*/  LDL.LU.64 R20, [R1+0x100] ;  /* 0x0001000001147983 */ /* 0x001ea80000300a00 */
[----:B------:R-:W4:Y:S01]  /*29ff0*/  LDL.LU.64 R22, [R1+0x108] ;  /* 0x0001080001167983 */ /* 0x000f220000300a00 */
[----:B------:R-:W-:-:S02]  /*2a000*/  IMAD.MOV.U32 R12, RZ, RZ, R0 ;  /* 0x000000ffff0c7224 */ /* 0x000fc400078e0000 */
[----:B------:R-:W-:Y:S01]  /*2a010*/  IMAD.MOV.U32 R13, RZ, RZ, R3 ;  /* 0x000000ffff0d7224 */ /* 0x000fe200078e0003 */
[----:B----4-:R-:W-:Y:S04]  /*2a020*/  STL.64 [R1+0x3178], R22 ;  /* 0x0031781601007387 */ /* 0x010fe80000100a00 */
[----:B--2---:R0:W-:Y:S04]  /*2a030*/  STL.64 [R1+0x3170], R20 ;  /* 0x0031701401007387 */ /* 0x0041e80000100a00 */
[----:B0-----:R-:W3:Y:S04]  /*2a040*/  LDL.LU.64 R20, [R1+0x110] ;  /* 0x0001100001147983 */ /* 0x001ee80000300a00 */
[----:B------:R-:W3:Y:S04]  /*2a050*/  LDL.LU.64 R22, [R1+0x118] ;  /* 0x0001180001167983 */ /* 0x000ee80000300a00 */
[----:B------:R0:W-:Y:S04]  /*2a060*/  STL.64 [R1+0x3110], R4 ;  /* 0x0031100401007387 */ /* 0x0001e80000100a00 */
[----:B------:R-:W2:Y:S04]  /*2a070*/  LDL.LU R0, [R1+0x3190] ;  /* 0x0031900001007983 */ /* 0x000ea80000300800 */
[----:B------:R-:W4:Y:S01]  /*2a080*/  LDL.LU R3, [R1+0x318c] ;  /* 0x00318c0001037983 */ /* 0x000f220000300800 */
[----:B0-----:R-:W-:-:S02]  /*2a090*/  IMAD.MOV.U32 R4, RZ, RZ, R28 ;  /* 0x000000ffff047224 */ /* 0x001fc400078e001c */
[----:B------:R-:W-:Y:S01]  /*2a0a0*/  IMAD.MOV.U32 R5, RZ, RZ, R29 ;  /* 0x000000ffff057224 */ /* 0x000fe200078e001d */
[----:B------:R-:W2:Y:S04]  /*2a0b0*/  LDL.LU R28, [R1+0x3188] ;  /* 0x00318800011c7983 */ /* 0x000ea80000300800 */
[----:B------:R-:W2:Y:S04]  /*2a0c0*/  LDL.LU R29, [R1+0x3184] ;  /* 0x00318400011d7983 */ /* 0x000ea80000300800 */
[----:B------:R-:W2:Y:S04]  /*2a0d0*/  LDL.LU.64 R8, [R1+0x700] ;  /* 0x0007000001087983 */ /* 0x000ea80000300a00 */
[----:B------:R-:W2:Y:S04]  /*2a0e0*/  LDL.LU.64 R10, [R1+0x708] ;  /* 0x00070800010a7983 */ /* 0x000ea80000300a00 */
[----:B------:R0:W-:Y:S04]  /*2a0f0*/  STL.64 [R1+0x3128], R4 ;  /* 0x0031280401007387 */ /* 0x0001e80000100a00 */
[----:B0-----:R-:W2:Y:S01]  /*2a100*/  LDL.LU R4, [R1+0x30] ;  /* 0x0000300001047983 */ /* 0x001ea20000300800 */
[----:B------:R-:W-:-:S03]  /*2a110*/  IMAD.MOV.U32 R5, RZ, RZ, R2 ;  /* 0x000000ffff057224 */ /* 0x000fc600078e0002 */
[----:B------:R-:W4:Y:S01]  /*2a120*/  LDL.LU R2, [R1+0x3180] ;  /* 0x0031800001027983 */ /* 0x000f220000300800 */
[----:B---3--:R-:W-:Y:S03]  /*2a130*/  HMMA.16816.F32.BF16 R24, R16, R24, R20 ;  /* 0x000000181018723c */ /* 0x008fe60000041814 */
[----:B--2---:R0:W-:Y:S04]  /*2a140*/  STL.64 [R1+0x3140], R4 ;  /* 0x0031400401007387 */ /* 0x0041e80000100a00 */
[----:B0-----:R-:W2:Y:S04]  /*2a150*/  LDL.LU.64 R4, [R1+0xe0] ;  /* 0x0000e00001047983 */ /* 0x001ea80000300a00 */
[----:B------:R-:W2:Y:S04]  /*2a160*/  LDL.LU.64 R6, [R1+0xe8] ;  /* 0x0000e80001067983 */ /* 0x000ea80000300a00 */
[----:B------:R-:W-:Y:S04]  /*2a170*/  STL.64 [R1+0x3108], R12 ;  /* 0x0031080c01007387 */ /* 0x000fe80000100a00 */
[----:B------:R-:W3:Y:S04]  /*2a180*/  LDL.LU.64 R22, [R1+0x3178] ;  /* 0x0031780001167983 */ /* 0x000ee80000300a00 */
[----:B------:R-:W3:Y:S04]  /*2a190*/  LDL.LU.64 R20, [R1+0x3170] ;  /* 0x0031700001147983 */ /* 0x000ee80000300a00 */
[----:B------:R0:W-:Y:S04]  /*2a1a0*/  STL.64 [R1+0x110], R24 ;  /* 0x0001101801007387 */ /* 0x0001e80000100a00 */
[----:B------:R3:W-:Y:S04]  /*2a1b0*/  STL.64 [R1+0x118], R26 ;  /* 0x0001181a01007387 */ /* 0x0007e80000100a00 */
[----:B0-----:R-:W3:Y:S01]  /*2a1c0*/  LDL.LU.64 R24, [R1+0x3168] ;  /* 0x0031680001187983 */ /* 0x001ee20000300a00 */
[----:B------:R-:W-:-:S02]  /*2a1d0*/  IMAD.MOV.U32 R12, RZ, RZ, R29 ;  /* 0x000000ffff0c7224 */ /* 0x000fc400078e001d */
[----:B------:R-:W-:Y:S01]  /*2a1e0*/  IMAD.MOV.U32 R13, RZ, RZ, R28 ;  /* 0x000000ffff0d7224 */ /* 0x000fe200078e001c */
[----:B---3--:R-:W-:Y:S01]  /*2a1f0*/  HMMA.16816.F32.BF16 R24, R16, R24, R20 ;  /* 0x000000181018723c */ /* 0x008fe20000041814 */
[----:B------:R-:W3:Y:S04]  /*2a200*/  LDL.LU.64 R22, [R1+0x3160] ;  /* 0x0031600001167983 */ /* 0x000ee80000300a00 */
[----:B------:R-:W3:-:S14]  /*2a210*/  LDL.LU.64 R20, [R1+0x3158] ;  /* 0x0031580001147983 */ /* 0x000edc0000300a00 */
[----:B------:R0:W-:Y:S04]  /*2a220*/  STL.64 [R1+0x100], R24 ;  /* 0x0001001801007387 */ /* 0x0001e80000100a00 */
[----:B------:R-:W-:Y:S04]  /*2a230*/  STL.64 [R1+0x108], R26 ;  /* 0x0001081a01007387 */ /* 0x000fe80000100a00 */
[----:B0-----:R-:W2:Y:S01]  /*2a240*/  LDL.LU.64 R24, [R1+0x3150] ;  /* 0x0031500001187983 */ /* 0x001ea20000300a00 */
[C---:B---3--:R-:W-:Y:S03]  /*2a250*/  HMMA.16816.F32.BF16 R12, R16.reuse, R12, R20 ;  /* 0x0000000c100c723c */ /* 0x048fe60000041814 */
[----:B------:R-:W3:Y:S05]  /*2a260*/  LDL.LU.64 R20, [R1+0x3148] ;  /* 0x0031480001147983 */ /* 0x000eea0000300a00 */
[----:B--2---:R-:W-:Y:S01]  /*2a270*/  HMMA.16816.F32.BF16 R4, R16, R24, R4 ;  /* 0x000000181004723c */ /* 0x004fe20000041804 */
[----:B----4-:R-:W0:Y:S10]  /*2a280*/  LDSM.16.MT88.4 R24, [R2+UR5+0x4080] ;  /* 0x004080050218783b */ /* 0x010e340008004200 */
[----:B------:R-:W-:-:S02]  /*2a290*/  IMAD.MOV.U32 R28, RZ, RZ, R15 ;  /* 0x000000ffff1c7224 */ /* 0x000fc400078e000f */
[----:B------:R-:W-:Y:S01]  /*2a2a0*/  IMAD.MOV.U32 R29, RZ, RZ, R14 ;  /* 0x000000ffff1d7224 */ /* 0x000fe200078e000e */
[----:B------:R-:W-:Y:S04]  /*2a2b0*/  STL.64 [R1+0xf0], R12 ;  /* 0x0000f00c01007387 */ /* 0x000fe80000100a00 */
[----:B------:R-:W-:Y:S04]  /*2a2c0*/  STL [R1+0x1fac], R28 ;  /* 0x001fac1c01007387 */ /* 0x000fe80000100800 */
[----:B------:R-:W-:Y:S04]  /*2a2d0*/  STL [R1+0x1fa8], R29 ;  /* 0x001fa81d01007387 */ /* 0x000fe80000100800 */
[----:B0-----:R-:W-:Y:S04]  /*2a2e0*/  STL.64 [R1+0x2fb0], R26 ;  /* 0x002fb01a01007387 */ /* 0x001fe80000100a00 */
[----:B------:R-:W-:Y:S04]  /*2a2f0*/  STL.64 [R1+0xe0], R4 ;  /* 0x0000e00401007387 */ /* 0x000fe80000100a00 */
[----:B------:R3:W-:Y:S04]  /*2a300*/  STL.64 [R1+0xe8], R6 ;  /* 0x0000e80601007387 */ /* 0x0007e80000100a00 */
[----:B------:R-:W-:Y:S01]  /*2a310*/  STL.64 [R1+0x2fa8], R24 ;  /* 0x002fa81801007387 */ /* 0x000fe20000100a00 */
[----:B---3--:R-:W-:-:S15]  /*2a320*/  HMMA.16816.F32.BF16 R4, R16, R20, R8 ;  /* 0x000000141004723c */ /* 0x008fde0000041808 */
[----:B------:R-:W-:-:S04]  /*2a330*/  NOP ;  /* 0x0000000000007918 */ /* 0x000fc80000000000 */
[----:B------:R0:W-:Y:S01]  /*2a340*/  STL.64 [R1+0x700], R4 ;  /* 0x0007000401007387 */ /* 0x0001e20000100a00 */
[----:B------:R-:W-:Y:S02]  /*2a350*/  IMAD.MOV.U32 R28, RZ, RZ, R6 ;  /* 0x000000ffff1c7224 */ /* 0x000fe400078e0006 */
[----:B------:R-:W-:Y:S01]  /*2a360*/  IMAD.MOV.U32 R29, RZ, RZ, R7 ;  /* 0x000000ffff1d7224 */ /* 0x000fe200078e0007 */
[----:B0-----:R-:W2:Y:S04]  /*2a370*/  LDL.LU.64 R4, [R1+0x6f0] ;  /* 0x0006f00001047983 */ /* 0x001ea80000300a00 */
[----:B------:R-:W2:Y:S04]  /*2a380*/  LDL.LU.64 R6, [R1+0x6f8] ;  /* 0x0006f80001067983 */ /* 0x000ea80000300a00 */
[----:B------:R-:W3:Y:S04]  /*2a390*/  LDL.LU.64 R12, [R1+0x6c0] ;  /* 0x0006c000010c7983 */ /* 0x000ee80000300a00 */
[----:B------:R-:W4:Y:S04]  /*2a3a0*/  LDL.LU.64 R14, [R1+0x6c8] ;  /* 0x0006c800010e7983 */ /* 0x000f280000300a00 */
[----:B----4-:R-:W-:Y:S04]  /*2a3b0*/  STL.64 [R1+0x3120], R14 ;  /* 0x0031200e01007387 */ /* 0x010fe80000100a00 */
[----:B---3--:R0:W-:Y:S04]  /*2a3c0*/  STL.64 [R1+0x3118], R12 ;  /* 0x0031180c01007387 */ /* 0x0081e80000100a00 */
[----:B0-----:R-:W3:Y:S04]  /*2a3d0*/  LDL.LU.64 R12, [R1+0x6d0] ;  /* 0x0006d000010c7983 */ /* 0x001ee80000300a00 */
[----:B------:R-:W4:Y:S01]  /*2a3e0*/  LDL.LU.64 R14, [R1+0x6d8] ;  /* 0x0006d800010e7983 */ /* 0x000f220000300a00 */
[----:B------:R-:W-:-:S02]  /*2a3f0*/  IMAD.MOV.U32 R24, RZ, RZ, R3 ;  /* 0x000000ffff187224 */ /* 0x000fc400078e0003 */
[----:B------:R-:W-:-:S07]  /*2a400*/  IMAD.MOV.U32 R25, RZ, RZ, R0 ;  /* 0x000000ffff197224 */ /* 0x000fce00078e0000 */
[C---:B--2---:R-:W-:Y:S01]  /*2a410*/  HMMA.16816.F32.BF16 R24, R16.reuse, R24, R4 ;  /* 0x000000181018723c */ /* 0x044fe20000041804 */
        /* <DEDUP_REMOVED lines=8> */
[----:B------:R-:W-:Y:S04]  /*2a4a0*/  STL [R1+0x1fb4], R29 ;  /* 0x001fb41d01007387 */ /* 0x000fe80000100800 */
[----:B------:R-:W-:Y:S04]  /*2a4b0*/  STL [R1+0x1fb0], R28 ;  /* 0x001fb01c01007387 */ /* 0x000fe80000100800 */
[----:B------:R-:W2:Y:S04]  /*2a4c0*/  LDL.LU.64 R4, [R1+0x3140] ;  /* 0x0031400001047983 */ /* 0x000ea80000300a00 */
        /* <DEDUP_REMOVED lines=8> */
[----:B0-----:R-:W2:Y:S01]  /*2a550*/  LDL.LU.64 R4, [R1+0x3128] ;  /* 0x0031280001047983 */ /* 0x001ea20000300a00 */
[----:B------:R-:W-:Y:S02]  /*2a560*/  IMAD.MOV.U32 R29, RZ, RZ, R6 ;  /* 0x000000ffff1d7224 */ /* 0x000fe400078e0006 */
[----:B------:R-:W-:-:S05]  /*2a570*/  IMAD.MOV.U32 R28, RZ, RZ, R7 ;  /* 0x000000ffff1c7224 */ /* 0x000fca00078e0007 */
[----:B------:R-:W-:Y:S04]  /*2a580*/  STL [R1+0x1fbc], R28 ;  /* 0x001fbc1c01007387 */ /* 0x000fe80000100800 */
[----:B------:R-:W-:Y:S01]  /*2a590*/  STL [R1+0x1fb8], R29 ;  /* 0x001fb81d01007387 */ /* 0x000fe20000100800 */
[----:B--2---:R-:W-:Y:S03]  /*2a5a0*/  HMMA.16816.F32.BF16 R4, R16, R4, R12 ;  /* 0x000000041004723c */ /* 0x004fe6000004180c */
[----:B------:R-:W2:Y:S04]  /*2a5b0*/  LDL.LU.64 R14, [R1+0x3120] ;  /* 0x00312000010e7983 */ /* 0x000ea80000300a00 */
[----:B------:R-:W2:-:S12]  /*2a5c0*/  LDL.LU.64 R12, [R1+0x3118] ;  /* 0x00311800010c7983 */ /* 0x000e980000300a00 */
[----:B------:R0:W-:Y:S04]  /*2a5d0*/  STL.64 [R1+0x6d0], R4 ;  /* 0x0006d00401007387 */ /* 0x0001e80000100a00 */
[----:B------:R2:W-:Y:S04]  /*2a5e0*/  STL.64 [R1+0x6d8], R6 ;  /* 0x0006d80601007387 */ /* 0x0005e80000100a00 */
[----:B0-----:R-:W2:Y:S02]  /*2a5f0*/  LDL.LU.64 R4, [R1+0x3110] ;  /* 0x0031100001047983 */ /* 0x001ea40000300a00 */
[----:B--2---:R-:W-:Y:S02]  /*2a600*/  HMMA.16816.F32.BF16 R4, R16, R4, R12 ;  /* 0x000000041004723c */ /* 0x004fe4000004180c */
[----:B------:R-:W3:-:S15]  /*2a610*/  LDL.LU.64 R12, [R1+0x3108] ;  /* 0x00310800010c7983 */ /* 0x000ede0000300a00 */
[----:B------:R-:W-:Y:S02]  /*2a620*/  NOP ;  /* 0x0000000000007918 */ /* 0x000fe40000000000 */
[----:B------:R-:W-:Y:S01]  /*2a630*/  IMAD.MOV.U32 R28, RZ, RZ, R7 ;  /* 0x000000ffff1c7224 */ /* 0x000fe200078e0007 */
[----:B------:R-:W-:Y:S04]  /*2a640*/  STL.64 [R1+0x6c0], R4 ;  /* 0x0006c00401007387 */ /* 0x000fe80000100a00 */
[----:B------:R0:W-:Y:S04]  /*2a650*/  STL [R1+0x6c8], R6 ;  /* 0x0006c80601007387 */ /* 0x0001e80000100800 */
[----:B0-----:R-:W2:Y:S04]  /*2a660*/  LDL.LU.64 R6, [R1+0x3100] ;  /* 0x0031000001067983 */ /* 0x001ea80000300a00 */
[----:B------:R-:W2:Y:S04]  /*2a670*/  LDL.LU.64 R4, [R1+0x30f8] ;  /* 0x0030f80001047983 */ /* 0x000ea80000300a00 */
[----:B------:R-:W-:Y:S01]  /*2a680*/  STL [R1+0x1fc4], R28 ;  /* 0x001fc41c01007387 */ /* 0x000fe20000100800 */
[----:B---3--:R-:W-:Y:S03]  /*2a690*/  HMMA.16816.F32.BF16 R12, R16, R12, R8 ;  /* 0x0000000c100c723c */ /* 0x008fe60000041808 */
[----:B------:R-:W3:Y:S04]  /*2a6a0*/  LDL.LU.64 R10, [R1+0x30f0] ;  /* 0x0030f000010a7983 */ /* 0x000ee80000300a00 */
[----:B------:R-:W2:-:S12]  /*2a6b0*/  LDL.LU.64 R8, [R1+0x30e8] ;  /* 0x0030e80001087983 */ /* 0x000e980000300a00 */
[----:B------:R-:W-:Y:S04]  /*2a6c0*/  STL.64 [R1+0x6b0], R12 ;  /* 0x0006b00c01007387 */ /* 0x000fe80000100a00 */
[----:B------:R0:W-:Y:S04]  /*2a6d0*/  STL.64 [R1+0x6b8], R14 ;  /* 0x0006b80e01007387 */ /* 0x0001e80000100a00 */
[----:B0-----:R-:W2:Y:S04]  /*2a6e0*/  LDL.LU.64 R14, [R1+0x30e0] ;  /* 0x0030e000010e7983 */ /* 0x001ea80000300a00 */
[----:B------:R-:W4:Y:S02]  /*2a6f0*/  LDL.LU.64 R12, [R1+0x30d8] ;  /* 0x0030d800010c7983 */ /* 0x000f240000300a00 */
[----:B----4-:R-:W-:-:S15]  /*2a700*/  HMMA.16816.F32.BF16 R20, R16, R12, R20 ;  /* 0x0000000c1014723c */ /* 0x010fde0000041814 */
[----:B------:R-:W-:-:S04]  /*2a710*/  NOP ;  /* 0x0000000000007918 */ /* 0x000fc80000000000 */
[----:B------:R-:W-:Y:S04]  /*2a720*/  STL.64 [R1+0x6a0], R20 ;  /* 0x0006a01401007387 */ /* 0x000fe80000100a00 */
[----:B------:R0:W-:Y:S04]  /*2a730*/  STL.64 [R1+0x6a8], R22 ;  /* 0x0006a81601007387 */ /* 0x0001e80000100a00 */
[----:B0-----:R-:W4:Y:S04]  /*2a740*/  LDL.LU.64 R22, [R1+0x30d0] ;  /* 0x0030d00001167983 */ /* 0x001f280000300a00 */
[----:B------:R-:W4:Y:S04]  /*2a750*/  LDL.LU.64 R20, [R1+0x30c8] ;  /* 0x0030c80001147983 */ /* 0x000f280000300a00 */
[----:B--2---:R0:W-:Y:S04]  /*2a760*/  STL.64 [R1+0x3008], R14 ;  /* 0x0030080e01007387 */ /* 0x0041e80000100a00 */
[----:B------:R-:W2:Y:S04]  /*2a770*/  LDL.LU.64 R12, [R1+0x690] ;  /* 0x00069000010c7983 */ /* 0x000ea80000300a00 */
[----:B0-----:R-:W2:Y:S04]  /*2a780*/  LDL.LU.64 R14, [R1+0x698] ;  /* 0x00069800010e7983 */ /* 0x001ea80000300a00 */
[----:B---3--:R-:W-:Y:S01]  /*2a790*/  STL.64 [R1+0x3078], R10 ;  /* 0x0030780a01007387 */ /* 0x008fe20000100a00 */
[----:B--2---:R-:W-:-:S15]  /*2a7a0*/  HMMA.16816.F32.BF16 R12, R16, R8, R12 ;  /* 0x00000008100c723c */ /* 0x004fde000004180c */
[----:B------:R-:W-:-:S04]  /*2a7b0*/  NOP ;  /* 0x0000000000007918 */ /* 0x000fc80000000000 */
[----:B------:R-:W-:Y:S04]  /*2a7c0*/  STL.64 [R1+0x690], R12 ;  /* 0x0006900c01007387 */ /* 0x000fe80000100a00 */
[----:B------:R0:W-:Y:S04]  /*2a7d0*/  STL.64 [R1+0x698], R14 ;  /* 0x0006980e01007387 */ /* 0x0001e80000100a00 */
[----:B0-----:R-:W2:Y:S01]  /*2a7e0*/  LDL.64 R14, [R1+0x58] ;  /* 0x00005800010e7983 */ /* 0x001ea20000100a00 */
[----:B------:R-:W-:Y:S01]  /*2a7f0*/  HMMA.16816.F32.BF16 R24, R16, R4, R24 ;  /* 0x000000041018723c */ /* 0x000fe20000041818 */
[----:B------:R-:W-:-:S02]  /*2a800*/  IMAD.MOV.U32 R8, RZ, RZ, R6 ;  /* 0x000000ffff087224 */ /* 0x000fc400078e0006 */
[----:B------:R-:W-:Y:S01]  /*2a810*/  IMAD.MOV.U32 R9, RZ, RZ, R7 ;  /* 0x000000ffff097224 */ /* 0x000fe200078e0007 */
[----:B--2---:R-:W-:-:S15]  /*2a820*/  STL.64 [R1+0x3048], R14 ;  /* 0x0030480e01007387 */ /* 0x004fde0000100a00 */
[----:B------:R0:W-:Y:S04]  /*2a830*/  STL.64 [R1+0xd0], R24 ;  /* 0x0000d01801007387 */ /* 0x0001e80000100a00 */
[----:B------:R-:W2:Y:S04]  /*2a840*/  LDL.LU R6, [R1+0x30c4] ;  /* 0x0030c40001067983 */ /* 0x000ea80000300800 */
[----:B------:R-:W3:Y:S04]  /*2a850*/  LDL.LU R7, [R1+0x30c0] ;  /* 0x0030c00001077983 */ /* 0x000ee80000300800 */
[----:B------:R-:W4:Y:S04]  /*2a860*/  LDL.LU R10, [R1+0x678] ;  /* 0x00067800010a7983 */ /* 0x000f280000300800 */
[----:B------:R-:W4:Y:S04]  /*2a870*/  LDL.LU R11, [R1+0x67c] ;  /* 0x00067c00010b7983 */ /* 0x000f280000300800 */
[----:B0-----:R-:W4:Y:S04]  /*2a880*/  LDL.LU R24, [R1+0xfc0] ;  /* 0x000fc00001187983 */ /* 0x001f280000300800 */
[----:B------:R-:W4:Y:S01]  /*2a890*/  LDL.LU R25, [R1+0xfc4] ;  /* 0x000fc40001197983 */ /* 0x000f220000300800 */
[----:B------:R-:W-:-:S02]  /*2a8a0*/  IMAD.MOV.U32 R3, RZ, RZ, R26 ;  /* 0x000000ffff037224 */ /* 0x000fc400078e001a */
[----:B------:R-:W-:Y:S02]  /*2a8b0*/  IMAD.MOV.U32 R0, RZ, RZ, R27 ;  /* 0x000000ffff007224 */ /* 0x000fe400078e001b */
[----:B--2---:R-:W-:Y:S02]  /*2a8c0*/  IMAD.MOV.U32 R26, RZ, RZ, R6 ;  /* 0x000000ffff1a7224 */ /* 0x004fe400078e0006 */
[----:B---3--:R-:W-:Y:S01]  /*2a8d0*/  IMAD.MOV.U32 R27, RZ, RZ, R7 ;  /* 0x000000ffff1b7224 */ /* 0x008fe200078e0007 */
[----:B------:R-:W2:Y:S04]  /*2a8e0*/  LDL.LU R6, [R1+0x30bc] ;  /* 0x0030bc0001067983 */ /* 0x000ea80000300800 */
[----:B------:R-:W2:Y:S04]  /*2a8f0*/  LDL.LU R7, [R1+0x30b8] ;  /* 0x0030b80001077983 */ /* 0x000ea80000300800 */
[----:B------:R0:W-:Y:S04]  /*2a900*/  STL.64 [R1+0x30a8], R26 ;  /* 0x0030a81a01007387 */ /* 0x0001e80000100a00 */
[----:B----4-:R-:W-:Y:S04]  /*2a910*/  STL.64 [R1+0x30a0], R24 ;  /* 0x0030a01801007387 */ /* 0x010fe80000100a00 */
[----:B0-----:R-:W3:Y:S04]  /*2a920*/  LDL R26, [R1+0xc8] ;  /* 0x0000c800011a7983 */ /* 0x001ee80000100800 */
[----:B------:R-:W3:Y:S04]  /*2a930*/  LDL R27, [R1+0xcc] ;  /* 0x0000cc00011b7983 */ /* 0x000ee80000100800 */
[----:B------:R0:W-:Y:S04]  /*2a940*/  STL.64 [R1+0x3088], R10 ;  /* 0x0030880a01007387 */ /* 0x0001e80000100a00 */
[----:B------:R-:W-:Y:S04]  /*2a950*/  STL.64 [R1+0x3080], R8 ;  /* 0x0030800801007387 */ /* 0x000fe80000100a00 */
[----:B0-----:R-:W4:Y:S04]  /*2a960*/  LDL.64 R10, [R1+0xa8] ;  /* 0x0000a800010a7983 */ /* 0x001f280000100a00 */
[----:B----4-:R0:W-:Y:S04]  /*2a970*/  STL.64 [R1+0x3098], R10 ;  /* 0x0030980a01007387 */ /* 0x0101e80000100a00 */
[----:B0-----:R-:W4:Y:S04]  /*2a980*/  LDL.64 R10, [R1+0xb8] ;  /* 0x0000b800010a7983 */ /* 0x001f280000100a00 */
[----:B----4-:R0:W-:Y:S04]  /*2a990*/  STL.64 [R1+0x30b0], R10 ;  /* 0x0030b00a01007387 */ /* 0x0101e80000100a00 */
[----:B------:R-:W3:Y:S04]  /*2a9a0*/  LDL.LU R8, [R1+0x10c0] ;  /* 0x0010c00001087983 */ /* 0x000ee80000300800 */
[----:B------:R-:W3:Y:S04]  /*2a9b0*/  LDL.LU R9, [R1+0x10c4] ;  /* 0x0010c40001097983 */ /* 0x000ee80000300800 */
[----:B0-----:R-:W3:Y:S04]  /*2a9c0*/  LDL.LU R10, [R1+0x10c8] ;  /* 0x0010c800010a7983 */ /* 0x001ee80000300800 */
[----:B------:R-:W3:Y:S04]  /*2a9d0*/  LDL.LU R11, [R1+0x10cc] ;  /* 0x0010cc00010b7983 */ /* 0x000ee80000300800 */
[----:B--2---:R0:W-:Y:S04]  /*2a9e0*/  STL.64 [R1+0x3060], R6 ;  /* 0x0030600601007387 */ /* 0x0041e80000100a00 */
[----:B------:R-:W2:Y:S04]  /*2a9f0*/  LDL.LU R4, [R1+0x660] ;  /* 0x0006600001047983 */ /* 0x000ea80000300800 */
[----:B------:R-:W2:Y:S04]  /*2aa00*/  LDL.LU R5, [R1+0x664] ;  /* 0x0006640001057983 */ /* 0x000ea80000300800 */
[----:B0-----:R-:W4:Y:S04]  /*2aa10*/  LDL.LU R6, [R1+0x668] ;  /* 0x0006680001067983 */ /* 0x001f280000300800 */
[----:B------:R-:W4:Y:S04]  /*2aa20*/  LDL.LU R7, [R1+0x66c] ;  /* 0x00066c0001077983 */ /* 0x000f280000300800 */
[----:B----4-:R0:W-:Y:S04]  /*2aa30*/  STL.64 [R1+0x3070], R6 ;  /* 0x0030700601007387 */ /* 0x0101e80000100a00 */
[----:B--2---:R1:W-:Y:S04]  /*2aa40*/  STL.64 [R1+0x3068], R4 ;  /* 0x0030680401007387 */ /* 0x0043e80000100a00 */
[----:B0-----:R-:W2:Y:S01]  /*2aa50*/  LDL.64 R6, [R1+0x98] ;  /* 0x0000980001067983 */ /* 0x001ea20000100a00 */
[C---:B---3--:R-:W-:Y:S03]  /*2aa60*/  HMMA.16816.F32.BF16 R24, R20.reuse, R26, R8 ;  /* 0x0000001a1418723c */ /* 0x048fe60000041808 */
[----:B--2---:R0:W-:Y:S04]  /*2aa70*/  STL.64 [R1+0x3090], R6 ;  /* 0x0030900601007387 */ /* 0x0041e80000100a00 */
[----:B-1----:R-:W2:Y:S04]  /*2aa80*/  LDL.LU R4, [R1+0x680] ;  /* 0x0006800001047983 */ /* 0x002ea80000300800 */
[----:B------:R-:W2:Y:S04]  /*2aa90*/  LDL.LU R5, [R1+0x684] ;  /* 0x0006840001057983 */ /* 0x000ea80000300800 */
[----:B0-----:R-:W2:Y:S04]  /*2aaa0*/  LDL.LU R6, [R1+0x688] ;  /* 0x0006880001067983 */ /* 0x001ea80000300800 */
[----:B------:R-:W2:Y:S04]  /*2aab0*/  LDL.LU R7, [R1+0x68c] ;  /* 0x00068c0001077983 */ /* 0x000ea80000300800 */
[----:B------:R-:W3:Y:S04]  /*2aac0*/  LDL.LU R12, [R1+0x650] ;  /* 0x00065000010c7983 */ /* 0x000ee80000300800 */
[----:B------:R-:W3:Y:S04]  /*2aad0*/  LDL.LU R13, [R1+0x654] ;  /* 0x00065400010d7983 */ /* 0x000ee80000300800 */
[----:B------:R-:W4:Y:S04]  /*2aae0*/  LDL.LU R14, [R1+0x658] ;  /* 0x00065800010e7983 */ /* 0x000f280000300800 */
[----:B------:R-:W4:Y:S04]  /*2aaf0*/  LDL.LU R15, [R1+0x65c] ;  /* 0x00065c00010f7983 */ /* 0x000f280000300800 */
[----:B----4-:R0:W-:Y:S04]  /*2ab00*/  STL.64 [R1+0x3058], R14 ;  /* 0x0030580e01007387 */ /* 0x0101e80000100a00 */
[----:B---3--:R-:W-:Y:S04]  /*2ab10*/  STL.64 [R1+0x3050], R12 ;  /* 0x0030500c01007387 */ /* 0x008fe80000100a00 */
[----:B------:R-:W3:Y:S04]  /*2ab20*/  LDL R18, [R1+0x78] ;  /* 0x0000780001127983 */ /* 0x000ee80000100800 */
[----:B------:R-:W3:Y:S04]  /*2ab30*/  LDL R19, [R1+0x7c] ;  /* 0x00007c0001137983 */ /* 0x000ee80000100800 */
[----:B0-----:R-:W4:Y:S04]  /*2ab40*/  LDL.64 R14, [R1+0x88] ;  /* 0x00008800010e7983 */ /* 0x001f280000100a00 */
[----:B------:R-:W-:Y:S04]  /*2ab50*/  STL [R1+0x1fc8], R0 ;  /* 0x001fc80001007387 */ /* 0x000fe80000100800 */
[----:B------:R-:W-:Y:S04]  /*2ab60*/  STL [R1+0x1fc0], R3 ;  /* 0x001fc00301007387 */ /* 0x000fe80000100800 */
        /* <DEDUP_REMOVED lines=8> */
[----:B------:R-:W-:Y:S01]  /*2abf0*/  STL.64 [R1+0xfc8], R26 ;  /* 0x000fc81a01007387 */ /* 0x000fe20000100a00 */
[----:B0-----:R-:W-:Y:S02]  /*2ac00*/  IMAD.MOV.U32 R25, RZ, RZ, R10 ;  /* 0x000000ffff197224 */ /* 0x001fe400078e000a */
[----:B------:R-:W-:Y:S02]  /*2ac10*/  IMAD.MOV.U32 R24, RZ, RZ, R11 ;  /* 0x000000ffff187224 */ /* 0x000fe400078e000b */
[----:B------:R-:W2:Y:S04]  /*2ac20*/  LDL.LU.64 R10, [R1+0x3098] ;  /* 0x00309800010a7983 */ /* 0x000ea80000300a00 */
[----:B------:R0:W-:Y:S04]  /*2ac30*/  STL.64 [R1+0x3040], R24 ;  /* 0x0030401801007387 */ /* 0x0001e80000100a00 */
[----:B0-----:R-:W3:Y:S04]  /*2ac40*/  LDL.LU R24, [R1+0xf90] ;  /* 0x000f900001187983 */ /* 0x001ee80000300800 */
[----:B------:R-:W3:Y:S04]  /*2ac50*/  LDL.LU R25, [R1+0xf94] ;  /* 0x000f940001197983 */ /* 0x000ee80000300800 */
[----:B------:R-:W3:Y:S04]  /*2ac60*/  LDL.LU R26, [R1+0xf98] ;  /* 0x000f9800011a7983 */ /* 0x000ee80000300800 */
[----:B------:R-:W3:Y:S01]  /*2ac70*/  LDL.LU R27, [R1+0xf9c] ;  /* 0x000f9c00011b7983 */ /* 0x000ee20000300800 */
        /* <DEDUP_REMOVED lines=9> */
[----:B--2---:R-:W-:-:S15]  /*2ad10*/  HMMA.16816.F32.BF16 R8, R20, R6, R8 ;  /* 0x000000061408723c */ /* 0x004fde0000041808 */
[----:B------:R-:W-:-:S04]  /*2ad20*/  NOP ;  /* 0x0000000000007918 */ /* 0x000fc80000000000 */
[----:B------:R0:W-:Y:S04]  /*2ad30*/  STL.64 [R1+0x670], R8 ;  /* 0x0006700801007387 */ /* 0x0001e80000100a00 */
[----:B------:R1:W-:Y:S01]  /*2ad40*/  STL.64 [R1+0x678], R10 ;  /* 0x0006780a01007387 */ /* 0x0003e20000100a00 */
[----:B0-----:R-:W-:-:S03]  /*2ad50*/  IMAD.MOV.U32 R9, RZ, RZ, R6 ;  /* 0x000000ffff097224 */ /* 0x001fc600078e0006 */
[----:B-1----:R-:W2:Y:S01]  /*2ad60*/  LDL.LU.64 R10, [R1+0x3078] ;  /* 0x00307800010a7983 */ /* 0x002ea20000300a00 */
[----:B------:R-:W-:-:S03]  /*2ad70*/  IMAD.MOV.U32 R8, RZ, RZ, R7 ;  /* 0x000000ffff087224 */ /* 0x000fc600078e0007 */
[----:B------:R-:W4:Y:S04]  /*2ad80*/  LDL.LU.64 R6, [R1+0x3070] ;  /* 0x0030700001067983 */ /* 0x000f280000300a00 */
[----:B------:R-:W4:Y:S02]  /*2ad90*/  LDL.LU.64 R4, [R1+0x3068] ;  /* 0x0030680001047983 */ /* 0x000f240000300a00 */
[----:B----4-:R-:W-:Y:S02]  /*2ada0*/  HMMA.16816.F32.BF16 R4, R20, R14, R4 ;  /* 0x0000000e1404723c */ /* 0x010fe40000041804 */
[----:B--2---:R0:W-:Y:S04]  /*2adb0*/  STL.64 [R1+0x2fd8], R10 ;  /* 0x002fd80a01007387 */ /* 0x0041e80000100a00 */
[----:B------:R-:W-:Y:S04]  /*2adc0*/  STL.64 [R1+0x2fd0], R8 ;  /* 0x002fd00801007387 */ /* 0x000fe80000100a00 */
[----:B0-----:R-:W2:Y:S09]  /*2add0*/  LDL.64 R10, [R1+0x68] ;  /* 0x00006800010a7983 */ /* 0x001eb20000100a00 */
[----:B------:R-:W-:Y:S04]  /*2ade0*/  STL.64 [R1+0x660], R4 ;  /* 0x0006600401007387 */ /* 0x000fe80000100a00 */
[----:B------:R0:W-:Y:S04]  /*2adf0*/  STL.64 [R1+0x668], R6 ;  /* 0x0006680601007387 */ /* 0x0001e80000100a00 */
[----:B0-----:R-:W4:Y:S01]  /*2ae00*/  LDL.LU.64 R6, [R1+0x3060] ;  /* 0x0030600001067983 */ /* 0x001f220000300a00 */
[----:B------:R-:W-:-:S02]  /*2ae10*/  IMAD.MOV.U32 R5, RZ, RZ, R14 ;  /* 0x000000ffff057224 */ /* 0x000fc400078e000e */
[----:B------:R-:W-:Y:S02]  /*2ae20*/  IMAD.MOV.U32 R4, RZ, RZ, R15 ;  /* 0x000000ffff047224 */ /* 0x000fe400078e000f */
[----:B------:R-:W3:Y:S04]  /*2ae30*/  LDL.LU.64 R14, [R1+0x3058] ;  /* 0x00305800010e7983 */ /* 0x000ee80000300a00 */
[----:B------:R-:W3:Y:S04]  /*2ae40*/  LDL.LU.64 R12, [R1+0x3050] ;  /* 0x00305000010c7983 */ /* 0x000ee80000300a00 */
[----:B----4-:R-:W-:Y:S04]  /*2ae50*/  STL.64 [R1+0x2fc0], R6 ;  /* 0x002fc00601007387 */ /* 0x010fe80000100a00 */
[----:B------:R0:W-:Y:S04]  /*2ae60*/  STL.64 [R1+0x2fb8], R4 ;  /* 0x002fb80401007387 */ /* 0x0001e80000100a00 */
[----:B0-----:R-:W4:Y:S04]  /*2ae70*/  LDL.LU R4, [R1+0xfa0] ;  /* 0x000fa00001047983 */ /* 0x001f280000300800 */
[----:B------:R-:W4:Y:S04]  /*2ae80*/  LDL.LU R5, [R1+0xfa4] ;  /* 0x000fa40001057983 */ /* 0x000f280000300800 */
[----:B------:R-:W4:Y:S04]  /*2ae90*/  LDL.LU R6, [R1+0xfa8] ;  /* 0x000fa80001067983 */ /* 0x000f280000300800 */
[----:B------:R-:W4:Y:S01]  /*2aea0*/  LDL.LU R7, [R1+0xfac] ;  /* 0x000fac0001077983 */ /* 0x000f220000300800 */
[----:B---3--:R-:W-:Y:S03]  /*2aeb0*/  HMMA.16816.F32.BF16 R16, R20, R18, R12 ;  /* 0x000000121410723c */ /* 0x008fe6000004180c */
[----:B------:R-:W3:-:S15]  /*2aec0*/  LDL.LU.64 R14, [R1+0x3048] ;  /* 0x00304800010e7983 */ /* 0x000ede0000300a00 */
[----:B------:R-:W-:Y:S01]  /*2aed0*/  NOP ;  /* 0x0000000000007918 */ /* 0x000fe20000000000 */
[----:B------:R-:W-:Y:S04]  /*2aee0*/  STL.64 [R1+0x650], R16 ;  /* 0x0006501001007387 */ /* 0x000fe80000100a00 */
[----:B------:R-:W-:Y:S04]  /*2aef0*/  STL.64 [R1+0x658], R18 ;  /* 0x0006581201007387 */ /* 0x000fe80000100a00 */
[----:B------:R-:W0:Y:S04]  /*2af00*/  LDSM.16.MT88.4 R16, [R2+UR5+0x4100] ;  /* 0x004100050210783b */ /* 0x000e280008004200 */
[----:B------:R-:W-:Y:S04]  /*2af10*/  STL [R1+0x2f58], R2 ;  /* 0x002f580201007387 */ /* 0x000fe80000100800 */
[----:B0-----:R-:W-:Y:S04]  /*2af20*/  STL.64 [R1+0x2e98], R18 ;  /* 0x002e981201007387 */ /* 0x001fe80000100a00 */
[----:B------:R2:W-:Y:S02]  /*2af30*/  STL.64 [R1+0x2e90], R16 ;  /* 0x002e901001007387 */ /* 0x0005e40000100a00 */
[----:B--2---:R-:W-:-:S02]  /*2af40*/  IMAD.MOV.U32 R17, RZ, RZ, R10 ;  /* 0x000000ffff117224 */ /* 0x004fc400078e000a */
[----:B------:R-:W-:Y:S01]  /*2af50*/  IMAD.MOV.U32 R16, RZ, RZ, R11 ;  /* 0x000000ffff107224 */ /* 0x000fe200078e000b */
[----:B----4-:R-:W-:-:S15]  /*2af60*/  HMMA.16816.F32.BF16 R4, R20, R10, R4 ;  /* 0x0000000a1404723c */ /* 0x010fde0000041804 */
[----:B------:R-:W-:-:S04]  /*2af70*/  NOP ;  /* 0x0000000000007918 */ /* 0x000fc80000000000 */
[----:B------:R-:W-:Y:S04]  /*2af80*/  STL.64 [R1+0xfa0], R4 ;  /* 0x000fa00401007387 */ /* 0x000fe80000100a00 */
[----:B------:R3:W-:Y:S02]  /*2af90*/  STL.64 [R1+0xfa8], R6 ;  /* 0x000fa80601007387 */ /* 0x0007e40000100a00 */
[----:B---3--:R-:W-:Y:S02]  /*2afa0*/  HMMA.16816.F32.BF16 R4, R20, R14, R24 ;  /* 0x0000000e1404723c */ /* 0x008fe40000041818 */
[----:B------:R-:W2:Y:S01]  /*2afb0*/  LDL.LU R24, [R1+0xf80] ;  /* 0x000f800001187983 */ /* 0x000ea20000300800 */
[----:B------:R-:W-:-:S15]  /*2afc0*/  IMAD.MOV.U32 R2, RZ, RZ, R15 ;  /* 0x000000ffff027224 */ /* 0x000fde00078e000f */
[----:B------:R-:W-:Y:S01]  /*2afd0*/  NOP ;  /* 0x0000000000007918 */ /* 0x000fe20000000000 */
[----:B------:R-:W-:Y:S04]  /*2afe0*/  STL.64 [R1+0xf90], R4 ;  /* 0x000f900401007387 */ /* 0x000fe80000100a00 */
[----:B------:R0:W-:Y:S04]  /*2aff0*/  STL.64 [R1+0xf98], R6 ;  /* 0x000f980601007387 */ /* 0x0001e80000100a00 */
[----:B------:R-:W2:Y:S04]  /*2b000*/  LDL.LU R25, [R1+0xf84] ;  /* 0x000f840001197983 */ /* 0x000ea80000300800 */
[----:B------:R-:W2:Y:S04]  /*2b010*/  LDL.LU R26, [R1+0xf88] ;  /* 0x000f8800011a7983 */ /* 0x000ea80000300800 */
[----:B------:R-:W2:Y:S04]  /*2b020*/  LDL.LU R27, [R1+0xf8c] ;  /* 0x000f8c00011b7983 */ /* 0x000ea80000300800 */
[----:B0-----:R-:W2:Y:S04]  /*2b030*/  LDL.64 R6, [R1+0x48] ;  /* 0x0000480001067983 */ /* 0x001ea80000100a00 */
[----:B------:R-:W3:Y:S04]  /*2b040*/  LDL.LU R8, [R1+0xf30] ;  /* 0x000f300001087983 */ /* 0x000ee80000300800 */
[----:B------:R-:W3:Y:S04]  /*2b050*/  LDL.LU R9, [R1+0xf34] ;  /* 0x000f340001097983 */ /* 0x000ee80000300800 */
[----:B------:R-:W4:Y:S04]  /*2b060*/  LDL.LU R10, [R1+0xf38] ;  /* 0x000f3800010a7983 */ /* 0x000f280000300800 */
[----:B------:R-:W4:Y:S04]  /*2b070*/  LDL.LU R11, [R1+0xf3c] ;  /* 0x000f3c00010b7983 */ /* 0x000f280000300800 */
[----:B------:R-:W2:Y:S04]  /*2b080*/  LDL.LU R12, [R1+0xf50] ;  /* 0x000f5000010c7983 */ /* 0x000ea80000300800 */
[----:B------:R-:W2:Y:S04]  /*2b090*/  LDL.LU R13, [R1+0xf54] ;  /* 0x000f5400010d7983 */ /* 0x000ea80000300800 */
[----:B------:R-:W2:Y:S04]  /*2b0a0*/  LDL.LU R14, [R1+0xf58] ;  /* 0x000f5800010e7983 */ /* 0x000ea80000300800 */
[----:B------:R-:W2:Y:S04]  /*2b0b0*/  LDL.LU R15, [R1+0xf5c] ;  /* 0x000f5c00010f7983 */ /* 0x000ea80000300800 */
[----:B--2---:R0:W-:Y:S04]  /*2b0c0*/  STL.64 [R1+0x3018], R14 ;  /* 0x0030180e01007387 */ /* 0x0041e80000100a00 */
[----:B------:R-:W-:Y:S04]  /*2b0d0*/  STL.64 [R1+0x3010], R12 ;  /* 0x0030100c01007387 */ /* 0x000fe80000100a00 */
[----:B0-----:R-:W2:Y:S04]  /*2b0e0*/  LDL R14, [R1+0x28] ;  /* 0x00002800010e7983 */ /* 0x001ea80000100800 */
[----:B------:R-:W2:Y:S04]  /*2b0f0*/  LDL R15, [R1+0x2c] ;  /* 0x00002c00010f7983 */ /* 0x000ea80000100800 */
[----:B--2---:R0:W-:Y:S04]  /*2b100*/  STL.64 [R1+0x3028], R14 ;  /* 0x0030280e01007387 */ /* 0x0041e80000100a00 */
[----:B0-----:R-:W2:Y:S04]  /*2b110*/  LDL R14, [R1+0x38] ;  /* 0x00003800010e7983 */ /* 0x001ea80000100800 */
[----:B------:R-:W2:Y:S04]  /*2b120*/  LDL R15, [R1+0x3c] ;  /* 0x00003c00010f7983 */ /* 0x000ea80000100800 */
[----:B----4-:R0:W-:Y:S04]  /*2b130*/  STL.64 [R1+0x2fe8], R10 ;  /* 0x002fe80a01007387 */ /* 0x0101e80000100a00 */
[----:B---3--:R-:W-:Y:S04]  /*2b140*/  STL.64 [R1+0x2fe0], R8 ;  /* 0x002fe00801007387 */ /* 0x008fe80000100a00 */
[----:B0-----:R-:W3:Y:S04]  /*2b150*/  LDL.64 R10, [R1+0x8] ;  /* 0x00000800010a7983 */ /* 0x001ee80000100a00 */
[----:B---3--:R0:W-:Y:S04]  /*2b160*/  STL.64 [R1+0x3000], R10 ;  /* 0x0030000a01007387 */ /* 0x0081e80000100a00 */
[----:B0-----:R-:W3:Y:S01]  /*2b170*/  LDL.64 R10, [R1+0x18] ;  /* 0x00001800010a7983 */ /* 0x001ee20000100a00 */
[----:B------:R-:W-:Y:S03]  /*2b180*/  HMMA.16816.F32.BF16 R24, R20, R6, R24 ;  /* 0x000000061418723c */ /* 0x000fe60000041818 */
[----:B---3--:R0:W-:Y:S04]  /*2b190*/  STL.64 [R1+0x3020], R10 ;  /* 0x0030200a01007387 */ /* 0x0081e80000100a00 */
[----:B------:R-:W3:Y:S04]  /*2b1a0*/  LDL.LU R8, [R1+0xf60] ;  /* 0x000f600001087983 */ /* 0x000ee80000300800 */
[----:B------:R-:W3:Y:S04]  /*2b1b0*/  LDL.LU R9, [R1+0xf64] ;  /* 0x000f640001097983 */ /* 0x000ee80000300800 */
[----:B0-----:R-:W4:Y:S04]  /*2b1c0*/  LDL.LU R10, [R1+0xf68] ;  /* 0x000f6800010a7983 */ /* 0x001f280000300800 */
[----:B------:R-:W4:Y:S01]  /*2b1d0*/  LDL.LU R11, [R1+0xf6c] ;  /* 0x000f6c00010b7983 */ /* 0x000f220000300800 */
[----:B------:R-:W-:-:S02]  /*2b1e0*/  IMAD.MOV.U32 R19, RZ, RZ, R6 ;  /* 0x000000ffff137224 */ /* 0x000fc400078e0006 */
[----:B------:R-:W-:Y:S01]  /*2b1f0*/  IMAD.MOV.U32 R18, RZ, RZ, R7 ;  /* 0x000000ffff127224 */ /* 0x000fe200078e0007 */
[----:B----4-:R-:W-:Y:S04]  /*2b200*/  STL.64 [R1+0x3038], R10 ;  /* 0x0030380a01007387 */ /* 0x010fe80000100a00 */
[----:B---3--:R0:W-:Y:S04]  /*2b210*/  STL.64 [R1+0x3030], R8 ;  /* 0x0030300801007387 */ /* 0x0081e80000100a00 */
[----:B0-----:R-:W2:Y:S04]  /*2b220*/  LDL.LU R8, [R1+0xf70] ;  /* 0x000f700001087983 */ /* 0x001ea80000300800 */
[----:B------:R-:W2:Y:S04]  /*2b230*/  LDL.LU R9, [R1+0xf74] ;  /* 0x000f740001097983 */ /* 0x000ea80000300800 */
[----:B------:R-:W2:Y:S04]  /*2b240*/  LDL.LU R10, [R1+0xf78] ;  /* 0x000f7800010a7983 */ /* 0x000ea80000300800 */
[----:B------:R-:W2:Y:S04]  /*2b250*/  LDL.LU R11, [R1+0xf7c] ;  /* 0x000f7c00010b7983 */ /* 0x000ea80000300800 */
[----:B------:R0:W-:Y:S04]  /*2b260*/  STL.64 [R1+0xf80], R24 ;  /* 0x000f801801007387 */ /* 0x0001e80000100a00 */
[----:B------:R-:W-:Y:S04]  /*2b270*/  STL.64 [R1+0xf88], R26 ;  /* 0x000f881a01007387 */ /* 0x000fe80000100a00 */
[----:B0-----:R-:W3:Y:S04]  /*2b280*/  LDL.LU.64 R24, [R1+0x3040] ;  /* 0x0030400001187983 */ /* 0x001ee80000300a00 */
[----:B------:R-:W-:Y:S04]  /*2b290*/  STL.64 [R1+0x2f68], R18 ;  /* 0x002f681201007387 */ /* 0x000fe80000100a00 */
[----:B------:R0:W-:Y:S04]  /*2b2a0*/  STL.64 [R1+0x2f60], R16 ;  /* 0x002f601001007387 */ /* 0x0001e80000100a00 */
[----:B0-----:R-:W4:Y:S04]  /*2b2b0*/  LDL.LU R16, [R1+0x5e0] ;  /* 0x0005e00001107983 */ /* 0x001f280000300800 */
[----:B------:R-:W4:Y:S04]  /*2b2c0*/  LDL.LU R17, [R1+0x5e4] ;  /* 0x0005e40001117983 */ /* 0x000f280000300800 */
[----:B------:R-:W2:Y:S04]  /*2b2d0*/  LDL.LU R18, [R1+0x5e8] ;  /* 0x0005e80001127983 */ /* 0x000ea80000300800 */
[----:B------:R-:W2:Y:S04]  /*2b2e0*/  LDL.LU R19, [R1+0x5ec] ;  /* 0x0005ec0001137983 */ /* 0x000ea80000300800 */
[----:B--2---:R3:W-:Y:S04]  /*2b2f0*/  STL.64 [R1+0x2f78], R18 ;  /* 0x002f781201007387 */ /* 0x0047e80000100a00 */
[----:B----4-:R-:W-:Y:S04]  /*2b300*/  STL.64 [R1+0x2f70], R16 ;  /* 0x002f701001007387 */ /* 0x010fe80000100a00 */
[----:B------:R-:W2:Y:S04]  /*2b310*/  LDL.LU R4, [R1+0xf20] ;  /* 0x000f200001047983 */ /* 0x000ea80000300800 */
[----:B------:R-:W2:Y:S04]  /*2b320*/  LDL.LU R5, [R1+0xf24] ;  /* 0x000f240001057983 */ /* 0x000ea80000300800 */
[----:B------:R-:W4:Y:S04]  /*2b330*/  LDL.LU R6, [R1+0xf28] ;  /* 0x000f280001067983 */ /* 0x000f280000300800 */
[----:B------:R-:W4:Y:S01]  /*2b340*/  LDL.LU R7, [R1+0xf2c] ;  /* 0x000f2c0001077983 */ /* 0x000f220000300800 */
[----:B------:R-:W-:Y:S01]  /*2b350*/  HMMA.16816.F32.BF16 R12, R20, R14, R8 ;  /* 0x0000000e140c723c */ /* 0x000fe20000041808 */
[----:B---3--:R-:W-:-:S02]  /*2b360*/  IMAD.MOV.U32 R18, RZ, RZ, R25 ;  /* 0x000000ffff127224 */ /* 0x008fc400078e0019 */
[----:B------:R-:W-:Y:S01]  /*2b370*/  IMAD.MOV.U32 R19, RZ, RZ, R24 ;  /* 0x000000ffff137224 */ /* 0x000fe200078e0018 */
[----:B----4-:R-:W-:Y:S04]  /*2b380*/  STL.64 [R1+0x2ff8], R6 ;  /* 0x002ff80601007387 */ /* 0x010fe80000100a00 */
[----:B--2---:R0:W-:Y:S04]  /*2b390*/  STL.64 [R1+0x2ff0], R4 ;  /* 0x002ff00401007387 */ /* 0x0041e80000100a00 */
[----:B0-----:R-:W2:Y:S04]  /*2b3a0*/  LDL.LU R4, [R1+0xf40] ;  /* 0x000f400001047983 */ /* 0x001ea80000300800 */
[----:B------:R-:W2:Y:S04]  /*2b3b0*/  LDL.LU R5, [R1+0xf44] ;  /* 0x000f440001057983 */ /* 0x000ea80000300800 */
[----:B------:R-:W2:Y:S04]  /*2b3c0*/  LDL.LU R6, [R1+0xf48] ;  /* 0x000f480001067983 */ /* 0x000ea80000300800 */
[----:B------:R-:W2:Y:S04]  /*2b3d0*/  LDL.LU R7, [R1+0xf4c] ;  /* 0x000f4c0001077983 */ /* 0x000ea80000300800 */
[----:B------:R-:W3:Y:S04]  /*2b3e0*/  LDL.LU R24, [R1+0x640] ;  /* 0x0006400001187983 */ /* 0x000ee80000300800 */
[----:B------:R-:W3:Y:S04]  /*2b3f0*/  LDL.LU R25, [R1+0x644] ;  /* 0x0006440001197983 */ /* 0x000ee80000300800 */
[----:B------:R-:W3:Y:S04]  /*2b400*/  LDL.LU R26, [R1+0x648] ;  /* 0x00064800011a7983 */ /* 0x000ee80000300800 */
[----:B------:R-:W3:Y:S04]  /*2b410*/  LDL.LU R27, [R1+0x64c] ;  /* 0x00064c00011b7983 */ /* 0x000ee80000300800 */
[----:B------:R0:W-:Y:S04]  /*2b420*/  STL.64 [R1+0x2f90], R18 ;  /* 0x002f901201007387 */ /* 0x0001e80000100a00 */
[----:B0-----:R-:W4:Y:S04]  /*2b430*/  LDL.64 R18, [R1+0xc8] ;  /* 0x0000c80001127983 */ /* 0x001f280000100a00 */
[----:B------:R-:W2:Y:S04]  /*2b440*/  LDL.LU.64 R10, [R1+0x3038] ;  /* 0x00303800010a7983 */ /* 0x000ea80000300a00 */
[----:B------:R-:W2:Y:S04]  /*2b450*/  LDL.LU.64 R8, [R1+0x3030] ;  /* 0x0030300001087983 */ /* 0x000ea80000300a00 */
[----:B------:R-:W-:Y:S04]  /*2b460*/  STL.64 [R1+0xf70], R12 ;  /* 0x000f700c01007387 */ /* 0x000fe80000100a00 */
[----:B------:R0:W-:Y:S04]  /*2b470*/  STL.64 [R1+0xf78], R14 ;  /* 0x000f780e01007387 */ /* 0x0001e80000100a00 */
[----:B0-----:R-:W2:Y:S02]  /*2b480*/  LDL.LU.64 R14, [R1+0x3028] ;  /* 0x00302800010e7983 */ /* 0x001ea40000300a00 */
[----:B--2---:R-:W-:Y:S02]  /*2b490*/  HMMA.16816.F32.BF16 R12, R20, R14, R8 ;  /* 0x0000000e140c723c */ /* 0x004fe40000041808 */
[----:B------:R-:W2:-:S15]  /*2b4a0*/  LDL.LU.64 R10, [R1+0x3020] ;  /* 0x00302000010a7983 */ /* 0x000e9e0000300a00 */
[----:B------:R-:W-:Y:S02]  /*2b4b0*/  NOP ;  /* 0x0000000000007918 */ /* 0x000fe40000000000 */
[----:B------:R-:W-:Y:S04]  /*2b4c0*/  STL.64 [R1+0xf60], R12 ;  /* 0x000f600c01007387 */ /* 0x000fe80000100a00 */
[----:B------:R0:W-:Y:S04]  /*2b4d0*/  STL.64 [R1+0xf68], R14 ;  /* 0x000f680e01007387 */ /* 0x0001e80000100a00 */
[----:B0-----:R-:W2:Y:S04]  /*2b4e0*/  LDL.LU.64 R14, [R1+0x3018] ;  /* 0x00301800010e7983 */ /* 0x001ea80000300a00 */
        /* <DEDUP_REMOVED lines=21> */
[----:B------:R-:W-:Y:S04]  /*2b640*/  STL.64 [R1+0xf30], R8 ;  /* 0x000f300801007387 */ /* 0x000fe80000100a00 */
[----:B------:R0:W-:Y:S04]  /*2b650*/  STL.64 [R1+0xf38], R10 ;  /* 0x000f380a01007387 */ /* 0x0001e80000100a00 */
[----:B0-----:R-:W2:Y:S04]  /*2b660*/  LDL.LU.64 R10, [R1+0x2fd8] ;  /* 0x002fd800010a7983 */ /* 0x001ea80000300a00 */
[----:B------:R-:W2:Y:S04]  /*2b670*/  LDL.LU.64 R8, [R1+0x2fd0] ;  /* 0x002fd00001087983 */ /* 0x000ea80000300a00 */
[----:B------:R2:W-:Y:S02]  /*2b680*/  STL.64 [R1+0x2f00], R14 ;  /* 0x002f000e01007387 */ /* 0x0005e40000100a00 */
[----:B--2---:R-:W-:-:S02]  /*2b690*/  IMAD.MOV.U32 R14, RZ, RZ, R9 ;  /* 0x000000ffff0e7224 */ /* 0x004fc400078e0009 */
[----:B------:R-:W-:-:S05]  /*2b6a0*/  IMAD.MOV.U32 R15, RZ, RZ, R8 ;  /* 0x000000ffff0f7224 */ /* 0x000fca00078e0008 */
[----:B------:R0:W-:Y:S04]  /*2b6b0*/  STL.64 [R1+0x2f88], R14 ;  /* 0x002f880e01007387 */ /* 0x0001e80000100a00 */
[----:B------:R1:W-:Y:S01]  /*2b6c0*/  STL.64 [R1+0x2f80], R12 ;  /* 0x002f800c01007387 */ /* 0x0003e20000100a00 */
[----:B0-----:R-:W-:-:S03]  /*2b6d0*/  IMAD.MOV.U32 R14, RZ, RZ, R10 ;  /* 0x000000ffff0e7224 */ /* 0x001fc600078e000a */
[----:B-1----:R-:W2:Y:S04]  /*2b6e0*/  LDL.LU R12, [R1+0xfb0] ;  /* 0x000fb000010c7983 */ /* 0x002ea80000300800 */
[----:B------:R-:W2:Y:S04]  /*2b6f0*/  LDL.LU R13, [R1+0xfb4] ;  /* 0x000fb400010d7983 */ /* 0x000ea80000300800 */
[----:B------:R-:W2:Y:S01]  /*2b700*/  LDL.LU R10, [R1+0x2fcc] ;  /* 0x002fcc00010a7983 */ /* 0x000ea20000300800 */
[----:B------:R-:W-:-:S03]  /*2b710*/  IMAD.MOV.U32 R15, RZ, RZ, R11 ;  /* 0x000000ffff0f7224 */ /* 0x000fc600078e000b */
[----:B------:R-:W2:Y:S04]  /*2b720*/  LDL.LU R11, [R1+0x2fc8] ;  /* 0x002fc800010b7983 */ /* 0x000ea80000300800 */
[----:B------:R-:W-:Y:S01]  /*2b730*/  STL.64 [R1+0x2fa0], R14 ;  /* 0x002fa00e01007387 */ /* 0x000fe20000100a00 */
[C---:B--2---:R-:W-:Y:S03]  /*2b740*/  HMMA.16816.F32.BF16 R4, R20.reuse, R10, R4 ;  /* 0x0000000a1404723c */ /* 0x044fe60000041804 */
[----:B------:R0:W-:Y:S04]  /*2b750*/  STL.64 [R1+0x2f98], R12 ;  /* 0x002f980c01007387 */ /* 0x0001e80000100a00 */
[----:B0-----:R-:W2:Y:S04]  /*2b760*/  LDL.LU R12, [R1+0x10b0] ;  /* 0x0010b000010c7983 */ /* 0x001ea80000300800 */
[----:B------:R-:W2:Y:S04]  /*2b770*/  LDL.LU R13, [R1+0x10b4] ;  /* 0x0010b400010d7983 */ /* 0x000ea80000300800 */
[----:B------:R-:W2:Y:S04]  /*2b780*/  LDL.LU R14, [R1+0x10b8] ;  /* 0x0010b800010e7983 */ /* 0x000ea80000300800 */
[----:B------:R-:W2:Y:S04]  /*2b790*/  LDL.LU R15, [R1+0x10bc] ;  /* 0x0010bc00010f7983 */ /* 0x000ea80000300800 */
[----:B------:R-:W-:Y:S04]  /*2b7a0*/  STL.64 [R1+0xf20], R4 ;  /* 0x000f200401007387 */ /* 0x000fe80000100a00 */
[----:B------:R0:W-:Y:S04]  /*2b7b0*/  STL.64 [R1+0xf28], R6 ;  /* 0x000f280601007387 */ /* 0x0001e80000100a00 */
[----:B0-----:R-:W3:Y:S04]  /*2b7c0*/  LDL.LU.64 R6, [R1+0x2fc0] ;  /* 0x002fc00001067983 */ /* 0x001ee80000300a00 */
[----:B------:R-:W2:Y:S04]  /*2b7d0*/  LDL.LU.64 R4, [R1+0x2fb8] ;  /* 0x002fb80001047983 */ /* 0x000ea80000300a00 */
[----:B------:R0:W-:Y:S01]  /*2b7e0*/  STL.64 [R1+0x2ea8], R10 ;  /* 0x002ea80a01007387 */ /* 0x0001e20000100a00 */
[----:B---3--:R-:W-:Y:S03]  /*2b7f0*/  HMMA.16816.F32.BF16 R20, R20, R6, R24 ;  /* 0x000000061414723c */ /* 0x008fe60000041818 */
[----:B------:R-:W2:Y:S04]  /*2b800*/  LDL.LU.64 R26, [R1+0x2fb0] ;  /* 0x002fb000011a7983 */ /* 0x000ea80000300a00 */
[----:B------:R-:W2:Y:S01]  /*2b810*/  LDL.LU.64 R24, [R1+0x2fa8] ;  /* 0x002fa80001187983 */ /* 0x000ea20000300a00 */
[----:B0-----:R-:W-:-:S02]  /*2b820*/  IMAD.MOV.U32 R10, RZ, RZ, R3 ;  /* 0x000000ffff0a7224 */ /* 0x001fc400078e0003 */
[----:B------:R-:W-:Y:S02]  /*2b830*/  IMAD.MOV.U32 R11, RZ, RZ, R0 ;  /* 0x000000ffff0b7224 */ /* 0x000fe400078e0000 */
[----:B----4-:R-:W-:Y:S02]  /*2b840*/  IMAD.MOV.U32 R3, RZ, RZ, R18 ;  /* 0x000000ffff037224 */ /* 0x010fe400078e0012 */
[----:B------:R-:W-:-:S05]  /*2b850*/  IMAD.MOV.U32 R0, RZ, RZ, R19 ;  /* 0x000000ffff007224 */ /* 0x000fca00078e0013 */
[----:B------:R0:W-:Y:S04]  /*2b860*/  STL.64 [R1+0x640], R20 ;  /* 0x0006401401007387 */ /* 0x0001e80000100a00 */
[----:B------:R1:W-:Y:S04]  /*2b870*/  STL.64 [R1+0x648], R22 ;  /* 0x0006481601007387 */ /* 0x0003e80000100a00 */
[----:B0-----:R-:W3:Y:S04]  /*2b880*/  LDL.LU R20, [R1+0x5d0] ;  /* 0x0005d00001147983 */ /* 0x001ee80000300800 */
[----:B------:R-:W3:Y:S04]  /*2b890*/  LDL.LU R21, [R1+0x5d4] ;  /* 0x0005d40001157983 */ /* 0x000ee80000300800 */
[----:B-1----:R-:W3:Y:S04]  /*2b8a0*/  LDL.LU R22, [R1+0x5d8] ;  /* 0x0005d80001167983 */ /* 0x002ee80000300800 */
[----:B------:R-:W3:Y:S04]  /*2b8b0*/  LDL.LU R23, [R1+0x5dc] ;  /* 0x0005dc0001177983 */ /* 0x000ee80000300800 */
[----:B------:R-:W-:Y:S01]  /*2b8c0*/  STL.64 [R1+0x2ea0], R6 ;  /* 0x002ea00601007387 */ /* 0x000fe20000100a00 */
        /* <DEDUP_REMOVED lines=8> */
[----:B------:R-:W3:Y:S04]  /*2b950*/  LDL.LU.64 R14, [R1+0x2f88] ;  /* 0x002f8800010e7983 */ /* 0x000ee80000300a00 */
[----:B------:R-:W2:-:S13]  /*2b960*/  LDL.LU.64 R12, [R1+0x2f80] ;  /* 0x002f8000010c7983 */ /* 0x000e9a0000300a00 */
[----:B------:R-:W-:Y:S04]  /*2b970*/  STL.64 [R1+0xfb0], R16 ;  /* 0x000fb01001007387 */ /* 0x000fe80000100a00 */
[----:B------:R0:W-:Y:S04]  /*2b980*/  STL.64 [R1+0xfb8], R18 ;  /* 0x000fb81201007387 */ /* 0x0001e80000100a00 */
[----:B0-----:R-:W4:Y:S04]  /*2b990*/  LDL.LU.64 R18, [R1+0x2f78] ;  /* 0x002f780001127983 */ /* 0x001f280000300a00 */
[----:B------:R-:W4:Y:S02]  /*2b9a0*/  LDL.LU.64 R16, [R1+0x2f70] ;  /* 0x002f700001107983 */ /* 0x000f240000300a00 */
[----:B----4-:R-:W-:Y:S02]  /*2b9b0*/  HMMA.16816.F32.BF16 R8, R24, R10, R16 ;  /* 0x0000000a1808723c */ /* 0x010fe40000041810 */
[----:B------:R-:W4:Y:S04]  /*2b9c0*/  LDL.LU.64 R18, [R1+0x2f68] ;  /* 0x002f680001127983 */ /* 0x000f280000300a00 */
[----:B------:R-:W2:-:S13]  /*2b9d0*/  LDL.LU.64 R16, [R1+0x2f60] ;  /* 0x002f600001107983 */ /* 0x000e9a0000300a00 */
[----:B------:R0:W-:Y:S04]  /*2b9e0*/  STL.64 [R1+0x5e0], R8 ;  /* 0x0005e00801007387 */ /* 0x0001e80000100a00 */
[----:B------:R1:W-:Y:S04]  /*2b9f0*/  STL.64 [R1+0x5e8], R10 ;  /* 0x0005e80a01007387 */ /* 0x0003e80000100a00 */
[----:B0-----:R-:W2:Y:S04]  /*2ba00*/  LDL.LU R8, [R1+0xe00] ;  /* 0x000e000001087983 */ /* 0x001ea80000300800 */
[----:B------:R-:W2:Y:S04]  /*2ba10*/  LDL.LU R9, [R1+0xe04] ;  /* 0x000e040001097983 */ /* 0x000ea80000300800 */
[----:B-1----:R-:W2:Y:S04]  /*2ba20*/  LDL.LU R10, [R1+0xe08] ;  /* 0x000e0800010a7983 */ /* 0x002ea80000300800 */
[----:B------:R-:W2:Y:S04]  /*2ba30*/  LDL.LU R11, [R1+0xe0c] ;  /* 0x000e0c00010b7983 */ /* 0x000ea80000300800 */
[----:B--2---:R-:W-:Y:S04]  /*2ba40*/  STL.64 [R1+0x2eb8], R10 ;  /* 0x002eb80a01007387 */ /* 0x004fe80000100a00 */
[----:B------:R0:W-:Y:S04]  /*2ba50*/  STL.64 [R1+0x2eb0], R8 ;  /* 0x002eb00801007387 */ /* 0x0001e80000100a00 */
[----:B0-----:R-:W2:Y:S04]  /*2ba60*/  LDL.LU R8, [R1+0xe10] ;  /* 0x000e100001087983 */ /* 0x001ea80000300800 */
[----:B------:R-:W2:Y:S04]  /*2ba70*/  LDL.LU R9, [R1+0xe14] ;  /* 0x000e140001097983 */ /* 0x000ea80000300800 */
[----:B------:R-:W2:Y:S04]  /*2ba80*/  LDL.LU R10, [R1+0xe18] ;  /* 0x000e1800010a7983 */ /* 0x000ea80000300800 */
[----:B------:R-:W2:Y:S04]  /*2ba90*/  LDL.LU R11, [R1+0xe1c] ;  /* 0x000e1c00010b7983 */ /* 0x000ea80000300800 */
[----:B--2---:R0:W-:Y:S04]  /*2baa0*/  STL.64 [R1+0x2ec8], R10 ;  /* 0x002ec80a01007387 */ /* 0x0041e80000100a00 */
[----:B------:R-:W-:Y:S01]  /*2bab0*/  STL.64 [R1+0x2ec0], R8 ;  /* 0x002ec00801007387 */ /* 0x000fe20000100a00 */
[----:B0-----:R-:W-:-:S02]  /*2bac0*/  IMAD.MOV.U32 R10, RZ, RZ, R13 ;  /* 0x000000ffff0a7224 */ /* 0x001fc400078e000d */
[----:B------:R-:W-:-:S05]  /*2bad0*/  IMAD.MOV.U32 R11, RZ, RZ, R12 ;  /* 0x000000ffff0b7224 */ /* 0x000fca00078e000c */
[----:B------:R0:W-:Y:S04]  /*2bae0*/  STL.64 [R1+0x2ee0], R10 ;  /* 0x002ee00a01007387 */ /* 0x0001e80000100a00 */
[----:B0-----:R-:W2:Y:S04]  /*2baf0*/  LDL.64 R10, [R1+0x28] ;  /* 0x00002800010a7983 */ /* 0x001ea80000100a00 */
[----:B--2---:R3:W-:Y:S04]  /*2bb00*/  STL.64 [R1+0x2ef8], R10 ;  /* 0x002ef80a01007387 */ /* 0x0047e80000100a00 */
[----:B------:R-:W2:Y:S01]  /*2bb10*/  LDL.LU R12, [R1+0xe40] ;  /* 0x000e4000010c7983 */ /* 0x000ea20000300800 */
[----:B---3--:R-:W-:-:S15]  /*2bb20*/  HMMA.16816.F32.BF16 R8, R24, R14, R20 ;  /* 0x0000000e1808723c */ /* 0x008fde0000041814 */
[----:B------:R-:W-:-:S04]  /*2bb30*/  NOP ;  /* 0x0000000000007918 */ /* 0x000fc80000000000 */
[----:B------:R-:W-:Y:S04]  /*2bb40*/  STL.64 [R1+0x5d0], R8 ;  /* 0x0005d00801007387 */ /* 0x000fe80000100a00 */
[----:B------:R-:W-:Y:S04]  /*2bb50*/  STL.64 [R1+0x5d8], R10 ;  /* 0x0005d80a01007387 */ /* 0x000fe80000100a00 */
[----:B------:R-:W2:Y:S04]  /*2bb60*/  LDL.LU R13, [R1+0xe44] ;  /* 0x000e4400010d7983 */ /* 0x000ea80000300800 */
[----:B------:R-:W3:Y:S04]  /*2bb70*/  LDL.LU R14, [R1+0xe48] ;  /* 0x000e4800010e7983 */ /* 0x000ee80000300800 */
[----:B------:R-:W3:Y:S04]  /*2bb80*/  LDL.LU R15, [R1+0xe4c] ;  /* 0x000e4c00010f7983 */ /* 0x000ee80000300800 */
[----:B---3--:R4:W-:Y:S04]  /*2bb90*/  STL.64 [R1+0x2f10], R14 ;  /* 0x002f100e01007387 */ /* 0x0089e80000100a00 */
[----:B--2---:R-:W-:Y:S01]  /*2bba0*/  STL.64 [R1+0x2f08], R12 ;  /* 0x002f080c01007387 */ /* 0x004fe20000100a00 */
[----:B----4-:R-:W-:-:S02]  /*2bbb0*/  IMAD.MOV.U32 R14, RZ, RZ, R19 ;  /* 0x000000ffff0e7224 */ /* 0x010fc400078e0013 */
[----:B------:R-:W-:Y:S02]  /*2bbc0*/  IMAD.MOV.U32 R15, RZ, RZ, R18 ;  /* 0x000000ffff0f7224 */ /* 0x000fe400078e0012 */
[----:B------:R-:W-:Y:S02]  /*2bbd0*/  IMAD.MOV.U32 R19, RZ, RZ, R4 ;  /* 0x000000ffff137224 */ /* 0x000fe400078e0004 */
[----:B------:R-:W-:Y:S01]  /*2bbe0*/  IMAD.MOV.U32 R18, RZ, RZ, R5 ;  /* 0x000000ffff127224 */ /* 0x000fe200078e0005 */
[----:B------:R-:W2:Y:S04]  /*2bbf0*/  LDL.LU R4, [R1+0x5c0] ;  /* 0x0005c00001047983 */ /* 0x000ea80000300800 */
[----:B------:R-:W2:Y:S04]  /*2bc00*/  LDL.LU R5, [R1+0x5c4] ;  /* 0x0005c40001057983 */ /* 0x000ea80000300800 */
[----:B------:R-:W2:Y:S04]  /*2bc10*/  LDL.LU R6, [R1+0x5c8] ;  /* 0x0005c80001067983 */ /* 0x000ea80000300800 */
[----:B------:R-:W2:Y:S04]  /*2bc20*/  LDL.LU R7, [R1+0x5cc] ;  /* 0x0005cc0001077983 */ /* 0x000ea80000300800 */
[----:B------:R0:W-:Y:S04]  /*2bc30*/  STL.64 [R1+0x2f20], R14 ;  /* 0x002f200e01007387 */ /* 0x0001e80000100a00 */
[----:B0-----:R-:W3:Y:S01]  /*2bc40*/  LDL R14, [R1+0x58] ;  /* 0x00005800010e7983 */ /* 0x001ee20000100800 */
[----:B------:R-:W-:-:S03]  /*2bc50*/  IMAD.MOV.U32 R15, RZ, RZ, R2 ;  /* 0x000000ffff0f7224 */ /* 0x000fc600078e0002 */
[----:B------:R-:W4:Y:S04]  /*2bc60*/  LDL.LU R2, [R1+0x2f58] ;  /* 0x002f580001027983 */ /* 0x000f280000300800 */
[----:B---3--:R-:W-:Y:S04]  /*2bc70*/  STL.64 [R1+0x2f38], R14 ;  /* 0x002f380e01007387 */ /* 0x008fe80000100a00 */
[----:B------:R-:W3:Y:S04]  /*2bc80*/  LDL.64 R10, [R1+0x38] ;  /* 0x00003800010a7983 */ /* 0x000ee80000100a00 */
[----:B---3--:R0:W-:Y:S04]  /*2bc90*/  STL.64 [R1+0x2f18], R10 ;  /* 0x002f180a01007387 */ /* 0x0081e80000100a00 */
[----:B------:R-:W3:Y:S04]  /*2bca0*/  LDL.LU R8, [R1+0xe50] ;  /* 0x000e500001087983 */ /* 0x000ee80000300800 */
[----:B------:R-:W3:Y:S04]  /*2bcb0*/  LDL.LU R9, [R1+0xe54] ;  /* 0x000e540001097983 */ /* 0x000ee80000300800 */
[----:B0-----:R-:W2:Y:S04]  /*2bcc0*/  LDL.LU R10, [R1+0xe58] ;  /* 0x000e5800010a7983 */ /* 0x001ea80000300800 */
[----:B------:R-:W2:Y:S01]  /*2bcd0*/  LDL.LU R11, [R1+0xe5c] ;  /* 0x000e5c00010b7983 */ /* 0x000ea20000300800 */
[----:B------:R-:W-:-:S02]  /*2bce0*/  IMAD.MOV.U32 R14, RZ, RZ, R17 ;  /* 0x000000ffff0e7224 */ /* 0x000fc400078e0011 */
[----:B------:R-:W-:-:S05]  /*2bcf0*/  IMAD.MOV.U32 R15, RZ, RZ, R16 ;  /* 0x000000ffff0f7224 */ /* 0x000fca00078e0010 */
[----:B------:R0:W-:Y:S04]  /*2bd00*/  STL.64 [R1+0x2f50], R14 ;  /* 0x002f500e01007387 */ /* 0x0001e80000100a00 */
[----:B------:R-:W4:Y:S04]  /*2bd10*/  LDL R22, [R1+0x78] ;  /* 0x0000780001167983 */ /* 0x000f280000100800 */
[----:B------:R-:W4:Y:S04]  /*2bd20*/  LDL R23, [R1+0x7c] ;  /* 0x00007c0001177983 */ /* 0x000f280000100800 */
[----:B------:R-:W4:Y:S04]  /*2bd30*/  LDL.LU R12, [R1+0x5b0] ;  /* 0x0005b000010c7983 */ /* 0x000f280000300800 */
[----:B------:R-:W4:Y:S04]  /*2bd40*/  LDL.LU R13, [R1+0x5b4] ;  /* 0x0005b400010d7983 */ /* 0x000f280000300800 */
[----:B0-----:R-:W4:Y:S04]  /*2bd50*/  LDL.LU R14, [R1+0x5b8] ;  /* 0x0005b800010e7983 */ /* 0x001f280000300800 */
[----:B------:R-:W4:Y:S04]  /*2bd60*/  LDL.LU R15, [R1+0x5bc] ;  /* 0x0005bc00010f7983 */ /* 0x000f280000300800 */
[----:B--2---:R-:W-:Y:S04]  /*2bd70*/  STL.64 [R1+0x2f30], R10 ;  /* 0x002f300a01007387 */ /* 0x004fe80000100a00 */
[----:B---3--:R0:W-:Y:S04]  /*2bd80*/  STL.64 [R1+0x2f28], R8 ;  /* 0x002f280801007387 */ /* 0x0081e80000100a00 */
[----:B0-----:R-:W2:Y:S04]  /*2bd90*/  LDL.LU R8, [R1+0xe60] ;  /* 0x000e600001087983 */ /* 0x001ea80000300800 */
[----:B------:R-:W2:Y:S04]  /*2bda0*/  LDL.LU R9, [R1+0xe64] ;  /* 0x000e640001097983 */ /* 0x000ea80000300800 */
[----:B------:R-:W3:Y:S04]  /*2bdb0*/  LDL.LU R10, [R1+0xe68] ;  /* 0x000e6800010a7983 */ /* 0x000ee80000300800 */
[----:B------:R-:W3:Y:S01]  /*2bdc0*/  LDL.LU R11, [R1+0xe6c] ;  /* 0x000e6c00010b7983 */ /* 0x000ee20000300800 */
[C---:B------:R-:W-:Y:S03]  /*2bdd0*/  HMMA.16816.F32.BF16 R16, R24.reuse, R18, R4 ;  /* 0x000000121810723c */ /* 0x040fe60000041804 */
[----:B---3--:R-:W-:Y:S04]  /*2bde0*/  STL.64 [R1+0x2f48], R10 ;  /* 0x002f480a01007387 */ /* 0x008fe80000100a00 */
[----:B--2---:R0:W-:Y:S04]  /*2bdf0*/  STL.64 [R1+0x2f40], R8 ;  /* 0x002f400801007387 */ /* 0x0041e80000100a00 */
[----:B0-----:R-:W2:Y:S04]  /*2be00*/  LDL.LU R8, [R1+0xe70] ;  /* 0x000e700001087983 */ /* 0x001ea80000300800 */
[----:B------:R-:W2:Y:S04]  /*2be10*/  LDL.LU R9, [R1+0xe74] ;  /* 0x000e740001097983 */ /* 0x000ea80000300800 */
[----:B------:R-:W2:Y:S04]  /*2be20*/  LDL.LU R10, [R1+0xe78] ;  /* 0x000e7800010a7983 */ /* 0x000ea80000300800 */
[----:B------:R-:W2:Y:S04]  /*2be30*/  LDL.LU R11, [R1+0xe7c] ;  /* 0x000e7c00010b7983 */ /* 0x000ea80000300800 */
[----:B------:R-:W3:Y:S04]  /*2be40*/  LDL.LU R4, [R1+0xdf0] ;  /* 0x000df00001047983 */ /* 0x000ee80000300800 */
[----:B------:R-:W-:Y:S04]  /*2be50*/  STL.64 [R1+0x5c0], R16 ;  /* 0x0005c01001007387 */ /* 0x000fe80000100a00 */
[----:B------:R-:W-:Y:S04]  /*2be60*/  STL.64 [R1+0x5c8], R18 ;  /* 0x0005c81201007387 */ /* 0x000fe80000100a00 */
[----:B------:R-:W3:Y:S04]  /*2be70*/  LDL.LU R5, [R1+0xdf4] ;  /* 0x000df40001057983 */ /* 0x000ee80000300800 */
[----:B------:R-:W2:Y:S04]  /*2be80*/  LDL.LU R6, [R1+0xdf8] ;  /* 0x000df80001067983 */ /* 0x000ea80000300800 */
[----:B------:R-:W2:Y:S04]  /*2be90*/  LDL.LU R7, [R1+0xdfc] ;  /* 0x000dfc0001077983 */ /* 0x000ea80000300800 */
[----:B--2---:R-:W-:Y:S04]  /*2bea0*/  STL.64 [R1+0x2ed8], R6 ;  /* 0x002ed80601007387 */ /* 0x004fe80000100a00 */
[----:B---3--:R0:W-:Y:S04]  /*2beb0*/  STL.64 [R1+0x2ed0], R4 ;  /* 0x002ed00401007387 */ /* 0x0081e80000100a00 */
[----:B0-----:R-:W2:Y:S04]  /*2bec0*/  LDL.LU R4, [R1+0xe20] ;  /* 0x000e200001047983 */ /* 0x001ea80000300800 */
[----:B------:R-:W2:Y:S04]  /*2bed0*/  LDL.LU R5, [R1+0xe24] ;  /* 0x000e240001057983 */ /* 0x000ea80000300800 */
[----:B------:R-:W3:Y:S04]  /*2bee0*/  LDL.LU R6, [R1+0xe28] ;  /* 0x000e280001067983 */ /* 0x000ee80000300800 */
[----:B------:R-:W3:Y:S01]  /*2bef0*/  LDL.LU R7, [R1+0xe2c] ;  /* 0x000e2c0001077983 */ /* 0x000ee20000300800 */
[C---:B----4-:R-:W-:Y:S03]  /*2bf00*/  HMMA.16816.F32.BF16 R20, R24.reuse, R22, R12 ;  /* 0x000000161814723c */ /* 0x050fe6000004180c */
[----:B---3--:R-:W-:Y:S04]  /*2bf10*/  STL.64 [R1+0x2ef0], R6 ;  /* 0x002ef00601007387 */ /* 0x008fe80000100a00 */
        /* <DEDUP_REMOVED lines=9> */
[----:B------:R-:W4:Y:S04]  /*2bfb0*/  LDL.LU.64 R14, [R1+0x2f50] ;  /* 0x002f5000010e7983 */ /* 0x000f280000300a00 */
[----:B------:R-:W-:Y:S04]  /*2bfc0*/  STL.64 [R1+0x5b0], R20 ;  /* 0x0005b01401007387 */ /* 0x000fe80000100a00 */
[----:B------:R-:W-:Y:S04]  /*2bfd0*/  STL.64 [R1+0x5b8], R22 ;  /* 0x0005b81601007387 */ /* 0x000fe80000100a00 */
[----:B------:R-:W0:Y:S04]  /*2bfe0*/  LDSM.16.MT88.4 R20, [R2+UR5+0x4180] ;  /* 0x004180050214783b */ /* 0x000e280008004200 */
[----:B0-----:R-:W-:Y:S04]  /*2bff0*/  STL.64 [R1+0x2dd0], R22 ;  /* 0x002dd01601007387 */ /* 0x001fe80000100a00 */
[----:B------:R-:W-:Y:S01]  /*2c000*/  STL.64 [R1+0x2dc8], R20 ;  /* 0x002dc81401007387 */ /* 0x000fe20000100a00 */
[----:B----4-:R-:W-:Y:S03]  /*2c010*/  HMMA.16816.F32.BF16 R12, R24, R14, R8 ;  /* 0x0000000e180c723c */ /* 0x010fe60000041808 */
[----:B------:R-:W4:Y:S04]  /*2c020*/  LDL.LU.64 R10, [R1+0x2f48] ;  /* 0x002f4800010a7983 */ /* 0x000f280000300a00 */
[----:B------:R-:W4:-:S12]  /*2c030*/  LDL.LU.64 R8, [R1+0x2f40] ;  /* 0x002f400001087983 */ /* 0x000f180000300a00 */
[----:B------:R-:W-:Y:S04]  /*2c040*/  STL.64 [R1+0xe70], R12 ;  /* 0x000e700c01007387 */ /* 0x000fe80000100a00 */
[----:B------:R0:W-:Y:S04]  /*2c050*/  STL.64 [R1+0xe78], R14 ;  /* 0x000e780e01007387 */ /* 0x0001e80000100a00 */
[----:B0-----:R-:W4:Y:S02]  /*2c060*/  LDL.LU.64 R14, [R1+0x2f38] ;  /* 0x002f3800010e7983 */ /* 0x001f240000300a00 */
[----:B----4-:R-:W-:Y:S02]  /*2c070*/  HMMA.16816.F32.BF16 R12, R24, R14, R8 ;  /* 0x0000000e180c723c */ /* 0x010fe40000041808 */
[----:B------:R-:W4:Y:S04]  /*2c080*/  LDL.LU.64 R10, [R1+0x2f30] ;  /* 0x002f3000010a7983 */ /* 0x000f280000300a00 */
[----:B------:R-:W4:-:S13]  /*2c090*/  LDL.LU.64 R8, [R1+0x2f28] ;  /* 0x002f280001087983 */ /* 0x000f1a0000300a00 */
[----:B------:R-:W-:Y:S04]  /*2c0a0*/  STL.64 [R1+0xe60], R12 ;  /* 0x000e600c01007387 */ /* 0x000fe80000100a00 */
[----:B------:R0:W-:Y:S04]  /*2c0b0*/  STL.64 [R1+0xe68], R14 ;  /* 0x000e680e01007387 */ /* 0x0001e80000100a00 */
[----:B0-----:R-:W4:Y:S02]  /*2c0c0*/  LDL.LU.64 R14, [R1+0x2f20] ;  /* 0x002f2000010e7983 */ /* 0x001f240000300a00 */
[----:B----4-:R-:W-:Y:S02]  /*2c0d0*/  HMMA.16816.F32.BF16 R12, R24, R14, R8 ;  /* 0x0000000e180c723c */ /* 0x010fe40000041808 */
[----:B------:R-:W4:-:S15]  /*2c0e0*/  LDL.LU.64 R10, [R1+0x2f18] ;  /* 0x002f1800010a7983 */ /* 0x000f1e0000300a00 */
        /* <DEDUP_REMOVED lines=8> */
[----:B------:R1:W-:Y:S01]  /*2c170*/  STL.64 [R1+0xe48], R14 ;  /* 0x000e480e01007387 */ /* 0x0003e20000100a00 */
[----:B0-----:R-:W-:-:S03]  /*2c180*/  IMAD.MOV.U32 R13, RZ, RZ, R10 ;  /* 0x000000ffff0d7224 */ /* 0x001fc600078e000a */
[----:B-1----:R-:W4:Y:S01]  /*2c190*/  LDL.LU.64 R14, [R1+0x2f00] ;  /* 0x002f0000010e7983 */ /* 0x002f220000300a00 */
[----:B------:R-:W-:-:S03]  /*2c1a0*/  IMAD.MOV.U32 R12, RZ, RZ, R11 ;  /* 0x000000ffff0c7224 */ /* 0x000fc600078e000b */
[----:B------:R-:W2:Y:S01]  /*2c1b0*/  LDL.LU.64 R10, [R1+0x2ef8] ;  /* 0x002ef800010a7983 */ /* 0x000ea20000300a00 */
[----:B------:R-:W-:Y:S02]  /*2c1c0*/  IMAD.MOV.U32 R22, RZ, RZ, R29 ;  /* 0x000000ffff167224 */ /* 0x000fe400078e001d */
[----:B------:R-:W-:Y:S01]  /*2c1d0*/  IMAD.MOV.U32 R23, RZ, RZ, R28 ;  /* 0x000000ffff177224 */ /* 0x000fe200078e001c */
        /* <DEDUP_REMOVED lines=12> */
[----:B------:R-:W-:Y:S04]  /*2c2a0*/  STL.64 [R1+0xe20], R8 ;  /* 0x000e200801007387 */ /* 0x000fe80000100a00 */
[----:B------:R0:W-:Y:S04]  /*2c2b0*/  STL.64 [R1+0xe28], R10 ;  /* 0x000e280a01007387 */ /* 0x0001e80000100a00 */
[----:B0-----:R-:W2:Y:S04]  /*2c2c0*/  LDL.LU.64 R10, [R1+0x2ec8] ;  /* 0x002ec800010a7983 */ /* 0x001ea80000300a00 */
[----:B------:R-:W2:Y:S02]  /*2c2d0*/  LDL.LU.64 R8, [R1+0x2ec0] ;  /* 0x002ec00001087983 */ /* 0x000ea40000300a00 */
[----:B--2---:R-:W-:Y:S02]  /*2c2e0*/  HMMA.16816.F32.BF16 R20, R24, R22, R8 ;  /* 0x000000161814723c */ /* 0x004fe40000041808 */
[----:B------:R-:W4:Y:S04]  /*2c2f0*/  LDL.LU.64 R10, [R1+0x2eb8] ;  /* 0x002eb800010a7983 */ /* 0x000f280000300a00 */
[----:B------:R-:W4:-:S13]  /*2c300*/  LDL.LU.64 R8, [R1+0x2eb0] ;  /* 0x002eb00001087983 */ /* 0x000f1a0000300a00 */
[----:B------:R-:W-:Y:S04]  /*2c310*/  STL.64 [R1+0xe10], R20 ;  /* 0x000e101401007387 */ /* 0x000fe80000100a00 */
[----:B------:R0:W-:Y:S04]  /*2c320*/  STL.64 [R1+0xe18], R22 ;  /* 0x000e181601007387 */ /* 0x0001e80000100a00 */
[----:B0-----:R-:W2:Y:S04]  /*2c330*/  LDL R22, [R1+0xa8] ;  /* 0x0000a80001167983 */ /* 0x001ea80000100800 */
[----:B------:R-:W2:Y:S01]  /*2c340*/  LDL R23, [R1+0xac] ;  /* 0x0000ac0001177983 */ /* 0x000ea20000100800 */
[----:B----4-:R-:W-:Y:S03]  /*2c350*/  HMMA.16816.F32.BF16 R8, R24, R14, R8 ;  /* 0x0000000e1808723c */ /* 0x010fe60000041808 */
[----:B--2---:R-:W-:-:S15]  /*2c360*/  STL.64 [R1+0x2e80], R22 ;  /* 0x002e801601007387 */ /* 0x004fde0000100a00 */
[----:B------:R-:W-:Y:S01]  /*2c370*/  NOP ;  /* 0x0000000000007918 */ /* 0x000fe20000000000 */
[----:B------:R-:W-:Y:S04]  /*2c380*/  STL.64 [R1+0xe00], R8 ;  /* 0x000e000801007387 */ /* 0x000fe80000100a00 */
[----:B------:R0:W-:Y:S04]  /*2c390*/  STL.64 [R1+0xe08], R10 ;  /* 0x000e080a01007387 */ /* 0x0001e80000100a00 */
[----:B0-----:R-:W2:Y:S04]  /*2c3a0*/  LDL.LU.64 R10, [R1+0x2ea8] ;  /* 0x002ea800010a7983 */ /* 0x001ea80000300a00 */
[----:B------:R-:W-:Y:S04]  /*2c3b0*/  STL.64 [R1+0x2e58], R14 ;  /* 0x002e580e01007387 */ /* 0x000fe80000100a00 */
[----:B------:R0:W-:Y:S04]  /*2c3c0*/  STL.64 [R1+0x2e88], R12 ;  /* 0x002e880c01007387 */ /* 0x0001e80000100a00 */
[----:B0-----:R-:W4:Y:S04]  /*2c3d0*/  LDL.LU R12, [R1+0x1080] ;  /* 0x00108000010c7983 */ /* 0x001f280000300800 */
[----:B------:R-:W4:Y:S04]  /*2c3e0*/  LDL.LU R13, [R1+0x1084] ;  /* 0x00108400010d7983 */ /* 0x000f280000300800 */
[----:B------:R-:W4:Y:S04]  /*2c3f0*/  LDL.LU R14, [R1+0x1088] ;  /* 0x00108800010e7983 */ /* 0x000f280000300800 */
[----:B------:R-:W4:Y:S01]  /*2c400*/  LDL.LU R15, [R1+0x108c] ;  /* 0x00108c00010f7983 */ /* 0x000f220000300800 */
[----:B--2---:R-:W-:-:S15]  /*2c410*/  HMMA.16816.F32.BF16 R4, R24, R10, R4 ;  /* 0x0000000a1804723c */ /* 0x004fde0000041804 */
[----:B------:R-:W-:-:S04]  /*2c420*/  NOP ;  /* 0x0000000000007918 */ /* 0x000fc80000000000 */
[----:B------:R-:W-:Y:S04]  /*2c430*/  STL.64 [R1+0xdf0], R4 ;  /* 0x000df00401007387 */ /* 0x000fe80000100a00 */
[----:B------:R0:W-:Y:S04]  /*2c440*/  STL.64 [R1+0xdf8], R6 ;  /* 0x000df80601007387 */ /* 0x0001e80000100a00 */
[----:B0-----:R-:W3:Y:S04]  /*2c450*/  LDL.LU.64 R6, [R1+0x2ea0] ;  /* 0x002ea00001067983 */ /* 0x001ee80000300a00 */
[----:B------:R0:W-:Y:S04]  /*2c460*/  STL.64 [R1+0x2de8], R10 ;  /* 0x002de80a01007387 */ /* 0x0001e80000100a00 */
[----:B0-----:R-:W2:Y:S01]  /*2c470*/  LDL.64 R10, [R1+0xb8] ;  /* 0x0000b800010a7983 */ /* 0x001ea20000100a00 */
[----:B---3--:R-:W-:Y:S03]  /*2c480*/  HMMA.16816.F32.BF16 R24, R24, R6, R16 ;  /* 0x000000061818723c */ /* 0x008fe60000041810 */
[----:B------:R-:W4:Y:S04]  /*2c490*/  LDL.LU.64 R18, [R1+0x2e98] ;  /* 0x002e980001127983 */ /* 0x000f280000300a00 */
[----:B------:R-:W4:-:S12]  /*2c4a0*/  LDL.LU.64 R16, [R1+0x2e90] ;  /* 0x002e900001107983 */ /* 0x000f180000300a00 */
[----:B------:R0:W-:Y:S04]  /*2c4b0*/  STL.64 [R1+0x5a0], R24 ;  /* 0x0005a01801007387 */ /* 0x0001e80000100a00 */
[----:B------:R1:W-:Y:S04]  /*2c4c0*/  STL.64 [R1+0x5a8], R26 ;  /* 0x0005a81a01007387 */ /* 0x0003e80000100a00 */
[----:B0-----:R-:W3:Y:S04]  /*2c4d0*/  LDL.LU R24, [R1+0x540] ;  /* 0x0005400001187983 */ /* 0x001ee80000300800 */
[----:B------:R-:W3:Y:S04]  /*2c4e0*/  LDL.LU R25, [R1+0x544] ;  /* 0x0005440001197983 */ /* 0x000ee80000300800 */
[----:B-1----:R-:W3:Y:S04]  /*2c4f0*/  LDL.LU R26, [R1+0x548] ;  /* 0x00054800011a7983 */ /* 0x002ee80000300800 */
[----:B------:R-:W3:Y:S04]  /*2c500*/  LDL.LU R27, [R1+0x54c] ;  /* 0x00054c00011b7983 */ /* 0x000ee80000300800 */
[----:B------:R0:W-:Y:S04]  /*2c510*/  STL.64 [R1+0x2e78], R6 ;  /* 0x002e780601007387 */ /* 0x0001e80000100a00 */
[----:B------:R-:W3:Y:S04]  /*2c520*/  LDL.LU R4, [R1+0xd40] ;  /* 0x000d400001047983 */ /* 0x000ee80000300800 */
[----:B------:R-:W3:Y:S04]  /*2c530*/  LDL.LU R5, [R1+0xd44] ;  /* 0x000d440001057983 */ /* 0x000ee80000300800 */
[----:B0-----:R-:W3:Y:S04]  /*2c540*/  LDL.LU R6, [R1+0xd48] ;  /* 0x000d480001067983 */ /* 0x001ee80000300800 */
[----:B------:R-:W3:Y:S01]  /*2c550*/  LDL.LU R7, [R1+0xd4c] ;  /* 0x000d4c0001077983 */ /* 0x000ee20000300800 */
[----:B------:R-:W-:-:S02]  /*2c560*/  IMAD.MOV.U32 R22, RZ, RZ, R3 ;  /* 0x000000ffff167224 */ /* 0x000fc400078e0003 */
[----:B------:R-:W-:Y:S02]  /*2c570*/  IMAD.MOV.U32 R23, RZ, RZ, R0 ;  /* 0x000000ffff177224 */ /* 0x000fe400078e0000 */
[----:B--2---:R-:W-:Y:S02]  /*2c580*/  IMAD.MOV.U32 R3, RZ, RZ, R10 ;  /* 0x000000ffff037224 */ /* 0x004fe400078e000a */
[----:B------:R-:W-:-:S03]  /*2c590*/  IMAD.MOV.U32 R0, RZ, RZ, R11 ;  /* 0x000000ffff007224 */ /* 0x000fc600078e000b */
[----:B----4-:R-:W-:Y:S01]  /*2c5a0*/  HMMA.16816.F32.BF16 R20, R16, R22, R12 ;  /* 0x000000161014723c */ /* 0x010fe2000004180c */
[----:B------:R-:W2:-:S15]  /*2c5b0*/  LDL.LU.64 R12, [R1+0x2e88] ;  /* 0x002e8800010c7983 */ /* 0x000e9e0000300a00 */
[----:B------:R-:W-:-:S03]  /*2c5c0*/  NOP ;  /* 0x0000000000007918 */ /* 0x000fc60000000000 */
[----:B------:R-:W-:Y:S04]  /*2c5d0*/  STL.64 [R1+0x1080], R20 ;  /* 0x0010801401007387 */ /* 0x000fe80000100a00 */
[----:B------:R0:W-:Y:S04]  /*2c5e0*/  STL.64 [R1+0x1088], R22 ;  /* 0x0010881601007387 */ /* 0x0001e80000100a00 */
[----:B0-----:R-:W4:Y:S01]  /*2c5f0*/  LDL.LU.64 R22, [R1+0x2e80] ;  /* 0x002e800001167983 */ /* 0x001f220000300a00 */
[----:B---3--:R-:W-:-:S15]  /*2c600*/  HMMA.16816.F32.BF16 R4, R16, R10, R4 ;  /* 0x0000000a1004723c */ /* 0x008fde0000041804 */
[----:B------:R-:W-:-:S04]  /*2c610*/  NOP ;  /* 0x0000000000007918 */ /* 0x000fc80000000000 */
[----:B------:R0:W-:Y:S04]  /*2c620*/  STL.64 [R1+0xd40], R4 ;  /* 0x000d400401007387 */ /* 0x0001e80000100a00 */
[----:B------:R1:W-:Y:S04]  /*2c630*/  STL.64 [R1+0xd48], R6 ;  /* 0x000d480601007387 */ /* 0x0003e80000100a00 */
[----:B0-----:R-:W3:Y:S04]  /*2c640*/  LDL.LU R4, [R1+0x530] ;  /* 0x0005300001047983 */ /* 0x001ee80000300800 */
[----:B------:R-:W3:Y:S04]  /*2c650*/  LDL.LU R5, [R1+0x534] ;  /* 0x0005340001057983 */ /* 0x000ee80000300800 */
[----:B-1----:R-:W3:Y:S04]  /*2c660*/  LDL.LU R6, [R1+0x538] ;  /* 0x0005380001067983 */ /* 0x002ee80000300800 */
[----:B------:R-:W3:Y:S04]  /*2c670*/  LDL.LU R7, [R1+0x53c] ;  /* 0x00053c0001077983 */ /* 0x000ee80000300800 */
[----:B------:R-:W3:Y:S04]  /*2c680*/  LDL.64 R14, [R1+0x98] ;  /* 0x00009800010e7983 */ /* 0x000ee80000100a00 */
[----:B------:R-:W2:Y:S04]  /*2c690*/  LDL.LU R8, [R1+0xce0] ;  /* 0x000ce00001087983 */ /* 0x000ea80000300800 */
[----:B------:R-:W2:Y:S04]  /*2c6a0*/  LDL.LU R9, [R1+0xce4] ;  /* 0x000ce40001097983 */ /* 0x000ea80000300800 */
[----:B------:R-:W2:Y:S04]  /*2c6b0*/  LDL.LU R10, [R1+0xce8] ;  /* 0x000ce800010a7983 */ /* 0x000ea80000300800 */
        /* <DEDUP_REMOVED lines=11> */
[----:B------:R4:W-:Y:S02]  /*2c770*/  STL.64 [R1+0x2e20], R10 ;  /* 0x002e200a01007387 */ /* 0x0009e40000100a00 */
[----:B----4-:R-:W-:Y:S02]  /*2c780*/  HMMA.16816.F32.BF16 R8, R16, R22, R24 ;  /* 0x000000161008723c */ /* 0x010fe40000041818 */
[----:B------:R-:W2:-:S15]  /*2c790*/  LDL.LU R24, [R1+0x510] ;  /* 0x0005100001187983 */ /* 0x000e9e0000300800 */
[----:B------:R-:W-:Y:S02]  /*2c7a0*/  NOP ;  /* 0x0000000000007918 */ /* 0x000fe40000000000 */
[----:B------:R-:W-:Y:S04]  /*2c7b0*/  STL.64 [R1+0x540], R8 ;  /* 0x0005400801007387 */ /* 0x000fe80000100a00 */
[----:B------:R-:W-:Y:S04]  /*2c7c0*/  STL.64 [R1+0x548], R10 ;  /* 0x0005480a01007387 */ /* 0x000fe80000100a00 */
[----:B------:R-:W2:Y:S04]  /*2c7d0*/  LDL.LU R25, [R1+0x514] ;  /* 0x0005140001197983 */ /* 0x000ea80000300800 */
[----:B------:R-:W4:Y:S04]  /*2c7e0*/  LDL.LU R26, [R1+0x518] ;  /* 0x00051800011a7983 */ /* 0x000f280000300800 */
[----:B------:R-:W4:Y:S01]  /*2c7f0*/  LDL.LU R27, [R1+0x51c] ;  /* 0x00051c00011b7983 */ /* 0x000f220000300800 */
[----:B---3--:R-:W-:Y:S03]  /*2c800*/  HMMA.16816.F32.BF16 R4, R16, R14, R4 ;  /* 0x0000000e1004723c */ /* 0x008fe60000041804 */
[----:B----4-:R0:W-:Y:S04]  /*2c810*/  STL.64 [R1+0x2e68], R26 ;  /* 0x002e681a01007387 */ /* 0x0101e80000100a00 */
[----:B--2---:R-:W-:Y:S04]  /*2c820*/  STL.64 [R1+0x2e60], R24 ;  /* 0x002e601801007387 */ /* 0x004fe80000100a00 */
[----:B------:R-:W2:Y:S04]  /*2c830*/  LDL.64 R22, [R1+0x78] ;  /* 0x0000780001167983 */ /* 0x000ea80000100a00 */
[----:B0-----:R-:W3:Y:S04]  /*2c840*/  LDL.64 R26, [R1+0x88] ;  /* 0x00008800011a7983 */ /* 0x001ee80000100a00 */
[----:B--2---:R0:W-:Y:S04]  /*2c850*/  STL.64 [R1+0x2e70], R22 ;  /* 0x002e701601007387 */ /* 0x0041e80000100a00 */
[----:B------:R-:W3:Y:S04]  /*2c860*/  LDL.LU R20, [R1+0x520] ;  /* 0x0005200001147983 */ /* 0x000ee80000300800 */
[----:B------:R-:W3:Y:S04]  /*2c870*/  LDL.LU R21, [R1+0x524] ;  /* 0x0005240001157983 */ /* 0x000ee80000300800 */
[----:B0-----:R-:W3:Y:S04]  /*2c880*/  LDL.LU R22, [R1+0x528] ;  /* 0x0005280001167983 */ /* 0x001ee80000300800 */
[----:B------:R-:W3:Y:S04]  /*2c890*/  LDL.LU R23, [R1+0x52c] ;  /* 0x00052c0001177983 */ /* 0x000ee80000300800 */
[----:B------:R-:W2:Y:S04]  /*2c8a0*/  LDL.64 R10, [R1+0x48] ;  /* 0x00004800010a7983 */ /* 0x000ea80000100a00 */
[----:B------:R-:W-:Y:S04]  /*2c8b0*/  STL.64 [R1+0x530], R4 ;  /* 0x0005300401007387 */ /* 0x000fe80000100a00 */
[----:B------:R0:W-:Y:S04]  /*2c8c0*/  STL.64 [R1+0x538], R6 ;  /* 0x0005380601007387 */ /* 0x0001e80000100a00 */
[----:B0-----:R-:W4:Y:S01]  /*2c8d0*/  LDL.LU.64 R6, [R1+0x2e78] ;  /* 0x002e780001067983 */ /* 0x001f220000300a00 */
[----:B------:R-:W-:-:S02]  /*2c8e0*/  IMAD.MOV.U32 R5, RZ, RZ, R14 ;  /* 0x000000ffff057224 */ /* 0x000fc400078e000e */
[----:B------:R-:W-:Y:S01]  /*2c8f0*/  IMAD.MOV.U32 R4, RZ, RZ, R15 ;  /* 0x000000ffff047224 */ /* 0x000fe200078e000f */
[----:B----4-:R-:W-:Y:S04]  /*2c900*/  STL.64 [R1+0x2e18], R6 ;  /* 0x002e180601007387 */ /* 0x010fe80000100a00 */
[----:B------:R0:W-:Y:S04]  /*2c910*/  STL.64 [R1+0x2e10], R4 ;  /* 0x002e100401007387 */ /* 0x0001e80000100a00 */
[----:B0-----:R-:W4:Y:S04]  /*2c920*/  LDL.LU R4, [R1+0xd00] ;  /* 0x000d000001047983 */ /* 0x001f280000300800 */
[----:B------:R-:W4:Y:S04]  /*2c930*/  LDL.LU R5, [R1+0xd04] ;  /* 0x000d040001057983 */ /* 0x000f280000300800 */
[----:B------:R-:W2:Y:S04]  /*2c940*/  LDL.LU R6, [R1+0xd08] ;  /* 0x000d080001067983 */ /* 0x000ea80000300800 */
[----:B------:R-:W2:Y:S04]  /*2c950*/  LDL.LU R7, [R1+0xd0c] ;  /* 0x000d0c0001077983 */ /* 0x000ea80000300800 */
[----:B------:R-:W3:Y:S04]  /*2c960*/  LDL.LU R12, [R1+0xd30] ;  /* 0x000d3000010c7983 */ /* 0x000ee80000300800 */
[----:B------:R-:W3:Y:S04]  /*2c970*/  LDL.LU R13, [R1+0xd34] ;  /* 0x000d3400010d7983 */ /* 0x000ee80000300800 */
[----:B------:R-:W3:Y:S04]  /*2c980*/  LDL.LU R14, [R1+0xd38] ;  /* 0x000d3800010e7983 */ /* 0x000ee80000300800 */
[----:B------:R-:W3:Y:S04]  /*2c990*/  LDL.LU R15, [R1+0xd3c] ;  /* 0x000d3c00010f7983 */ /* 0x000ee80000300800 */
[----:B--2---:R-:W-:Y:S04]  /*2c9a0*/  STL.64 [R1+0x2e30], R6 ;  /* 0x002e300601007387 */ /* 0x004fe80000100a00 */
[----:B----4-:R0:W-:Y:S04]  /*2c9b0*/  STL.64 [R1+0x2e28], R4 ;  /* 0x002e280401007387 */ /* 0x0101e80000100a00 */
[----:B0-----:R-:W2:Y:S04]  /*2c9c0*/  LDL.LU R4, [R1+0xd10] ;  /* 0x000d100001047983 */ /* 0x001ea80000300800 */
[----:B------:R-:W2:Y:S04]  /*2c9d0*/  LDL.LU R5, [R1+0xd14] ;  /* 0x000d140001057983 */ /* 0x000ea80000300800 */
[----:B------:R-:W4:Y:S04]  /*2c9e0*/  LDL.LU R6, [R1+0xd18] ;  /* 0x000d180001067983 */ /* 0x000f280000300800 */
[----:B------:R-:W4:Y:S01]  /*2c9f0*/  LDL.LU R7, [R1+0xd1c] ;  /* 0x000d1c0001077983 */ /* 0x000f220000300800 */
[----:B---3--:R-:W-:Y:S03]  /*2ca00*/  HMMA.16816.F32.BF16 R20, R16, R26, R20 ;  /* 0x0000001a1014723c */ /* 0x008fe60000041814 */
[----:B----4-:R-:W-:Y:S04]  /*2ca10*/  STL.64 [R1+0x2e40], R6 ;  /* 0x002e400601007387 */ /* 0x010fe80000100a00 */
[----:B--2---:R0:W-:Y:S04]  /*2ca20*/  STL.64 [R1+0x2e38], R4 ;  /* 0x002e380401007387 */ /* 0x0041e80000100a00 */
[----:B0-----:R-:W2:Y:S04]  /*2ca30*/  LDL.LU R4, [R1+0xd20] ;  /* 0x000d200001047983 */ /* 0x001ea80000300800 */
[----:B------:R-:W2:Y:S04]  /*2ca40*/  LDL.LU R5, [R1+0xd24] ;  /* 0x000d240001057983 */ /* 0x000ea80000300800 */
[----:B------:R-:W3:Y:S04]  /*2ca50*/  LDL.LU R6, [R1+0xd28] ;  /* 0x000d280001067983 */ /* 0x000ee80000300800 */
[----:B------:R-:W3:Y:S01]  /*2ca60*/  LDL.LU R7, [R1+0xd2c] ;  /* 0x000d2c0001077983 */ /* 0x000ee20000300800 */
[----:B------:R-:W-:-:S02]  /*2ca70*/  IMAD.MOV.U32 R9, RZ, RZ, R26 ;  /* 0x000000ffff097224 */ /* 0x000fc400078e001a */
[----:B------:R-:W-:Y:S01]  /*2ca80*/  IMAD.MOV.U32 R8, RZ, RZ, R27 ;  /* 0x000000ffff087224 */ /* 0x000fe200078e001b */
[----:B---3--:R0:W-:Y:S04]  /*2ca90*/  STL.64 [R1+0x2e50], R6 ;  /* 0x002e500601007387 */ /* 0x0081e80000100a00 */
[----:B--2---:R-:W-:Y:S04]  /*2caa0*/  STL.64 [R1+0x2e48], R4 ;  /* 0x002e480401007387 */ /* 0x004fe80000100a00 */
[----:B0-----:R-:W2:Y:S04]  /*2cab0*/  LDL.64 R6, [R1+0x68] ;  /* 0x0000680001067983 */ /* 0x001ea80000100a00 */
[----:B------:R-:W-:Y:S04]  /*2cac0*/  STL.64 [R1+0x520], R20 ;  /* 0x0005201401007387 */ /* 0x000fe80000100a00 */
[----:B------:R0:W-:Y:S04]  /*2cad0*/  STL.64 [R1+0x528], R22 ;  /* 0x0005281601007387 */ /* 0x0001e80000100a00 */
[----:B0-----:R-:W3:Y:S04]  /*2cae0*/  LDL.LU.64 R22, [R1+0x2e70] ;  /* 0x002e700001167983 */ /* 0x001ee80000300a00 */
[----:B------:R-:W3:Y:S04]  /*2caf0*/  LDL.LU.64 R26, [R1+0x2e68] ;  /* 0x002e6800011a7983 */ /* 0x000ee80000300a00 */
[----:B------:R-:W3:Y:S02]  /*2cb00*/  LDL.LU.64 R24, [R1+0x2e60] ;  /* 0x002e600001187983 */ /* 0x000ee40000300a00 */
[----:B---3--:R-:W-:-:S15]  /*2cb10*/  HMMA.16816.F32.BF16 R24, R16, R22, R24 ;  /* 0x000000161018723c */ /* 0x008fde0000041818 */
[----:B------:R-:W-:-:S04]  /*2cb20*/  NOP ;  /* 0x0000000000007918 */ /* 0x000fc80000000000 */
[----:B------:R-:W-:Y:S04]  /*2cb30*/  STL.64 [R1+0x510], R24 ;  /* 0x0005101801007387 */ /* 0x000fe80000100a00 */
[----:B------:R-:W-:Y:S04]  /*2cb40*/  STL.64 [R1+0x518], R26 ;  /* 0x0005181a01007387 */ /* 0x000fe80000100a00 */
[----:B------:R-:W0:Y:S01]  /*2cb50*/  LDSM.16.MT88.4 R24, [R2+UR5+0x4200] ;  /* 0x004200050218783b */ /* 0x000e220008004200 */
[----:B--2---:R-:W-:Y:S03]  /*2cb60*/  HMMA.16816.F32.BF16 R12, R16, R6, R12 ;  /* 0x00000006100c723c */ /* 0x004fe6000004180c */
[----:B------:R-:W2:Y:S01]  /*2cb70*/  LDL.LU R20, [R1+0xcc0] ;  /* 0x000cc00001147983 */ /* 0x000ea20000300800 */
[----:B------:R-:W-:-:S02]  /*2cb80*/  IMAD.MOV.U32 R5, RZ, RZ, R22 ;  /* 0x000000ffff057224 */ /* 0x000fc400078e0016 */
[----:B------:R-:W-:Y:S01]  /*2cb90*/  IMAD.MOV.U32 R4, RZ, RZ, R23 ;  /* 0x000000ffff047224 */ /* 0x000fe200078e0017 */
[----:B------:R-:W2:Y:S04]  /*2cba0*/  LDL.LU R21, [R1+0xcc4] ;  /* 0x000cc40001157983 */ /* 0x000ea80000300800 */
[----:B------:R-:W2:Y:S04]  /*2cbb0*/  LDL.LU R22, [R1+0xcc8] ;  /* 0x000cc80001167983 */ /* 0x000ea80000300800 */
[----:B------:R-:W2:Y:S04]  /*2cbc0*/  LDL.LU R23, [R1+0xccc] ;  /* 0x000ccc0001177983 */ /* 0x000ea80000300800 */
[----:B0-----:R0:W-:Y:S04]  /*2cbd0*/  STL.64 [R1+0x2cd8], R26 ;  /* 0x002cd81a01007387 */ /* 0x0011e80000100a00 */
[----:B------:R-:W-:Y:S01]  /*2cbe0*/  STL.64 [R1+0x2cd0], R24 ;  /* 0x002cd01801007387 */ /* 0x000fe20000100a00 */
[----:B0-----:R-:W-:-:S02]  /*2cbf0*/  IMAD.MOV.U32 R26, RZ, RZ, R5 ;  /* 0x000000ffff1a7224 */ /* 0x001fc400078e0005 */
[----:B------:R-:W-:-:S05]  /*2cc00*/  IMAD.MOV.U32 R27, RZ, RZ, R4 ;  /* 0x000000ffff1b7224 */ /* 0x000fca00078e0004 */
[----:B------:R0:W-:Y:S04]  /*2cc10*/  STL.64 [R1+0x2d58], R26 ;  /* 0x002d581a01007387 */ /* 0x0001e80000100a00 */
[----:B0-----:R-:W3:Y:S04]  /*2cc20*/  LDL R26, [R1+0x58] ;  /* 0x00005800011a7983 */ /* 0x001ee80000100800 */
[----:B------:R-:W3:Y:S04]  /*2cc30*/  LDL R27, [R1+0x5c] ;  /* 0x00005c00011b7983 */ /* 0x000ee80000100800 */
[----:B------:R0:W-:Y:S04]  /*2cc40*/  STL.64 [R1+0xd30], R12 ;  /* 0x000d300c01007387 */ /* 0x0001e80000100a00 */
[----:B------:R1:W-:Y:S01]  /*2cc50*/  STL.64 [R1+0xd38], R14 ;  /* 0x000d380e01007387 */ /* 0x0003e20000100a00 */
[----:B0-----:R-:W-:-:S03]  /*2cc60*/  IMAD.MOV.U32 R13, RZ, RZ, R6 ;  /* 0x000000ffff0d7224 */ /* 0x001fc600078e0006 */
[----:B-1----:R-:W2:Y:S01]  /*2cc70*/  LDL.LU.64 R14, [R1+0x2e58] ;  /* 0x002e5800010e7983 */ /* 0x002ea20000300a00 */
[----:B------:R-:W-:-:S03]  /*2cc80*/  IMAD.MOV.U32 R12, RZ, RZ, R7 ;  /* 0x000000ffff0c7224 */ /* 0x000fc600078e0007 */
[----:B------:R-:W3:Y:S04]  /*2cc90*/  LDL.LU.64 R6, [R1+0x2e50] ;  /* 0x002e500001067983 */ /* 0x000ee80000300a00 */
[----:B------:R-:W3:Y:S02]  /*2cca0*/  LDL.LU.64 R4, [R1+0x2e48] ;  /* 0x002e480001047983 */ /* 0x000ee40000300a00 */
[----:B---3--:R-:W-:Y:S02]  /*2ccb0*/  HMMA.16816.F32.BF16 R24, R16, R26, R4 ;  /* 0x0000001a1018723c */ /* 0x008fe40000041804 */
[----:B------:R-:W3:Y:S04]  /*2ccc0*/  LDL.LU.64 R6, [R1+0x2e40] ;  /* 0x002e400001067983 */ /* 0x000ee80000300a00 */
[----:B------:R-:W3:-:S13]  /*2ccd0*/  LDL.LU.64 R4, [R1+0x2e38] ;  /* 0x002e380001047983 */ /* 0x000eda0000300a00 */
[----:B------:R-:W-:Y:S04]  /*2cce0*/  STL.64 [R1+0xd20], R24 ;  /* 0x000d201801007387 */ /* 0x000fe80000100a00 */
[----:B------:R0:W-:Y:S02]  /*2ccf0*/  STL.64 [R1+0xd28], R26 ;  /* 0x000d281a01007387 */ /* 0x0001e40000100a00 */
[----:B0-----:R-:W-:Y:S02]  /*2cd00*/  IMAD.MOV.U32 R26, RZ, RZ, R9 ;  /* 0x000000ffff1a7224 */ /* 0x001fe400078e0009 */
[----:B------:R-:W-:-:S05]  /*2cd10*/  IMAD.MOV.U32 R27, RZ, RZ, R8 ;  /* 0x000000ffff1b7224 */ /* 0x000fca00078e0008 */
[----:B------:R0:W-:Y:S02]  /*2cd20*/  STL.64 [R1+0x2d68], R26 ;  /* 0x002d681a01007387 */ /* 0x0001e40000100a00 */
[----:B0-----:R-:W-:Y:S02]  /*2cd30*/  IMAD.MOV.U32 R26, RZ, RZ, R29 ;  /* 0x000000ffff1a7224 */ /* 0x001fe400078e001d */
[----:B------:R-:W-:Y:S02]  /*2cd40*/  IMAD.MOV.U32 R27, RZ, RZ, R28 ;  /* 0x000000ffff1b7224 */ /* 0x000fe400078e001c */
[----:B------:R-:W-:Y:S02]  /*2cd50*/  IMAD.MOV.U32 R29, RZ, RZ, R10 ;  /* 0x000000ffff1d7224 */ /* 0x000fe400078e000a */
[----:B------:R-:W-:Y:S01]  /*2cd60*/  IMAD.MOV.U32 R28, RZ, RZ, R11 ;  /* 0x000000ffff1c7224 */ /* 0x000fe200078e000b */
[----:B---3--:R-:W-:-:S15]  /*2cd70*/  HMMA.16816.F32.BF16 R4, R16, R10, R4 ;  /* 0x0000000a1004723c */ /* 0x008fde0000041804 */
[----:B------:R-:W-:-:S04]  /*2cd80*/  NOP ;  /* 0x0000000000007918 */ /* 0x000fc80000000000 */
[----:B------:R-:W-:Y:S04]  /*2cd90*/  STL.64 [R1+0xd10], R4 ;  /* 0x000d100401007387 */ /* 0x000fe80000100a00 */
[----:B------:R0:W-:Y:S04]  /*2cda0*/  STL.64 [R1+0xd18], R6 ;  /* 0x000d180601007387 */ /* 0x0001e80000100a00 */
[----:B0-----:R-:W3:Y:S04]  /*2cdb0*/  LDL.LU.64 R6, [R1+0x2e30] ;  /* 0x002e300001067983 */ /* 0x001ee80000300a00 */
[----:B------:R-:W3:Y:S04]  /*2cdc0*/  LDL.LU.64 R4, [R1+0x2e28] ;  /* 0x002e280001047983 */ /* 0x000ee80000300a00 */
[----:B------:R-:W3:Y:S02]  /*2cdd0*/  LDL.LU.64 R10, [R1+0x2e20] ;  /* 0x002e2000010a7983 */ /* 0x000ee40000300a00 */
[----:B---3--:R-:W-:Y:S02]  /*2cde0*/  HMMA.16816.F32.BF16 R8, R16, R10, R4 ;  /* 0x0000000a1008723c */ /* 0x008fe40000041804 */
[----:B------:R-:W3:Y:S04]  /*2cdf0*/  LDL.LU.64 R6, [R1+0x2e18] ;  /* 0x002e180001067983 */ /* 0x000ee80000300a00 */
[----:B------:R-:W4:-:S13]  /*2ce00*/  LDL.LU.64 R4, [R1+0x2e10] ;  /* 0x002e100001047983 */ /* 0x000f1a0000300a00 */
[----:B------:R-:W-:Y:S04]  /*2ce10*/  STL.64 [R1+0xd00], R8 ;  /* 0x000d000801007387 */ /* 0x000fe80000100a00 */
[----:B------:R0:W-:Y:S04]  /*2ce20*/  STL.64 [R1+0xd08], R10 ;  /* 0x000d080a01007387 */ /* 0x0001e80000100a00 */
[----:B0-----:R-:W2:Y:S04]  /*2ce30*/  LDL.LU.64 R10, [R1+0x2e08] ;  /* 0x002e0800010a7983 */ /* 0x001ea80000300a00 */
[----:B------:R-:W2:Y:S02]  /*2ce40*/  LDL.LU.64 R8, [R1+0x2e00] ;  /* 0x002e000001087983 */ /* 0x000ea40000300a00 */
[----:B--2---:R-:W-:Y:S02]  /*2ce50*/  HMMA.16816.F32.BF16 R24, R16, R26, R8 ;  /* 0x0000001a1018723c */ /* 0x004fe40000041808 */
[----:B------:R-:W2:Y:S04]  /*2ce60*/  LDL.LU.64 R10, [R1+0x2df8] ;  /* 0x002df800010a7983 */ /* 0x000ea80000300a00 */
[----:B------:R-:W2:-:S13]  /*2ce70*/  LDL.LU.64 R8, [R1+0x2df0] ;  /* 0x002df00001087983 */ /* 0x000e9a0000300a00 */
[----:B------:R-:W-:Y:S04]  /*2ce80*/  STL.64 [R1+0xcf0], R24 ;  /* 0x000cf01801007387 */ /* 0x000fe80000100a00 */
[----:B------:R4:W-:Y:S02]  /*2ce90*/  STL.64 [R1+0xcf8], R26 ;  /* 0x000cf81a01007387 */ /* 0x0009e40000100a00 */
[----:B----4-:R-:W-:Y:S02]  /*2cea0*/  IMAD.MOV.U32 R26, RZ, RZ, R5 ;  /* 0x000000ffff1a7224 */ /* 0x010fe400078e0005 */
[----:B------:R-:W-:-:S05]  /*2ceb0*/  IMAD.MOV.U32 R27, RZ, RZ, R4 ;  /* 0x000000ffff1b7224 */ /* 0x000fca00078e0004 */
[----:B------:R0:W-:Y:S04]  /*2cec0*/  STL.64 [R1+0x2d80], R26 ;  /* 0x002d801a01007387 */ /* 0x0001e80000100a00 */
[----:B0-----:R-:W2:Y:S02]  /*2ced0*/  LDL.64 R26, [R1+0x18] ;  /* 0x00001800011a7983 */ /* 0x001ea40000100a00 */
[----:B--2---:R-:W-:Y:S01]  /*2cee0*/  HMMA.16816.F32.BF16 R8, R16, R26, R8 ;  /* 0x0000001a1008723c */ /* 0x004fe20000041808 */
[----:B------:R-:W-:Y:S02]  /*2cef0*/  IMAD.MOV.U32 R5, RZ, RZ, R26 ;  /* 0x000000ffff057224 */ /* 0x000fe400078e001a */
[----:B------:R-:W-:-:S15]  /*2cf00*/  IMAD.MOV.U32 R4, RZ, RZ, R27 ;  /* 0x000000ffff047224 */ /* 0x000fde00078e001b */
[----:B------:R-:W-:Y:S01]  /*2cf10*/  NOP ;  /* 0x0000000000007918 */ /* 0x000fe20000000000 */
[----:B------:R-:W-:Y:S04]  /*2cf20*/  STL.64 [R1+0xce0], R8 ;  /* 0x000ce00801007387 */ /* 0x000fe80000100a00 */
[----:B------:R0:W-:Y:S04]  /*2cf30*/  STL.64 [R1+0xce8], R10 ;  /* 0x000ce80a01007387 */ /* 0x0001e80000100a00 */
[----:B0-----:R-:W2:Y:S04]  /*2cf40*/  LDL.LU.64 R10, [R1+0x2de8] ;  /* 0x002de800010a7983 */ /* 0x001ea80000300a00 */
[----:B---3--:R0:W-:Y:S04]  /*2cf50*/  STL.64 [R1+0x2de0], R6 ;  /* 0x002de00601007387 */ /* 0x0081e80000100a00 */
[----:B------:R-:W-:Y:S04]  /*2cf60*/  STL.64 [R1+0x2dd8], R4 ;  /* 0x002dd80401007387 */ /* 0x000fe80000100a00 */
[----:B------:R-:W3:Y:S04]  /*2cf70*/  LDL.64 R26, [R1+0xa8] ;  /* 0x0000a800011a7983 */ /* 0x000ee80000100a00 */
[----:B0-----:R-:W4:Y:S04]  /*2cf80*/  LDL.64 R6, [R1+0x8] ;  /* 0x0000080001067983 */ /* 0x001f280000100a00 */
[----:B---3--:R0:W-:Y:S04]  /*2cf90*/  STL.64 [R1+0x2d98], R26 ;  /* 0x002d981a01007387 */ /* 0x0081e80000100a00 */
[----:B------:R-:W3:Y:S04]  /*2cfa0*/  LDL.LU R24, [R1+0xcd0] ;  /* 0x000cd00001187983 */ /* 0x000ee80000300800 */
[----:B------:R-:W3:Y:S04]  /*2cfb0*/  LDL.LU R25, [R1+0xcd4] ;  /* 0x000cd40001197983 */ /* 0x000ee80000300800 */
[----:B0-----:R-:W3:Y:S04]  /*2cfc0*/  LDL.LU R26, [R1+0xcd8] ;  /* 0x000cd800011a7983 */ /* 0x001ee80000300800 */
[----:B------:R-:W3:Y:S01]  /*2cfd0*/  LDL.LU R27, [R1+0xcdc] ;  /* 0x000cdc00011b7983 */ /* 0x000ee20000300800 */
[----:B----4-:R-:W-:-:S02]  /*2cfe0*/  IMAD.MOV.U32 R9, RZ, RZ, R6 ;  /* 0x000000ffff097224 */ /* 0x010fc400078e0006 */
[----:B------:R-:W-:Y:S01]  /*2cff0*/  IMAD.MOV.U32 R8, RZ, RZ, R7 ;  /* 0x000000ffff087224 */ /* 0x000fe200078e0007 */
[C---:B---3--:R-:W-:Y:S08]  /*2d000*/  HMMA.16816.F32.BF16 R24, R16.reuse, R6, R24 ;  /* 0x000000061018723c */ /* 0x048ff00000041818 */
[----:B------:R-:W-:Y:S11]  /*2d010*/  HMMA.16816.F32.BF16 R4, R16, R14, R20 ;  /* 0x0000000e1004723c */ /* 0x000ff60000041814 */
[----:B------:R-:W-:Y:S04]  /*2d020*/  STL.64 [R1+0xcd0], R24 ;  /* 0x000cd01801007387 */ /* 0x000fe80000100a00 */
[----:B------:R0:W-:Y:S04]  /*2d030*/  STL.64 [R1+0xcd8], R26 ;  /* 0x000cd81a01007387 */ /* 0x0001e80000100a00 */
[----:B------:R1:W-:Y:S04]  /*2d040*/  STL.64 [R1+0xcc0], R4 ;  /* 0x000cc00401007387 */ /* 0x0003e80000100a00 */
[----:B------:R3:W-:Y:S04]  /*2d050*/  STL.64 [R1+0xcc8], R6 ;  /* 0x000cc80601007387 */ /* 0x0007e80000100a00 */
[----:B------:R-:W4:Y:S04]  /*2d060*/  LDL.LU R20, [R1+0x500] ;  /* 0x0005000001147983 */ /* 0x000f280000300800 */
[----:B------:R-:W4:Y:S04]  /*2d070*/  LDL.LU R21, [R1+0x504] ;  /* 0x0005040001157983 */ /* 0x000f280000300800 */
[----:B------:R-:W4:Y:S04]  /*2d080*/  LDL.LU R22, [R1+0x508] ;  /* 0x0005080001167983 */ /* 0x000f280000300800 */
[----:B------:R-:W4:Y:S01]  /*2d090*/  LDL.LU R23, [R1+0x50c] ;  /* 0x00050c0001177983 */ /* 0x000f220000300800 */
[----:B0-----:R-:W-:-:S02]  /*2d0a0*/  IMAD.MOV.U32 R26, RZ, RZ, R3 ;  /* 0x000000ffff1a7224 */ /* 0x001fc400078e0003 */
[----:B------:R-:W-:Y:S01]  /*2d0b0*/  IMAD.MOV.U32 R27, RZ, RZ, R0 ;  /* 0x000000ffff1b7224 */ /* 0x000fe200078e0000 */
[----:B-1----:R-:W2:Y:S04]  /*2d0c0*/  LDL.LU R4, [R1+0xcb0] ;  /* 0x000cb00001047983 */ /* 0x002ea80000300800 */
[----:B------:R-:W2:Y:S04]  /*2d0d0*/  LDL.LU R5, [R1+0xcb4] ;  /* 0x000cb40001057983 */ /* 0x000ea80000300800 */
[----:B---3--:R-:W2:Y:S04]  /*2d0e0*/  LDL.LU R6, [R1+0xcb8] ;  /* 0x000cb80001067983 */ /* 0x008ea80000300800 */
[----:B------:R-:W2:Y:S04]  /*2d0f0*/  LDL.LU R7, [R1+0xcbc] ;  /* 0x000cbc0001077983 */ /* 0x000ea80000300800 */
[----:B------:R0:W-:Y:S04]  /*2d100*/  STL.64 [R1+0x2db0], R26 ;  /* 0x002db01a01007387 */ /* 0x0001e80000100a00 */
[----:B0-----:R-:W3:Y:S04]  /*2d110*/  LDL.64 R26, [R1+0xc8] ;  /* 0x0000c800011a7983 */ /* 0x001ee80000100a00 */
[----:B------:R-:W-:Y:S04]  /*2d120*/  STL.64 [R1+0x2d08], R14 ;  /* 0x002d080e01007387 */ /* 0x000fe80000100a00 */
[----:B------:R0:W-:Y:S04]  /*2d130*/  STL.64 [R1+0x2d60], R12 ;  /* 0x002d600c01007387 */ /* 0x0001e80000100a00 */
[----:B0-----:R-:W2:Y:S04]  /*2d140*/  LDL.LU R12, [R1+0x470] ;  /* 0x00047000010c7983 */ /* 0x001ea80000300800 */
        /* <DEDUP_REMOVED lines=14> */
[----:B------:R-:W2:Y:S01]  /*2d230*/  LDL.LU R15, [R1+0x49c] ;  /* 0x00049c00010f7983 */ /* 0x000ea20000300800 */
[C---:B------:R-:W-:Y:S03]  /*2d240*/  HMMA.16816.F32.BF16 R4, R16.reuse, R10, R4 ;  /* 0x0000000a1004723c */ /* 0x040fe60000041804 */
        /* <DEDUP_REMOVED lines=12> */
[----:B------:R-:W-:Y:S04]  /*2d310*/  STL.64 [R1+0xcb0], R4 ;  /* 0x000cb00401007387 */ /* 0x000fe80000100a00 */
[----:B------:R0:W-:Y:S04]  /*2d320*/  STL.64 [R1+0xcb8], R6 ;  /* 0x000cb80601007387 */ /* 0x0001e80000100a00 */
[----:B0-----:R-:W4:Y:S04]  /*2d330*/  LDL.LU.64 R6, [R1+0x2de0] ;  /* 0x002de00001067983 */ /* 0x001f280000300a00 */
[----:B------:R-:W2:Y:S04]  /*2d340*/  LDL.LU.64 R4, [R1+0x2dd8] ;  /* 0x002dd80001047983 */ /* 0x000ea80000300a00 */
[----:B------:R-:W-:Y:S01]  /*2d350*/  STL.64 [R1+0x2ce8], R10 ;  /* 0x002ce80a01007387 */ /* 0x000fe20000100a00 */
[----:B----4-:R-:W-:Y:S03]  /*2d360*/  HMMA.16816.F32.BF16 R16, R16, R6, R20 ;  /* 0x000000061010723c */ /* 0x010fe60000041814 */
[----:B------:R-:W2:Y:S04]  /*2d370*/  LDL.LU.64 R22, [R1+0x2dd0] ;  /* 0x002dd00001167983 */ /* 0x000ea80000300a00 */
[----:B------:R-:W2:Y:S01]  /*2d380*/  LDL.LU.64 R20, [R1+0x2dc8] ;  /* 0x002dc80001147983 */ /* 0x000ea20000300a00 */
[----:B---3--:R-:W-:-:S02]  /*2d390*/  IMAD.MOV.U32 R3, RZ, RZ, R26 ;  /* 0x000000ffff037224 */ /* 0x008fc400078e001a */
[----:B------:R-:W-:-:S09]  /*2d3a0*/  IMAD.MOV.U32 R0, RZ, RZ, R27 ;  /* 0x000000ffff007224 */ /* 0x000fd200078e001b */
        /* <DEDUP_REMOVED lines=13> */
[----:B------:R-:W2:Y:S04]  /*2d480*/  LDL.LU.64 R26, [R1+0x2db0] ;  /* 0x002db000011a7983 */ /* 0x000ea80000300a00 */
[----:B------:R-:W-:Y:S04]  /*2d490*/  STL [R1+0x2d34], R0 ;  /* 0x002d340001007387 */ /* 0x000fe80000100800 */
[----:B------:R-:W-:Y:S01]  /*2d4a0*/  STL [R1+0x2d30], R3 ;  /* 0x002d300301007387 */ /* 0x000fe20000100800 */
[----:B--2---:R-:W-:Y:S03]  /*2d4b0*/  HMMA.16816.F32.BF16 R24, R20, R26, R12 ;  /* 0x0000001a1418723c */ /* 0x004fe6000004180c */
[----:B------:R-:W2:Y:S04]  /*2d4c0*/  LDL.LU.64 R14, [R1+0x2da8] ;  /* 0x002da800010e7983 */ /* 0x000ea80000300a00 */
[----:B------:R-:W2:-:S12]  /*2d4d0*/  LDL.LU.64 R12, [R1+0x2da0] ;  /* 0x002da000010c7983 */ /* 0x000e980000300a00 */
[----:B------:R-:W-:Y:S04]  /*2d4e0*/  STL.64 [R1+0xc10], R24 ;  /* 0x000c101801007387 */ /* 0x000fe80000100a00 */
[----:B------:R0:W-:Y:S04]  /*2d4f0*/  STL.64 [R1+0xc18], R26 ;  /* 0x000c181a01007387 */ /* 0x0001e80000100a00 */
        /* <DEDUP_REMOVED lines=21> */
[----:B0-----:R-:W3:Y:S01]  /*2d650*/  LDL.LU.64 R26, [R1+0x2d58] ;  /* 0x002d5800011a7983 */ /* 0x001ee20000300a00 */
[----:B------:R-:W-:Y:S02]  /*2d660*/  IMAD.MOV.U32 R6, RZ, RZ, R9 ;  /* 0x000000ffff067224 */ /* 0x000fe400078e0009 */
[----:B------:R-:W-:Y:S01]  /*2d670*/  IMAD.MOV.U32 R7, RZ, RZ, R8 ;  /* 0x000000ffff077224 */ /* 0x000fe200078e0008 */
[----:B---3--:R-:W-:Y:S01]  /*2d680*/  HMMA.16816.F32.BF16 R24, R20, R26, R16 ;  /* 0x0000001a1418723c */ /* 0x008fe20000041810 */
[----:B------:R-:W0:Y:S04]  /*2d690*/  LDSM.16.MT88.4 R16, [R2+UR5+0x4280] ;  /* 0x004280050210783b */ /* 0x000e280008004200 */
[----:B0-----:R-:W-:-:S14]  /*2d6a0*/  STL.64 [R1+0x2ba8], R18 ;  /* 0x002ba81201007387 */ /* 0x001fdc0000100a00 */
[----:B------:R-:W-:Y:S04]  /*2d6b0*/  STL.64 [R1+0x460], R24 ;  /* 0x0004601801007387 */ /* 0x000fe80000100a00 */
[----:B------:R-:W-:Y:S04]  /*2d6c0*/  STL.64 [R1+0x468], R26 ;  /* 0x0004681a01007387 */ /* 0x000fe80000100a00 */
[----:B------:R-:W-:Y:S04]  /*2d6d0*/  STL.64 [R1+0x2ba0], R16 ;  /* 0x002ba01001007387 */ /* 0x000fe80000100a00 */
[----:B------:R0:W-:Y:S04]  /*2d6e0*/  STL.64 [R1+0x2cf0], R6 ;  /* 0x002cf00601007387 */ /* 0x0001e80000100a00 */
[----:B------:R-:W3:Y:S04]  /*2d6f0*/  LDL.LU R8, [R1+0xba0] ;  /* 0x000ba00001087983 */ /* 0x000ee80000300800 */
[----:B------:R-:W3:Y:S04]  /*2d700*/  LDL.LU R9, [R1+0xba4] ;  /* 0x000ba40001097983 */ /* 0x000ee80000300800 */
[----:B------:R-:W4:Y:S04]  /*2d710*/  LDL.LU R10, [R1+0xba8] ;  /* 0x000ba800010a7983 */ /* 0x000f280000300800 */
[----:B------:R-:W4:Y:S01]  /*2d720*/  LDL.LU R11, [R1+0xbac] ;  /* 0x000bac00010b7983 */ /* 0x000f220000300800 */
[----:B0-----:R-:W-:-:S02]  /*2d730*/  IMAD.MOV.U32 R6, RZ, RZ, R5 ;  /* 0x000000ffff067224 */ /* 0x001fc400078e0005 */
[----:B------:R-:W-:Y:S01]  /*2d740*/  IMAD.MOV.U32 R7, RZ, RZ, R4 ;  /* 0x000000ffff077224 */ /* 0x000fe200078e0004 */
[----:B----4-:R-:W-:Y:S04]  /*2d750*/  STL.64 [R1+0x2d00], R10 ;  /* 0x002d000a01007387 */ /* 0x010fe80000100a00 */
[----:B---3--:R-:W-:Y:S04]  /*2d760*/  STL.64 [R1+0x2cf8], R8 ;  /* 0x002cf80801007387 */ /* 0x008fe80000100a00 */
[----:B------:R0:W-:Y:S04]  /*2d770*/  STL.64 [R1+0x2d10], R6 ;  /* 0x002d100601007387 */ /* 0x0001e80000100a00 */
[----:B0-----:R-:W3:Y:S01]  /*2d780*/  LDL.64 R6, [R1+0x38] ;  /* 0x0000380001067983 */ /* 0x001ee20000100a00 */
[----:B--2---:R-:W-:-:S02]  /*2d790*/  IMAD.MOV.U32 R19, RZ, RZ, R12 ;  /* 0x000000ffff137224 */ /* 0x004fc400078e000c */
[----:B------:R-:W-:Y:S01]  /*2d7a0*/  IMAD.MOV.U32 R18, RZ, RZ, R13 ;  /* 0x000000ffff127224 */ /* 0x000fe200078e000d */
[----:B---3--:R0:W-:Y:S04]  /*2d7b0*/  STL.64 [R1+0x2d28], R6 ;  /* 0x002d280601007387 */ /* 0x0081e80000100a00 */
[----:B------:R-:W2:Y:S04]  /*2d7c0*/  LDL.LU R12, [R1+0xbc0] ;  /* 0x000bc000010c7983 */ /* 0x000ea80000300800 */
[----:B------:R-:W2:Y:S04]  /*2d7d0*/  LDL.LU R13, [R1+0xbc4] ;  /* 0x000bc400010d7983 */ /* 0x000ea80000300800 */
[----:B------:R-:W3:Y:S04]  /*2d7e0*/  LDL.LU R14, [R1+0xbc8] ;  /* 0x000bc800010e7983 */ /* 0x000ee80000300800 */
[----:B------:R-:W3:Y:S04]  /*2d7f0*/  LDL.LU R15, [R1+0xbcc] ;  /* 0x000bcc00010f7983 */ /* 0x000ee80000300800 */
[----:B------:R-:W4:Y:S04]  /*2d800*/  LDL.LU R4, [R1+0xbe0] ;  /* 0x000be00001047983 */ /* 0x000f280000300800 */
[----:B------:R-:W4:Y:S04]  /*2d810*/  LDL.LU R5, [R1+0xbe4] ;  /* 0x000be40001057983 */ /* 0x000f280000300800 */
[----:B0-----:R-:W2:Y:S04]  /*2d820*/  LDL.LU R6, [R1+0xbe8] ;  /* 0x000be80001067983 */ /* 0x001ea80000300800 */
[----:B------:R-:W2:Y:S04]  /*2d830*/  LDL.LU R7, [R1+0xbec] ;  /* 0x000bec0001077983 */ /* 0x000ea80000300800 */
[----:B--2---:R-:W-:Y:S04]  /*2d840*/  STL.64 [R1+0x2d40], R6 ;  /* 0x002d400601007387 */ /* 0x004fe80000100a00 */
[----:B----4-:R0:W-:Y:S04]  /*2d850*/  STL.64 [R1+0x2d38], R4 ;  /* 0x002d380401007387 */ /* 0x0101e80000100a00 */
[----:B0-----:R-:W2:Y:S04]  /*2d860*/  LDL.LU R4, [R1+0xbf0] ;  /* 0x000bf00001047983 */ /* 0x001ea80000300800 */
[----:B------:R-:W2:Y:S04]  /*2d870*/  LDL.LU R5, [R1+0xbf4] ;  /* 0x000bf40001057983 */ /* 0x000ea80000300800 */
[----:B------:R-:W4:Y:S04]  /*2d880*/  LDL.LU R6, [R1+0xbf8] ;  /* 0x000bf80001067983 */ /* 0x000f280000300800 */
[----:B------:R-:W4:Y:S04]  /*2d890*/  LDL.LU R7, [R1+0xbfc] ;  /* 0x000bfc0001077983 */ /* 0x000f280000300800 */
[----:B----4-:R-:W-:Y:S04]  /*2d8a0*/  STL.64 [R1+0x2d50], R6 ;  /* 0x002d500601007387 */ /* 0x010fe80000100a00 */
[----:B--2---:R0:W-:Y:S04]  /*2d8b0*/  STL.64 [R1+0x2d48], R4 ;  /* 0x002d480401007387 */ /* 0x0041e80000100a00 */
[----:B0-----:R-:W2:Y:S04]  /*2d8c0*/  LDL.LU R4, [R1+0xc00] ;  /* 0x000c000001047983 */ /* 0x001ea80000300800 */
[----:B------:R-:W2:Y:S04]  /*2d8d0*/  LDL.LU R5, [R1+0xc04] ;  /* 0x000c040001057983 */ /* 0x000ea80000300800 */
[----:B------:R-:W2:Y:S04]  /*2d8e0*/  LDL.LU R6, [R1+0xc08] ;  /* 0x000c080001067983 */ /* 0x000ea80000300800 */
[----:B------:R-:W2:Y:S04]  /*2d8f0*/  LDL.LU R7, [R1+0xc0c] ;  /* 0x000c0c0001077983 */ /* 0x000ea80000300800 */
[----:B---3--:R-:W-:Y:S04]  /*2d900*/  STL.64 [R1+0x2d20], R14 ;  /* 0x002d200e01007387 */ /* 0x008fe80000100a00 */
[----:B------:R0:W-:Y:S04]  /*2d910*/  STL.64 [R1+0x2d18], R12 ;  /* 0x002d180c01007387 */ /* 0x0001e80000100a00 */
[----:B0-----:R-:W3:Y:S04]  /*2d920*/  LDL.LU R12, [R1+0xbd0] ;  /* 0x000bd000010c7983 */ /* 0x001ee80000300800 */
[----:B------:R-:W3:Y:S04]  /*2d930*/  LDL.LU R13, [R1+0xbd4] ;  /* 0x000bd400010d7983 */ /* 0x000ee80000300800 */
[----:B------:R-:W3:Y:S04]  /*2d940*/  LDL.LU R14, [R1+0xbd8] ;  /* 0x000bd800010e7983 */ /* 0x000ee80000300800 */
[----:B------:R-:W3:Y:S04]  /*2d950*/  LDL.LU R15, [R1+0xbdc] ;  /* 0x000bdc00010f7983 */ /* 0x000ee80000300800 */
[----:B------:R-:W4:Y:S04]  /*2d960*/  LDL.LU R8, [R1+0xbb0] ;  /* 0x000bb00001087983 */ /* 0x000f280000300800 */
[----:B------:R-:W4:Y:S04]  /*2d970*/  LDL.LU R9, [R1+0xbb4] ;  /* 0x000bb40001097983 */ /* 0x000f280000300800 */
[----:B------:R-:W4:Y:S04]  /*2d980*/  LDL.LU R10, [R1+0xbb8] ;  /* 0x000bb800010a7983 */ /* 0x000f280000300800 */
[----:B------:R-:W4:Y:S04]  /*2d990*/  LDL.LU R11, [R1+0xbbc] ;  /* 0x000bbc00010b7983 */ /* 0x000f280000300800 */
[----:B------:R-:W3:Y:S04]  /*2d9a0*/  LDL.LU R24, [R1+0xb90] ;  /* 0x000b900001187983 */ /* 0x000ee80000300800 */
[----:B------:R-:W3:Y:S04]  /*2d9b0*/  LDL.LU R25, [R1+0xb94] ;  /* 0x000b940001197983 */ /* 0x000ee80000300800 */
[----:B------:R-:W3:Y:S04]  /*2d9c0*/  LDL.LU R26, [R1+0xb98] ;  /* 0x000b9800011a7983 */ /* 0x000ee80000300800 */
[----:B------:R-:W3:Y:S01]  /*2d9d0*/  LDL.LU R27, [R1+0xb9c] ;  /* 0x000b9c00011b7983 */ /* 0x000ee20000300800 */
[----:B--2---:R-:W-:-:S15]  /*2d9e0*/  HMMA.16816.F32.BF16 R4, R20, R18, R4 ;  /* 0x000000121404723c */ /* 0x004fde0000041804 */
[----:B------:R-:W-:-:S04]  /*2d9f0*/  NOP ;  /* 0x0000000000007918 */ /* 0x000fc80000000000 */
[----:B------:R-:W-:Y:S04]  /*2da00*/  STL.64 [R1+0xc00], R4 ;  /* 0x000c000401007387 */ /* 0x000fe80000100a00 */
[----:B------:R0:W-:Y:S04]  /*2da10*/  STL.64 [R1+0xc08], R6 ;  /* 0x000c080601007387 */ /* 0x0001e80000100a00 */
[----:B0-----:R-:W2:Y:S04]  /*2da20*/  LDL.LU.64 R6, [R1+0x2d50] ;  /* 0x002d500001067983 */ /* 0x001ea80000300a00 */
[----:B------:R-:W2:Y:S04]  /*2da30*/  LDL.LU.64 R4, [R1+0x2d48] ;  /* 0x002d480001047983 */ /* 0x000ea80000300a00 */
[----:B------:R0:W-:Y:S04]  /*2da40*/  STL.64 [R1+0x2c50], R18 ;  /* 0x002c501201007387 */ /* 0x0001e80000100a00 */
[----:B0-----:R-:W2:Y:S04]  /*2da50*/  LDL R18, [R1+0x58] ;  /* 0x0000580001127983 */ /* 0x001ea80000100800 */
[----:B------:R-:W2:Y:S02]  /*2da60*/  LDL R19, [R1+0x5c] ;  /* 0x00005c0001137983 */ /* 0x000ea40000100800 */
[----:B--2---:R-:W-:Y:S02]  /*2da70*/  HMMA.16816.F32.BF16 R16, R20, R18, R4 ;  /* 0x000000121410723c */ /* 0x004fe40000041804 */
[----:B------:R-:W2:Y:S04]  /*2da80*/  LDL.LU.64 R6, [R1+0x2d40] ;  /* 0x002d400001067983 */ /* 0x000ea80000300a00 */
[----:B------:R-:W2:-:S13]  /*2da90*/  LDL.LU.64 R4, [R1+0x2d38] ;  /* 0x002d380001047983 */ /* 0x000e9a0000300a00 */
[----:B------:R0:W-:Y:S04]  /*2daa0*/  STL.64 [R1+0xbf0], R16 ;  /* 0x000bf01001007387 */ /* 0x0001e80000100a00 */
[----:B------:R1:W-:Y:S04]  /*2dab0*/  STL.64 [R1+0xbf8], R18 ;  /* 0x000bf81201007387 */ /* 0x0003e80000100a00 */
[----:B0-----:R-:W2:Y:S04]  /*2dac0*/  LDL.LU R16, [R1+0x3a0] ;  /* 0x0003a00001107983 */ /* 0x001ea80000300800 */
[----:B------:R-:W2:Y:S04]  /*2dad0*/  LDL.LU R17, [R1+0x3a4] ;  /* 0x0003a40001117983 */ /* 0x000ea80000300800 */
[----:B-1----:R-:W2:Y:S04]  /*2dae0*/  LDL.LU R18, [R1+0x3a8] ;  /* 0x0003a80001127983 */ /* 0x002ea80000300800 */
[----:B------:R-:W2:Y:S04]  /*2daf0*/  LDL.LU R19, [R1+0x3ac] ;  /* 0x0003ac0001137983 */ /* 0x000ea80000300800 */
[----:B--2---:R0:W-:Y:S04]  /*2db00*/  STL.64 [R1+0x2c60], R18 ;  /* 0x002c601201007387 */ /* 0x0041e80000100a00 */
[----:B------:R-:W-:Y:S04]  /*2db10*/  STL.64 [R1+0x2c58], R16 ;  /* 0x002c581001007387 */ /* 0x000fe80000100a00 */
[----:B0-----:R-:W2:Y:S04]  /*2db20*/  LDL.64 R18, [R1+0x88] ;  /* 0x0000880001127983 */ /* 0x001ea80000100a00 */
[----:B--2---:R0:W-:Y:S04]  /*2db30*/  STL.64 [R1+0x2c70], R18 ;  /* 0x002c701201007387 */ /* 0x0041e80000100a00 */
[----:B0-----:R-:W2:Y:S04]  /*2db40*/  LDL R18, [R1+0x98] ;  /* 0x0000980001127983 */ /* 0x001ea80000100800 */
[----:B------:R-:W2:Y:S04]  /*2db50*/  LDL R19, [R1+0x9c] ;  /* 0x00009c0001137983 */ /* 0x000ea80000100800 */
[----:B--2---:R0:W-:Y:S02]  /*2db60*/  STL.64 [R1+0x2c88], R18 ;  /* 0x002c881201007387 */ /* 0x0041e40000100a00 */
[----:B0-----:R-:W-:-:S02]  /*2db70*/  IMAD.MOV.U32 R18, RZ, RZ, R0 ;  /* 0x000000ffff127224 */ /* 0x001fc400078e0000 */
[----:B------:R-:W-:Y:S01]  /*2db80*/  IMAD.MOV.U32 R19, RZ, RZ, R3 ;  /* 0x000000ffff137224 */ /* 0x000fe200078e0003 */
[----:B------:R-:W2:Y:S04]  /*2db90*/  LDL.LU R0, [R1+0x2d34] ;  /* 0x002d340001007983 */ /* 0x000ea80000300800 */
[----:B------:R-:W2:Y:S04]  /*2dba0*/  LDL.LU R3, [R1+0x2d30] ;  /* 0x002d300001037983 */ /* 0x000ea80000300800 */
[----:B------:R0:W-:Y:S02]  /*2dbb0*/  STL.64 [R1+0x2ca0], R18 ;  /* 0x002ca01201007387 */ /* 0x0001e40000100a00 */
[----:B0-----:R-:W-:-:S02]  /*2dbc0*/  IMAD.MOV.U32 R18, RZ, RZ, R29 ;  /* 0x000000ffff127224 */ /* 0x001fc400078e001d */
[----:B------:R-:W-:-:S07]  /*2dbd0*/  IMAD.MOV.U32 R19, RZ, RZ, R28 ;  /* 0x000000ffff137224 */ /* 0x000fce00078e001c */
[----:B------:R-:W-:Y:S01]  /*2dbe0*/  HMMA.16816.F32.BF16 R16, R20, R18, R4 ;  /* 0x000000121410723c */ /* 0x000fe20000041804 */
[----:B------:R-:W3:-:S15]  /*2dbf0*/  LDL.LU.64 R6, [R1+0x2d28] ;  /* 0x002d280001067983 */ /* 0x000ede0000300a00 */
[----:B------:R-:W-:-:S03]  /*2dc00*/  NOP ;  /* 0x0000000000007918 */ /* 0x000fc60000000000 */
[----:B------:R-:W-:Y:S04]  /*2dc10*/  STL.64 [R1+0xbe0], R16 ;  /* 0x000be01001007387 */ /* 0x000fe80000100a00 */
[----:B------:R0:W-:Y:S04]  /*2dc20*/  STL.64 [R1+0xbe8], R18 ;  /* 0x000be81201007387 */ /* 0x0001e80000100a00 */
[----:B0-----:R-:W2:Y:S01]  /*2dc30*/  LDL.64 R18, [R1+0xb8] ;  /* 0x0000b80001127983 */ /* 0x001ea20000100a00 */
[----:B---3--:R-:W-:Y:S01]  /*2dc40*/  HMMA.16816.F32.BF16 R12, R20, R6, R12 ;  /* 0x00000006140c723c */ /* 0x008fe2000004180c */
[----:B------:R-:W-:-:S02]  /*2dc50*/  IMAD.MOV.U32 R29, RZ, RZ, R6 ;  /* 0x000000ffff1d7224 */ /* 0x000fc400078e0006 */
[----:B------:R-:W-:Y:S01]  /*2dc60*/  IMAD.MOV.U32 R28, RZ, RZ, R7 ;  /* 0x000000ffff1c7224 */ /* 0x000fe200078e0007 */
[----:B--2---:R0:W-:Y:S04]  /*2dc70*/  STL.64 [R1+0x2cb8], R18 ;  /* 0x002cb81201007387 */ /* 0x0041e80000100a00 */
[----:B0-----:R-:W2:Y:S11]  /*2dc80*/  LDL.64 R18, [R1+0x28] ;  /* 0x0000280001127983 */ /* 0x001eb60000100a00 */
[----:B------:R-:W-:Y:S04]  /*2dc90*/  STL.64 [R1+0xbd0], R12 ;  /* 0x000bd00c01007387 */ /* 0x000fe80000100a00 */
[----:B------:R0:W-:Y:S04]  /*2dca0*/  STL.64 [R1+0xbd8], R14 ;  /* 0x000bd80e01007387 */ /* 0x0001e80000100a00 */
[----:B0-----:R-:W2:Y:S04]  /*2dcb0*/  LDL.LU.64 R14, [R1+0x2d20] ;  /* 0x002d2000010e7983 */ /* 0x001ea80000300a00 */
[----:B------:R-:W2:Y:S04]  /*2dcc0*/  LDL.LU.64 R12, [R1+0x2d18] ;  /* 0x002d1800010c7983 */ /* 0x000ea80000300a00 */
[----:B------:R-:W4:Y:S01]  /*2dcd0*/  LDL.LU.64 R6, [R1+0x2d10] ;  /* 0x002d100001067983 */ /* 0x000f220000300a00 */
[C---:B--2---:R-:W-:Y:S08]  /*2dce0*/  HMMA.16816.F32.BF16 R12, R20.reuse, R18, R12 ;  /* 0x00000012140c723c */ /* 0x044ff0000004180c */
[----:B----4-:R-:W-:Y:S11]  /*2dcf0*/  HMMA.16816.F32.BF16 R4, R20, R6, R8 ;  /* 0x000000061404723c */ /* 0x010ff60000041808 */
[----:B------:R-:W-:Y:S04]  /*2dd00*/  STL.64 [R1+0xbc0], R12 ;  /* 0x000bc00c01007387 */ /* 0x000fe80000100a00 */
[----:B------:R0:W-:Y:S04]  /*2dd10*/  STL.64 [R1+0xbc8], R14 ;  /* 0x000bc80e01007387 */ /* 0x0001e80000100a00 */
[----:B0-----:R-:W2:Y:S04]  /*2dd20*/  LDL.LU.64 R14, [R1+0x2d08] ;  /* 0x002d0800010e7983 */ /* 0x001ea80000300a00 */
[----:B------:R-:W3:Y:S04]  /*2dd30*/  LDL.LU.64 R10, [R1+0x2d00] ;  /* 0x002d0000010a7983 */ /* 0x000ee80000300a00 */
[----:B------:R-:W3:Y:S04]  /*2dd40*/  LDL.LU.64 R8, [R1+0x2cf8] ;  /* 0x002cf80001087983 */ /* 0x000ee80000300a00 */
[----:B------:R-:W-:Y:S04]  /*2dd50*/  STL.64 [R1+0xbb0], R4 ;  /* 0x000bb00401007387 */ /* 0x000fe80000100a00 */
[----:B------:R0:W-:Y:S04]  /*2dd60*/  STL.64 [R1+0xbb8], R6 ;  /* 0x000bb80601007387 */ /* 0x0001e80000100a00 */
[----:B0-----:R-:W3:Y:S01]  /*2dd70*/  LDL.LU.64 R6, [R1+0x2cf0] ;  /* 0x002cf00001067983 */ /* 0x001ee20000300a00 */
[----:B------:R-:W-:-:S02]  /*2dd80*/  IMAD.MOV.U32 R13, RZ, RZ, R18 ;  /* 0x000000ffff0d7224 */ /* 0x000fc400078e0012 */
[----:B------:R-:W-:Y:S01]  /*2dd90*/  IMAD.MOV.U32 R12, RZ, RZ, R19 ;  /* 0x000000ffff0c7224 */ /* 0x000fe200078e0013 */
[----:B---3--:R-:W-:Y:S01]  /*2dda0*/  HMMA.16816.F32.BF16 R4, R20, R6, R8 ;  /* 0x000000061404723c */ /* 0x008fe20000041808 */
[----:B------:R-:W3:-:S15]  /*2ddb0*/  LDL.LU.64 R10, [R1+0x2ce8] ;  /* 0x002ce800010a7983 */ /* 0x000ede0000300a00 */
[----:B------:R-:W-:-:S03]  /*2ddc0*/  NOP ;  /* 0x0000000000007918 */ /* 0x000fc60000000000 */
[----:B------:R-:W-:Y:S04]  /*2ddd0*/  STL.64 [R1+0xba0], R4 ;  /* 0x000ba00401007387 */ /* 0x000fe80000100a00 */
[----:B------:R2:W-:Y:S02]  /*2dde0*/  STL.64 [R1+0xba8], R6 ;  /* 0x000ba80601007387 */ /* 0x0005e40000100a00 */
[----:B--2---:R-:W-:Y:S02]  /*2ddf0*/  HMMA.16816.F32.BF16 R4, R20, R14, R24 ;  /* 0x0000000e1404723c */ /* 0x004fe40000041818 */
[----:B------:R-:W2:-:S15]  /*2de00*/  LDL.LU R24, [R1+0x450] ;  /* 0x0004500001187983 */ /* 0x000e9e0000300800 */
[----:B------:R-:W-:Y:S02]  /*2de10*/  NOP ;  /* 0x0000000000007918 */ /* 0x000fe40000000000 */
[----:B------:R0:W-:Y:S04]  /*2de20*/  STL.64 [R1+0xb90], R4 ;  /* 0x000b900401007387 */ /* 0x0001e80000100a00 */
[----:B------:R1:W-:Y:S04]  /*2de30*/  STL.64 [R1+0xb98], R6 ;  /* 0x000b980601007387 */ /* 0x0003e80000100a00 */
[----:B------:R-:W2:Y:S04]  /*2de40*/  LDL.LU R25, [R1+0x454] ;  /* 0x0004540001197983 */ /* 0x000ea80000300800 */
[----:B------:R-:W2:Y:S04]  /*2de50*/  LDL.LU R26, [R1+0x458] ;  /* 0x00045800011a7983 */ /* 0x000ea80000300800 */
[----:B------:R-:W2:Y:S04]  /*2de60*/  LDL.LU R27, [R1+0x45c] ;  /* 0x00045c00011b7983 */ /* 0x000ea80000300800 */
[----:B0-----:R-:W3:Y:S04]  /*2de70*/  LDL.LU R4, [R1+0xb80] ;  /* 0x000b800001047983 */ /* 0x001ee80000300800 */
[----:B------:R-:W3:Y:S04]  /*2de80*/  LDL.LU R5, [R1+0xb84] ;  /* 0x000b840001057983 */ /* 0x000ee80000300800 */
[----:B-1----:R-:W3:Y:S04]  /*2de90*/  LDL.LU R6, [R1+0xb88] ;  /* 0x000b880001067983 */ /* 0x002ee80000300800 */
[----:B------:R-:W3:Y:S04]  /*2dea0*/  LDL.LU R7, [R1+0xb8c] ;  /* 0x000b8c0001077983 */ /* 0x000ee80000300800 */
[----:B------:R-:W-:Y:S04]  /*2deb0*/  STL.64 [R1+0x2bd0], R14 ;  /* 0x002bd00e01007387 */ /* 0x000fe80000100a00 */
[----:B------:R0:W-:Y:S04]  /*2dec0*/  STL.64 [R1+0x2c68], R12 ;  /* 0x002c680c01007387 */ /* 0x0001e80000100a00 */
[----:B0-----:R-:W4:Y:S04]  /*2ded0*/  LDL.LU R12, [R1+0x3b0] ;  /* 0x0003b000010c7983 */ /* 0x001f280000300800 */
[----:B------:R-:W4:Y:S04]  /*2dee0*/  LDL.LU R13, [R1+0x3b4] ;  /* 0x0003b400010d7983 */ /* 0x000f280000300800 */
[----:B------:R-:W2:Y:S04]  /*2def0*/  LDL.LU R14, [R1+0x3b8] ;  /* 0x0003b800010e7983 */ /* 0x000ea80000300800 */
        /* <DEDUP_REMOVED lines=19> */
[----:B------:R-:W3:Y:S04]  /*2e030*/  LDL.LU R15, [R1+0x3ec] ;  /* 0x0003ec00010f7983 */ /* 0x000ee80000300800 */
[----:B---3--:R-:W-:Y:S04]  /*2e040*/  STL.64 [R1+0x2cc8], R14 ;  /* 0x002cc80e01007387 */ /* 0x008fe80000100a00 */
[----:B--2---:R0:W-:Y:S04]  /*2e050*/  STL.64 [R1+0x2cc0], R12 ;  /* 0x002cc00c01007387 */ /* 0x0041e80000100a00 */
[----:B0-----:R-:W2:Y:S04]  /*2e060*/  LDL.LU R12, [R1+0x1040] ;  /* 0x00104000010c7983 */ /* 0x001ea80000300800 */
[----:B------:R-:W2:Y:S04]  /*2e070*/  LDL.LU R13, [R1+0x1044] ;  /* 0x00104400010d7983 */ /* 0x000ea80000300800 */
[----:B------:R-:W2:Y:S04]  /*2e080*/  LDL.LU R14, [R1+0x1048] ;  /* 0x00104800010e7983 */ /* 0x000ea80000300800 */
[----:B------:R-:W2:Y:S04]  /*2e090*/  LDL.LU R15, [R1+0x104c] ;  /* 0x00104c00010f7983 */ /* 0x000ea80000300800 */
[----:B------:R-:W-:Y:S04]  /*2e0a0*/  STL.64 [R1+0xb80], R4 ;  /* 0x000b800401007387 */ /* 0x000fe80000100a00 */
[----:B------:R0:W-:Y:S04]  /*2e0b0*/  STL.64 [R1+0xb88], R6 ;  /* 0x000b880601007387 */ /* 0x0001e80000100a00 */
[----:B0-----:R-:W3:Y:S01]  /*2e0c0*/  LDL.LU.64 R6, [R1+0x2ce0] ;  /* 0x002ce00001067983 */ /* 0x001ee20000300a00 */
[----:B------:R-:W-:-:S02]  /*2e0d0*/  IMAD.MOV.U32 R18, RZ, RZ, R3 ;  /* 0x000000ffff127224 */ /* 0x000fc400078e0003 */
[----:B------:R-:W-:Y:S01]  /*2e0e0*/  IMAD.MOV.U32 R19, RZ, RZ, R0 ;  /* 0x000000ffff137224 */ /* 0x000fe200078e0000 */
[----:B---3--:R-:W-:Y:S01]  /*2e0f0*/  HMMA.16816.F32.BF16 R20, R20, R6, R24 ;  /* 0x000000061414723c */ /* 0x008fe20000041818 */
[----:B------:R-:W2:Y:S04]  /*2e100*/  LDL.LU.64 R26, [R1+0x2cd8] ;  /* 0x002cd800011a7983 */ /* 0x000ea80000300a00 */
[----:B------:R-:W2:-:S14]  /*2e110*/  LDL.LU.64 R24, [R1+0x2cd0] ;  /* 0x002cd00001187983 */ /* 0x000e9c0000300a00 */
[----:B------:R-:W-:Y:S04]  /*2e120*/  STL.64 [R1+0x450], R20 ;  /* 0x0004501401007387 */ /* 0x000fe80000100a00 */
[----:B------:R0:W-:Y:S04]  /*2e130*/  STL.64 [R1+0x458], R22 ;  /* 0x0004581601007387 */ /* 0x0001e80000100a00 */
[----:B0-----:R-:W3:Y:S01]  /*2e140*/  LDL.64 R22, [R1+0x78] ;  /* 0x0000780001167983 */ /* 0x001ee20000100a00 */
        /* <DEDUP_REMOVED lines=22> */
[----:B------:R-:W2:Y:S04]  /*2e2b0*/  LDL.LU.64 R14, [R1+0x2c80] ;  /* 0x002c8000010e7983 */ /* 0x000ea80000300a00 */
[----:B------:R-:W2:-:S13]  /*2e2c0*/  LDL.LU.64 R12, [R1+0x2c78] ;  /* 0x002c7800010c7983 */ /* 0x000e9a0000300a00 */
[----:B------:R-:W-:Y:S04]  /*2e2d0*/  STL.64 [R1+0x3c0], R16 ;  /* 0x0003c01001007387 */ /* 0x000fe80000100a00 */
[----:B------:R0:W-:Y:S04]  /*2e2e0*/  STL.64 [R1+0x3c8], R18 ;  /* 0x0003c81201007387 */ /* 0x0001e80000100a00 */
        /* <DEDUP_REMOVED lines=9> */
[----:B------:R-:W4:Y:S01]  /*2e380*/  LDL.LU.64 R16, [R1+0x2c58] ;  /* 0x002c580001107983 */ /* 0x000f220000300a00 */
[----:B---3--:R-:W-:-:S02]  /*2e390*/  IMAD.MOV.U32 R9, RZ, RZ, R22 ;  /* 0x000000ffff097224 */ /* 0x008fc400078e0016 */
[----:B------:R-:W-:Y:S01]  /*2e3a0*/  IMAD.MOV.U32 R8, RZ, RZ, R23 ;  /* 0x000000ffff087224 */ /* 0x000fe200078e0017 */
[----:B------:R0:W-:Y:S04]  /*2e3b0*/  STL [R1+0x2b6c], R4 ;  /* 0x002b6c0401007387 */ /* 0x0001e80000100800 */
[----:B------:R1:W-:Y:S04]  /*2e3c0*/  STL [R1+0x2b68], R5 ;  /* 0x002b680501007387 */ /* 0x0003e80000100800 */
[----:B------:R3:W-:Y:S04]  /*2e3d0*/  STL.64 [R1+0x2c30], R6 ;  /* 0x002c300601007387 */ /* 0x0007e80000100a00 */
[----:B0-----:R-:W2:Y:S04]  /*2e3e0*/  LDL.LU R4, [R1+0xae0] ;  /* 0x000ae00001047983 */ /* 0x001ea80000300800 */
[----:B-1----:R-:W2:Y:S04]  /*2e3f0*/  LDL.LU R5, [R1+0xae4] ;  /* 0x000ae40001057983 */ /* 0x002ea80000300800 */
[----:B---3--:R-:W2:Y:S04]  /*2e400*/  LDL.LU R6, [R1+0xae8] ;  /* 0x000ae80001067983 */ /* 0x008ea80000300800 */
[----:B------:R-:W2:Y:S01]  /*2e410*/  LDL.LU R7, [R1+0xaec] ;  /* 0x000aec0001077983 */ /* 0x000ea20000300800 */
[----:B----4-:R-:W-:Y:S03]  /*2e420*/  HMMA.16816.F32.BF16 R16, R24, R22, R16 ;  /* 0x000000161810723c */ /* 0x010fe60000041810 */
[----:B------:R-:W0:-:S15]  /*2e430*/  LDSM.16.MT88.4 R20, [R2+UR5+0x4300] ;  /* 0x004300050214783b */ /* 0x000e1e0008004200 */
[----:B------:R-:W-:Y:S01]  /*2e440*/  NOP ;  /* 0x0000000000007918 */ /* 0x000fe20000000000 */
[----:B------:R-:W-:Y:S04]  /*2e450*/  STL.64 [R1+0x3a0], R16 ;  /* 0x0003a01001007387 */ /* 0x000fe80000100a00 */
[----:B------:R1:W-:Y:S04]  /*2e460*/  STL.64 [R1+0x3a8], R18 ;  /* 0x0003a81201007387 */ /* 0x0003e80000100a00 */
[----:B-1----:R-:W2:Y:S04]  /*2e470*/  LDL.LU.64 R18, [R1+0x2c50] ;  /* 0x002c500001127983 */ /* 0x002ea80000300a00 */
[----:B------:R-:W-:Y:S04]  /*2e480*/  STL [R1+0x2b74], R8 ;  /* 0x002b740801007387 */ /* 0x000fe80000100800 */
[----:B------:R-:W-:Y:S04]  /*2e490*/  STL [R1+0x2b70], R9 ;  /* 0x002b700901007387 */ /* 0x000fe80000100800 */
[----:B------:R-:W-:Y:S04]  /*2e4a0*/  STL.64 [R1+0x2bf0], R10 ;  /* 0x002bf00a01007387 */ /* 0x000fe80000100a00 */
[----:B------:R-:W-:Y:S04]  /*2e4b0*/  STL [R1+0x2b78], R2 ;  /* 0x002b780201007387 */ /* 0x000fe80000100800 */
[----:B0-----:R0:W-:Y:S04]  /*2e4c0*/  STL.64 [R1+0x2a80], R22 ;  /* 0x002a801601007387 */ /* 0x0011e80000100a00 */
[----:B------:R-:W-:Y:S04]  /*2e4d0*/  STL.64 [R1+0x2a78], R20 ;  /* 0x002a781401007387 */ /* 0x000fe80000100a00 */
[----:B0-----:R-:W3:Y:S01]  /*2e4e0*/  LDL.64 R22, [R1+0xa8] ;  /* 0x0000a80001167983 */ /* 0x001ee20000100a00 */
[----:B--2---:R-:W-:Y:S03]  /*2e4f0*/  HMMA.16816.F32.BF16 R4, R24, R18, R4 ;  /* 0x000000121804723c */ /* 0x004fe60000041804 */
[----:B---3--:R-:W-:Y:S04]  /*2e500*/  STL.64 [R1+0x2b80], R22 ;  /* 0x002b801601007387 */ /* 0x008fe80000100a00 */
[----:B------:R-:W2:-:S12]  /*2e510*/  LDL.LU R16, [R1+0x390] ;  /* 0x0003900001107983 */ /* 0x000e980000300800 */
[----:B------:R-:W-:Y:S04]  /*2e520*/  STL.64 [R1+0xae0], R4 ;  /* 0x000ae00401007387 */ /* 0x000fe80000100a00 */
[----:B------:R-:W-:Y:S04]  /*2e530*/  STL.64 [R1+0xae8], R6 ;  /* 0x000ae80601007387 */ /* 0x000fe80000100a00 */
[----:B------:R-:W2:Y:S04]  /*2e540*/  LDL.LU R17, [R1+0x394] ;  /* 0x0003940001117983 */ /* 0x000ea80000300800 */
[----:B------:R-:W3:Y:S04]  /*2e550*/  LDL.LU R18, [R1+0x398] ;  /* 0x0003980001127983 */ /* 0x000ee80000300800 */
[----:B------:R-:W3:Y:S04]  /*2e560*/  LDL.LU R19, [R1+0x39c] ;  /* 0x00039c0001137983 */ /* 0x000ee80000300800 */
[----:B------:R-:W4:Y:S04]  /*2e570*/  LDL.LU R8, [R1+0xa90] ;  /* 0x000a900001087983 */ /* 0x000f280000300800 */
[----:B------:R-:W4:Y:S04]  /*2e580*/  LDL.LU R9, [R1+0xa94] ;  /* 0x000a940001097983 */ /* 0x000f280000300800 */
[----:B------:R-:W2:Y:S04]  /*2e590*/  LDL.LU R10, [R1+0xa98] ;  /* 0x000a9800010a7983 */ /* 0x000ea80000300800 */
[----:B------:R-:W2:Y:S04]  /*2e5a0*/  LDL.LU R11, [R1+0xa9c] ;  /* 0x000a9c00010b7983 */ /* 0x000ea80000300800 */
[----:B--2---:R0:W-:Y:S04]  /*2e5b0*/  STL.64 [R1+0x2c00], R10 ;  /* 0x002c000a01007387 */ /* 0x0041e80000100a00 */
[----:B----4-:R-:W-:Y:S01]  /*2e5c0*/  STL.64 [R1+0x2bf8], R8 ;  /* 0x002bf80801007387 */ /* 0x010fe20000100a00 */
[----:B0-----:R-:W-:-:S02]  /*2e5d0*/  IMAD.MOV.U32 R10, RZ, RZ, R13 ;  /* 0x000000ffff0a7224 */ /* 0x001fc400078e000d */
[----:B------:R-:W-:-:S05]  /*2e5e0*/  IMAD.MOV.U32 R11, RZ, RZ, R12 ;  /* 0x000000ffff0b7224 */ /* 0x000fca00078e000c */
[----:B------:R-:W-:Y:S04]  /*2e5f0*/  STL.64 [R1+0x2c10], R10 ;  /* 0x002c100a01007387 */ /* 0x000fe80000100a00 */
[----:B------:R-:W2:Y:S04]  /*2e600*/  LDL.64 R14, [R1+0x8] ;  /* 0x00000800010e7983 */ /* 0x000ea80000100a00 */
[----:B--2---:R0:W-:Y:S04]  /*2e610*/  STL.64 [R1+0x2be8], R14 ;  /* 0x002be80e01007387 */ /* 0x0041e80000100a00 */
[----:B0-----:R-:W2:Y:S04]  /*2e620*/  LDL.64 R14, [R1+0x18] ;  /* 0x00001800010e7983 */ /* 0x001ea80000100a00 */
[----:B--2---:R0:W-:Y:S04]  /*2e630*/  STL.64 [R1+0x2c08], R14 ;  /* 0x002c080e01007387 */ /* 0x0041e80000100a00 */
[----:B------:R-:W2:Y:S04]  /*2e640*/  LDL.LU R12, [R1+0xaa0] ;  /* 0x000aa000010c7983 */ /* 0x000ea80000300800 */
[----:B------:R-:W2:Y:S04]  /*2e650*/  LDL.LU R13, [R1+0xaa4] ;  /* 0x000aa400010d7983 */ /* 0x000ea80000300800 */
[----:B0-----:R-:W4:Y:S04]  /*2e660*/  LDL.LU R14, [R1+0xaa8] ;  /* 0x000aa800010e7983 */ /* 0x001f280000300800 */
[----:B------:R-:W4:Y:S04]  /*2e670*/  LDL.LU R15, [R1+0xaac] ;  /* 0x000aac00010f7983 */ /* 0x000f280000300800 */
[----:B----4-:R-:W-:Y:S04]  /*2e680*/  STL.64 [R1+0x2c20], R14 ;  /* 0x002c200e01007387 */ /* 0x010fe80000100a00 */
[----:B--2---:R-:W-:Y:S04]  /*2e690*/  STL.64 [R1+0x2c18], R12 ;  /* 0x002c180c01007387 */ /* 0x004fe80000100a00 */
[----:B------:R-:W2:Y:S04]  /*2e6a0*/  LDL.LU R4, [R1+0xac0] ;  /* 0x000ac00001047983 */ /* 0x000ea80000300800 */
[----:B------:R-:W2:Y:S04]  /*2e6b0*/  LDL.LU R5, [R1+0xac4] ;  /* 0x000ac40001057983 */ /* 0x000ea80000300800 */
[----:B------:R-:W4:Y:S04]  /*2e6c0*/  LDL.LU R6, [R1+0xac8] ;  /* 0x000ac80001067983 */ /* 0x000f280000300800 */
[----:B------:R-:W4:Y:S01]  /*2e6d0*/  LDL.LU R7, [R1+0xacc] ;  /* 0x000acc0001077983 */ /* 0x000f220000300800 */
[----:B------:R-:W-:-:S02]  /*2e6e0*/  IMAD.MOV.U32 R10, RZ, RZ, R29 ;  /* 0x000000ffff0a7224 */ /* 0x000fc400078e001d */
[----:B------:R-:W-:Y:S01]  /*2e6f0*/  IMAD.MOV.U32 R11, RZ, RZ, R28 ;  /* 0x000000ffff0b7224 */ /* 0x000fe200078e001c */
[----:B----4-:R0:W-:Y:S04]  /*2e700*/  STL.64 [R1+0x2c40], R6 ;  /* 0x002c400601007387 */ /* 0x0101e80000100a00 */
[----:B--2---:R-:W-:Y:S04]  /*2e710*/  STL.64 [R1+0x2c38], R4 ;  /* 0x002c380401007387 */ /* 0x004fe80000100a00 */
[----:B0-----:R-:W2:Y:S04]  /*2e720*/  LDL.64 R6, [R1+0x58] ;  /* 0x0000580001067983 */ /* 0x001ea80000100a00 */
[----:B------:R0:W-:Y:S04]  /*2e730*/  STL.64 [R1+0x2c28], R10 ;  /* 0x002c280a01007387 */ /* 0x0001e80000100a00 */
[----:B0-----:R-:W4:Y:S04]  /*2e740*/  LDL.64 R10, [R1+0x48] ;  /* 0x00004800010a7983 */ /* 0x001f280000100a00 */
[----:B----4-:R0:W-:Y:S04]  /*2e750*/  STL.64 [R1+0x2c48], R10 ;  /* 0x002c480a01007387 */ /* 0x0101e80000100a00 */
[----:B------:R-:W2:Y:S04]  /*2e760*/  LDL.LU R8, [R1+0xad0] ;  /* 0x000ad00001087983 */ /* 0x000ea80000300800 */
[----:B------:R-:W2:Y:S04]  /*2e770*/  LDL.LU R9, [R1+0xad4] ;  /* 0x000ad40001097983 */ /* 0x000ea80000300800 */
[----:B0-----:R-:W2:Y:S04]  /*2e780*/  LDL.LU R10, [R1+0xad8] ;  /* 0x000ad800010a7983 */ /* 0x001ea80000300800 */
[----:B------:R-:W2:Y:S04]  /*2e790*/  LDL.LU R11, [R1+0xadc] ;  /* 0x000adc00010b7983 */ /* 0x000ea80000300800 */
[----:B------:R-:W4:Y:S04]  /*2e7a0*/  LDL.LU R12, [R1+0xab0] ;  /* 0x000ab000010c7983 */ /* 0x000f280000300800 */
[----:B------:R-:W4:Y:S04]  /*2e7b0*/  LDL.LU R13, [R1+0xab4] ;  /* 0x000ab400010d7983 */ /* 0x000f280000300800 */
[----:B------:R-:W4:Y:S04]  /*2e7c0*/  LDL.LU R14, [R1+0xab8] ;  /* 0x000ab800010e7983 */ /* 0x000f280000300800 */
[----:B------:R-:W4:Y:S04]  /*2e7d0*/  LDL.LU R15, [R1+0xabc] ;  /* 0x000abc00010f7983 */ /* 0x000f280000300800 */
[----:B---3--:R-:W-:Y:S04]  /*2e7e0*/  STL.64 [R1+0x2bb8], R18 ;  /* 0x002bb81201007387 */ /* 0x008fe80000100a00 */
[----:B------:R0:W-:Y:S04]  /*2e7f0*/  STL.64 [R1+0x2bb0], R16 ;  /* 0x002bb01001007387 */ /* 0x0001e80000100a00 */
[----:B0-----:R-:W3:Y:S04]  /*2e800*/  LDL.LU R16, [R1+0xa60] ;  /* 0x000a600001107983 */ /* 0x001ee80000300800 */
        /* <DEDUP_REMOVED lines=9> */
[----:B------:R-:W-:Y:S03]  /*2e8a0*/  HMMA.16816.F32.BF16 R8, R24, R6, R8 ;  /* 0x000000061808723c */ /* 0x000fe60000041808 */
        /* <DEDUP_REMOVED lines=8> */
[----:B------:R-:W2:Y:S04]  /*2e930*/  LDL.LU R22, [R1+0x328] ;  /* 0x0003280001167983 */ /* 0x000ea80000300800 */
[----:B------:R-:W2:Y:S01]  /*2e940*/  LDL.LU R23, [R1+0x32c] ;  /* 0x00032c0001177983 */ /* 0x000ea20000300800 */
[----:B------:R-:W-:-:S02]  /*2e950*/  IMAD.MOV.U32 R29, RZ, RZ, R6 ;  /* 0x000000ffff1d7224 */ /* 0x000fc400078e0006 */
[----:B------:R-:W-:Y:S01]  /*2e960*/  IMAD.MOV.U32 R28, RZ, RZ, R7 ;  /* 0x000000ffff1c7224 */ /* 0x000fe200078e0007 */
[----:B--2---:R0:W-:Y:S04]  /*2e970*/  STL.64 [R1+0x2b90], R22 ;  /* 0x002b901601007387 */ /* 0x0041e80000100a00 */
[----:B---3--:R-:W-:Y:S04]  /*2e980*/  STL.64 [R1+0x2b88], R20 ;  /* 0x002b881401007387 */ /* 0x008fe80000100a00 */
[----:B0-----:R-:W2:Y:S04]  /*2e990*/  LDL.64 R22, [R1+0xc8] ;  /* 0x0000c80001167983 */ /* 0x001ea80000100a00 */
[----:B------:R-:W-:Y:S04]  /*2e9a0*/  STL.64 [R1+0xad0], R8 ;  /* 0x000ad00801007387 */ /* 0x000fe80000100a00 */
[----:B------:R0:W-:Y:S04]  /*2e9b0*/  STL.64 [R1+0xad8], R10 ;  /* 0x000ad80a01007387 */ /* 0x0001e80000100a00 */
[----:B0-----:R-:W3:Y:S04]  /*2e9c0*/  LDL.LU.64 R10, [R1+0x2c48] ;  /* 0x002c4800010a7983 */ /* 0x001ee80000300a00 */
[----:B------:R-:W3:Y:S04]  /*2e9d0*/  LDL.LU.64 R6, [R1+0x2c40] ;  /* 0x002c400001067983 */ /* 0x000ee80000300a00 */
[----:B------:R-:W3:Y:S04]  /*2e9e0*/  LDL.LU.64 R4, [R1+0x2c38] ;  /* 0x002c380001047983 */ /* 0x000ee80000300a00 */
[----:B------:R-:W-:Y:S01]  /*2e9f0*/  STL [R1+0x2b7c], R29 ;  /* 0x002b7c1d01007387 */ /* 0x000fe20000100800 */
[----:B---3--:R-:W-:-:S15]  /*2ea00*/  HMMA.16816.F32.BF16 R4, R24, R10, R4 ;  /* 0x0000000a1804723c */ /* 0x008fde0000041804 */
[----:B------:R-:W-:-:S04]  /*2ea10*/  NOP ;  /* 0x0000000000007918 */ /* 0x000fc80000000000 */
[----:B------:R0:W-:Y:S04]  /*2ea20*/  STL.64 [R1+0xac0], R4 ;  /* 0x000ac00401007387 */ /* 0x0001e80000100a00 */
[----:B------:R1:W-:Y:S01]  /*2ea30*/  STL.64 [R1+0xac8], R6 ;  /* 0x000ac80601007387 */ /* 0x0003e20000100a00 */
[----:B0-----:R-:W-:-:S03]  /*2ea40*/  IMAD.MOV.U32 R4, RZ, RZ, R10 ;  /* 0x000000ffff047224 */ /* 0x001fc600078e000a */
[----:B-1----:R-:W3:Y:S01]  /*2ea50*/  LDL.LU.64 R6, [R1+0x2c30] ;  /* 0x002c300001067983 */ /* 0x002ee20000300a00 */
[----:B------:R-:W-:-:S03]  /*2ea60*/  IMAD.MOV.U32 R5, RZ, RZ, R11 ;  /* 0x000000ffff057224 */ /* 0x000fc600078e000b */
[----:B------:R-:W4:Y:S02]  /*2ea70*/  LDL.LU.64 R10, [R1+0x2c28] ;  /* 0x002c2800010a7983 */ /* 0x000f240000300a00 */
        /* <DEDUP_REMOVED lines=32> */
[----:B------:R-:W-:Y:S04]  /*2ec80*/  STL.64 [R1+0xa70], R16 ;  /* 0x000a701001007387 */ /* 0x000fe80000100a00 */
[----:B------:R0:W-:Y:S04]  /*2ec90*/  STL.64 [R1+0xa78], R18 ;  /* 0x000a781201007387 */ /* 0x0001e80000100a00 */
[----:B0-----:R-:W4:Y:S04]  /*2eca0*/  LDL.LU.64 R18, [R1+0x2bc8] ;  /* 0x002bc80001127983 */ /* 0x001f280000300a00 */
[----:B------:R-:W4:Y:S04]  /*2ecb0*/  LDL.LU.64 R16, [R1+0x2bc0] ;  /* 0x002bc00001107983 */ /* 0x000f280000300a00 */
[----:B------:R0:W-:Y:S04]  /*2ecc0*/  STL.64 [R1+0x2b98], R14 ;  /* 0x002b980e01007387 */ /* 0x0001e80000100a00 */
[----:B------:R-:W2:Y:S04]  /*2ecd0*/  LDL.LU R12, [R1+0x1030] ;  /* 0x00103000010c7983 */ /* 0x000ea80000300800 */
[----:B------:R-:W2:Y:S04]  /*2ece0*/  LDL.LU R13, [R1+0x1034] ;  /* 0x00103400010d7983 */ /* 0x000ea80000300800 */
[----:B0-----:R-:W2:Y:S04]  /*2ecf0*/  LDL.LU R14, [R1+0x1038] ;  /* 0x00103800010e7983 */ /* 0x001ea80000300800 */
[----:B------:R-:W2:Y:S01]  /*2ed00*/  LDL.LU R15, [R1+0x103c] ;  /* 0x00103c00010f7983 */ /* 0x000ea20000300800 */
[----:B----4-:R-:W-:-:S15]  /*2ed10*/  HMMA.16816.F32.BF16 R16, R24, R10, R16 ;  /* 0x0000000a1810723c */ /* 0x010fde0000041810 */
[----:B------:R-:W-:-:S04]  /*2ed20*/  NOP ;  /* 0x0000000000007918 */ /* 0x000fc80000000000 */
[----:B------:R-:W-:Y:S04]  /*2ed30*/  STL.64 [R1+0xa60], R16 ;  /* 0x000a601001007387 */ /* 0x000fe80000100a00 */
[----:B------:R0:W-:Y:S04]  /*2ed40*/  STL.64 [R1+0xa68], R18 ;  /* 0x000a681201007387 */ /* 0x0001e80000100a00 */
[----:B0-----:R-:W3:Y:S04]  /*2ed50*/  LDL.LU.64 R18, [R1+0x2bb8] ;  /* 0x002bb80001127983 */ /* 0x001ee80000300a00 */
[----:B------:R-:W3:Y:S04]  /*2ed60*/  LDL.LU.64 R16, [R1+0x2bb0] ;  /* 0x002bb00001107983 */ /* 0x000ee80000300a00 */
[----:B------:R-:W-:Y:S01]  /*2ed70*/  STL.64 [R1+0x2b58], R10 ;  /* 0x002b580a01007387 */ /* 0x000fe20000100a00 */
[----:B---3--:R-:W-:Y:S03]  /*2ed80*/  HMMA.16816.F32.BF16 R24, R24, R6, R16 ;  /* 0x000000061818723c */ /* 0x008fe60000041810 */
[----:B------:R-:W2:Y:S04]  /*2ed90*/  LDL.LU.64 R18, [R1+0x2ba8] ;  /* 0x002ba80001127983 */ /* 0x000ea80000300a00 */
[----:B------:R-:W2:-:S12]  /*2eda0*/  LDL.LU.64 R16, [R1+0x2ba0] ;  /* 0x002ba00001107983 */ /* 0x000e980000300a00 */
        /* <DEDUP_REMOVED lines=11> */
[----:B0-----:R-:W2:Y:S01]  /*2ee60*/  LDL.LU.64 R14, [R1+0x2b98] ;  /* 0x002b9800010e7983 */ /* 0x001ea20000300a00 */
[----:B------:R-:W-:Y:S02]  /*2ee70*/  IMAD.MOV.U32 R13, RZ, RZ, R22 ;  /* 0x000000ffff0d7224 */ /* 0x000fe400078e0016 */
[----:B------:R-:W-:-:S02]  /*2ee80*/  IMAD.MOV.U32 R12, RZ, RZ, R23 ;  /* 0x000000ffff0c7224 */ /* 0x000fc400078e0017 */
[----:B------:R-:W4:Y:S04]  /*2ee90*/  LDL.LU.64 R22, [R1+0x2b90] ;  /* 0x002b900001167983 */ /* 0x000f280000300a00 */
[----:B------:R-:W4:Y:S04]  /*2eea0*/  LDL.LU.64 R20, [R1+0x2b88] ;  /* 0x002b880001147983 */ /* 0x000f280000300a00 */
[----:B--2---:R0:W-:Y:S04]  /*2eeb0*/  STL.64 [R1+0x2aa0], R14 ;  /* 0x002aa00e01007387 */ /* 0x0041e80000100a00 */
[----:B------:R4:W-:Y:S01]  /*2eec0*/  STL.64 [R1+0x2a98], R12 ;  /* 0x002a980c01007387 */ /* 0x0009e20000100a00 */
[----:B0-----:R-:W-:-:S02]  /*2eed0*/  IMAD.MOV.U32 R14, RZ, RZ, R3 ;  /* 0x000000ffff0e7224 */ /* 0x001fc400078e0003 */
[----:B------:R-:W-:-:S07]  /*2eee0*/  IMAD.MOV.U32 R15, RZ, RZ, R0 ;  /* 0x000000ffff0f7224 */ /* 0x000fce00078e0000 */
[----:B----4-:R-:W-:Y:S01]  /*2eef0*/  HMMA.16816.F32.BF16 R12, R16, R14, R20 ;  /* 0x0000000e100c723c */ /* 0x010fe20000041814 */
[----:B------:R-:W3:-:S15]  /*2ef00*/  LDL.LU.64 R22, [R1+0x2b80] ;  /* 0x002b800001167983 */ /* 0x000ede0000300a00 */
[----:B------:R-:W-:-:S03]  /*2ef10*/  NOP ;  /* 0x0000000000007918 */ /* 0x000fc60000000000 */
[----:B------:R-:W-:Y:S04]  /*2ef20*/  STL.64 [R1+0x320], R12 ;  /* 0x0003200c01007387 */ /* 0x000fe80000100a00 */
[----:B------:R3:W-:Y:S02]  /*2ef30*/  STL.64 [R1+0x328], R14 ;  /* 0x0003280e01007387 */ /* 0x0007e40000100a00 */
[----:B---3--:R-:W-:Y:S01]  /*2ef40*/  HMMA.16816.F32.BF16 R12, R16, R22, R24 ;  /* 0x00000016100c723c */ /* 0x008fe20000041818 */
[----:B------:R-:W-:Y:S02]  /*2ef50*/  IMAD.MOV.U32 R3, RZ, RZ, R22 ;  /* 0x000000ffff037224 */ /* 0x000fe400078e0016 */
[----:B------:R-:W-:-:S15]  /*2ef60*/  IMAD.MOV.U32 R0, RZ, RZ, R23 ;  /* 0x000000ffff007224 */ /* 0x000fde00078e0017 */
[----:B------:R-:W-:Y:S01]  /*2ef70*/  NOP ;  /* 0x0000000000007918 */ /* 0x000fe20000000000 */
[----:B------:R-:W-:Y:S04]  /*2ef80*/  STL.64 [R1+0x310], R12 ;  /* 0x0003100c01007387 */ /* 0x000fe80000100a00 */
[----:B------:R0:W-:Y:S04]  /*2ef90*/  STL.64 [R1+0x318], R14 ;  /* 0x0003180e01007387 */ /* 0x0001e80000100a00 */
[----:B------:R-:W2:Y:S04]  /*2efa0*/  LDL.LU R20, [R1+0x940] ;  /* 0x0009400001147983 */ /* 0x000ea80000300800 */
[----:B------:R-:W2:Y:S04]  /*2efb0*/  LDL.LU R21, [R1+0x944] ;  /* 0x0009440001157983 */ /* 0x000ea80000300800 */
[----:B------:R-:W3:Y:S04]  /*2efc0*/  LDL.LU R22, [R1+0x948] ;  /* 0x0009480001167983 */ /* 0x000ee80000300800 */
[----:B------:R-:W3:Y:S01]  /*2efd0*/  LDL.LU R23, [R1+0x94c] ;  /* 0x00094c0001177983 */ /* 0x000ee20000300800 */
[----:B0-----:R-:W-:-:S02]  /*2efe0*/  IMAD.MOV.U32 R14, RZ, RZ, R29 ;  /* 0x000000ffff0e7224 */ /* 0x001fc400078e001d */
[----:B------:R-:W-:Y:S01]  /*2eff0*/  IMAD.MOV.U32 R15, RZ, RZ, R2 ;  /* 0x000000ffff0f7224 */ /* 0x000fe200078e0002 */
[----:B------:R-:W4:Y:S04]  /*2f000*/  LDL.LU R29, [R1+0x2b7c] ;  /* 0x002b7c00011d7983 */ /* 0x000f280000300800 */
[----:B------:R-:W4:Y:S04]  /*2f010*/  LDL.LU R2, [R1+0x2b78] ;  /* 0x002b780001027983 */ /* 0x000f280000300800 */
[----:B------:R0:W-:Y:S02]  /*2f020*/  STL.64 [R1+0x2ab8], R14 ;  /* 0x002ab80e01007387 */ /* 0x0001e40000100a00 */
[----:B0-----:R-:W-:-:S02]  /*2f030*/  IMAD.MOV.U32 R14, RZ, RZ, R8 ;  /* 0x000000ffff0e7224 */ /* 0x001fc400078e0008 */
[----:B------:R-:W-:Y:S01]  /*2f040*/  IMAD.MOV.U32 R15, RZ, RZ, R9 ;  /* 0x000000ffff0f7224 */ /* 0x000fe200078e0009 */
[----:B---3--:R-:W-:Y:S04]  /*2f050*/  STL.64 [R1+0x2a90], R22 ;  /* 0x002a901601007387 */ /* 0x008fe80000100a00 */
[----:B--2---:R0:W-:Y:S04]  /*2f060*/  STL.64 [R1+0x2a88], R20 ;  /* 0x002a881401007387 */ /* 0x0041e80000100a00 */
[----:B0-----:R-:W2:Y:S04]  /*2f070*/  LDL.LU R20, [R1+0x950] ;  /* 0x0009500001147983 */ /* 0x001ea80000300800 */
[----:B------:R-:W2:Y:S04]  /*2f080*/  LDL.LU R21, [R1+0x954] ;  /* 0x0009540001157983 */ /* 0x000ea80000300800 */
[----:B------:R-:W3:Y:S04]  /*2f090*/  LDL.LU R22, [R1+0x958] ;  /* 0x0009580001167983 */ /* 0x000ee80000300800 */
[----:B------:R-:W3:Y:S04]  /*2f0a0*/  LDL.LU R23, [R1+0x95c] ;  /* 0x00095c0001177983 */ /* 0x000ee80000300800 */
[----:B------:R-:W2:Y:S04]  /*2f0b0*/  LDL.LU R8, [R1+0x2b74] ;  /* 0x002b740001087983 */ /* 0x000ea80000300800 */
[----:B------:R-:W2:Y:S04]  /*2f0c0*/  LDL.LU R9, [R1+0x2b70] ;  /* 0x002b700001097983 */ /* 0x000ea80000300800 */
[----:B------:R0:W-:Y:S04]  /*2f0d0*/  STL.64 [R1+0x2ad0], R14 ;  /* 0x002ad00e01007387 */ /* 0x0001e80000100a00 */
[----:B0-----:R-:W2:Y:S04]  /*2f0e0*/  LDL.64 R14, [R1+0x28] ;  /* 0x00002800010e7983 */ /* 0x001ea80000100a00 */
[----:B--2---:R0:W-:Y:S04]  /*2f0f0*/  STL.64 [R1+0x2ae8], R14 ;  /* 0x002ae80e01007387 */ /* 0x0041e80000100a00 */
[----:B0-----:R-:W2:Y:S04]  /*2f100*/  LDL.64 R14, [R1+0x38] ;  /* 0x00003800010e7983 */ /* 0x001ea80000100a00 */
[----:B--2---:R0:W-:Y:S02]  /*2f110*/  STL.64 [R1+0x2af0], R14 ;  /* 0x002af00e01007387 */ /* 0x0041e40000100a00 */
[----:B0-----:R-:W-:-:S02]  /*2f120*/  IMAD.MOV.U32 R14, RZ, RZ, R4 ;  /* 0x000000ffff0e7224 */ /* 0x001fc400078e0004 */
[----:B------:R-:W-:Y:S01]  /*2f130*/  IMAD.MOV.U32 R15, RZ, RZ, R5 ;  /* 0x000000ffff0f7224 */ /* 0x000fe200078e0005 */
[----:B------:R-:W2:Y:S04]  /*2f140*/  LDL.LU R4, [R1+0x2b6c] ;  /* 0x002b6c0001047983 */ /* 0x000ea80000300800 */
[----:B------:R-:W2:Y:S04]  /*2f150*/  LDL.LU R5, [R1+0x2b68] ;  /* 0x002b680001057983 */ /* 0x000ea80000300800 */
[----:B------:R-:W-:Y:S04]  /*2f160*/  STL.64 [R1+0x2b08], R14 ;  /* 0x002b080e01007387 */ /* 0x000fe80000100a00 */
[----:B---3--:R-:W-:Y:S04]  /*2f170*/  STL.64 [R1+0x2ab0], R22 ;  /* 0x002ab01601007387 */ /* 0x008fe80000100a00 */
[----:B------:R0:W-:Y:S04]  /*2f180*/  STL.64 [R1+0x2aa8], R20 ;  /* 0x002aa81401007387 */ /* 0x0001e80000100a00 */
[----:B0-----:R-:W3:Y:S04]  /*2f190*/  LDL.LU R20, [R1+0x960] ;  /* 0x0009600001147983 */ /* 0x001ee80000300800 */
[----:B------:R-:W3:Y:S04]  /*2f1a0*/  LDL.LU R21, [R1+0x964] ;  /* 0x0009640001157983 */ /* 0x000ee80000300800 */
[----:B------:R-:W3:Y:S04]  /*2f1b0*/  LDL.LU R22, [R1+0x968] ;  /* 0x0009680001167983 */ /* 0x000ee80000300800 */
[----:B------:R-:W3:Y:S01]  /*2f1c0*/  LDL.LU R23, [R1+0x96c] ;  /* 0x00096c0001177983 */ /* 0x000ee20000300800 */
[----:B------:R-:W-:-:S02]  /*2f1d0*/  IMAD.MOV.U32 R26, RZ, RZ, R9 ;  /* 0x000000ffff1a7224 */ /* 0x000fc400078e0009 */
[----:B------:R-:W-:Y:S02]  /*2f1e0*/  IMAD.MOV.U32 R27, RZ, RZ, R8 ;  /* 0x000000ffff1b7224 */ /* 0x000fe400078e0008 */
[----:B----4-:R-:W-:Y:S02]  /*2f1f0*/  IMAD.MOV.U32 R14, RZ, RZ, R29 ;  /* 0x000000ffff0e7224 */ /* 0x010fe400078e001d */
[----:B------:R-:W-:Y:S01]  /*2f200*/  IMAD.MOV.U32 R15, RZ, RZ, R28 ;  /* 0x000000ffff0f7224 */ /* 0x000fe200078e001c */
[----:B------:R2:W-:Y:S04]  /*2f210*/  STL.64 [R1+0x2b40], R26 ;  /* 0x002b401a01007387 */ /* 0x0005e80000100a00 */
[----:B------:R-:W-:Y:S01]  /*2f220*/  STL.64 [R1+0x2b20], R14 ;  /* 0x002b200e01007387 */ /* 0x000fe20000100a00 */
[----:B--2---:R-:W-:-:S02]  /*2f230*/  IMAD.MOV.U32 R27, RZ, RZ, R4 ;  /* 0x000000ffff1b7224 */ /* 0x004fc400078e0004 */
[----:B------:R-:W-:Y:S01]  /*2f240*/  IMAD.MOV.U32 R26, RZ, RZ, R5 ;  /* 0x000000ffff1a7224 */ /* 0x000fe200078e0005 */
[----:B---3--:R-:W-:Y:S04]  /*2f250*/  STL.64 [R1+0x2ac8], R22 ;  /* 0x002ac81601007387 */ /* 0x008fe80000100a00 */
[----:B------:R0:W-:Y:S04]  /*2f260*/  STL.64 [R1+0x2ac0], R20 ;  /* 0x002ac01401007387 */ /* 0x0001e80000100a00 */
[----:B0-----:R-:W2:Y:S04]  /*2f270*/  LDL.LU R20, [R1+0x970] ;  /* 0x0009700001147983 */ /* 0x001ea80000300800 */
[----:B------:R-:W2:Y:S04]  /*2f280*/  LDL.LU R21, [R1+0x974] ;  /* 0x0009740001157983 */ /* 0x000ea80000300800 */
[----:B------:R-:W3:Y:S04]  /*2f290*/  LDL.LU R22, [R1+0x978] ;  /* 0x0009780001167983 */ /* 0x000ee80000300800 */
[----:B------:R-:W3:Y:S04]  /*2f2a0*/  LDL.LU R23, [R1+0x97c] ;  /* 0x00097c0001177983 */ /* 0x000ee80000300800 */
[----:B------:R0:W-:Y:S04]  /*2f2b0*/  STL.64 [R1+0x2b60], R26 ;  /* 0x002b601a01007387 */ /* 0x0001e80000100a00 */
[----:B------:R-:W4:Y:S04]  /*2f2c0*/  LDL.LU R4, [R1+0x9c0] ;  /* 0x0009c00001047983 */ /* 0x000f280000300800 */
[----:B------:R-:W4:Y:S04]  /*2f2d0*/  LDL.LU R5, [R1+0x9c4] ;  /* 0x0009c40001057983 */ /* 0x000f280000300800 */
[----:B------:R-:W2:Y:S04]  /*2f2e0*/  LDL.LU R6, [R1+0x9c8] ;  /* 0x0009c80001067983 */ /* 0x000ea80000300800 */
[----:B------:R-:W2:Y:S04]  /*2f2f0*/  LDL.LU R7, [R1+0x9cc] ;  /* 0x0009cc0001077983 */ /* 0x000ea80000300800 */
[----:B------:R-:W3:Y:S04]  /*2f300*/  LDL.LU R24, [R1+0x300] ;  /* 0x0003000001187983 */ /* 0x000ee80000300800 */
[----:B------:R-:W3:Y:S04]  /*2f310*/  LDL.LU R25, [R1+0x304] ;  /* 0x0003040001197983 */ /* 0x000ee80000300800 */
[----:B0-----:R-:W3:Y:S04]  /*2f320*/  LDL.LU R26, [R1+0x308] ;  /* 0x00030800011a7983 */ /* 0x001ee80000300800 */
[----:B------:R-:W3:Y:S04]  /*2f330*/  LDL.LU R27, [R1+0x30c] ;  /* 0x00030c00011b7983 */ /* 0x000ee80000300800 */
[----:B------:R-:W3:Y:S04]  /*2f340*/  LDL.64 R10, [R1+0x98] ;  /* 0x00009800010a7983 */ /* 0x000ee80000100a00 */
        /* <DEDUP_REMOVED lines=12> */
[----:B------:R-:W4:Y:S04]  /*2f410*/  LDL.64 R14, [R1+0x68] ;  /* 0x00006800010e7983 */ /* 0x000f280000100a00 */
[----:B---3--:R-:W-:Y:S04]  /*2f420*/  STL.64 [R1+0x2ae0], R22 ;  /* 0x002ae01601007387 */ /* 0x008fe80000100a00 */
[----:B------:R0:W-:Y:S04]  /*2f430*/  STL.64 [R1+0x2ad8], R20 ;  /* 0x002ad81401007387 */ /* 0x0001e80000100a00 */
[----:B0-----:R-:W3:Y:S04]  /*2f440*/  LDL.LU R20, [R1+0x980] ;  /* 0x0009800001147983 */ /* 0x001ee80000300800 */
[----:B------:R-:W3:Y:S04]  /*2f450*/  LDL.LU R21, [R1+0x984] ;  /* 0x0009840001157983 */ /* 0x000ee80000300800 */
[----:B------:R-:W2:Y:S04]  /*2f460*/  LDL.LU R22, [R1+0x988] ;  /* 0x0009880001167983 */ /* 0x000ea80000300800 */
[----:B------:R-:W2:Y:S01]  /*2f470*/  LDL.LU R23, [R1+0x98c] ;  /* 0x00098c0001177983 */ /* 0x000ea20000300800 */
[----:B------:R-:W-:Y:S03]  /*2f480*/  HMMA.16816.F32.BF16 R24, R16, R10, R24 ;  /* 0x0000000a1018723c */ /* 0x000fe60000041818 */
[----:B--2---:R-:W-:Y:S04]  /*2f490*/  STL.64 [R1+0x2b00], R22 ;  /* 0x002b001601007387 */ /* 0x004fe80000100a00 */
[----:B---3--:R0:W-:Y:S04]  /*2f4a0*/  STL.64 [R1+0x2af8], R20 ;  /* 0x002af81401007387 */ /* 0x0081e80000100a00 */
        /* <DEDUP_REMOVED lines=14> */
[----:B------:R-:W-:Y:S02]  /*2f590*/  IMAD.MOV.U32 R9, RZ, RZ, R11 ;  /* 0x000000ffff097224 */ /* 0x000fe400078e000b */
[----:B------:R-:W2:Y:S01]  /*2f5a0*/  LDL.LU.64 R10, [R1+0x2b58] ;  /* 0x002b5800010a7983 */ /* 0x000ea20000300a00 */
[----:B---3--:R-:W-:Y:S03]  /*2f5b0*/  HMMA.16816.F32.BF16 R24, R16, R26, R4 ;  /* 0x0000001a1018723c */ /* 0x008fe60000041804 */
[----:B------:R-:W3:Y:S04]  /*2f5c0*/  LDL.LU.64 R6, [R1+0x2b50] ;  /* 0x002b500001067983 */ /* 0x000ee80000300a00 */
[----:B------:R-:W3:-:S12]  /*2f5d0*/  LDL.LU.64 R4, [R1+0x2b48] ;  /* 0x002b480001047983 */ /* 0x000ed80000300a00 */
[----:B------:R-:W-:Y:S04]  /*2f5e0*/  STL.64 [R1+0x2f0], R24 ;  /* 0x0002f01801007387 */ /* 0x000fe80000100a00 */
[----:B------:R0:W-:Y:S04]  /*2f5f0*/  STL.64 [R1+0x2f8], R26 ;  /* 0x0002f81a01007387 */ /* 0x0001e80000100a00 */
[----:B0-----:R-:W3:Y:S02]  /*2f600*/  LDL.LU.64 R26, [R1+0x2b40] ;  /* 0x002b4000011a7983 */ /* 0x001ee40000300a00 */
[----:B---3--:R-:W-:Y:S02]  /*2f610*/  HMMA.16816.F32.BF16 R24, R16, R26, R4 ;  /* 0x0000001a1018723c */ /* 0x008fe40000041804 */
[----:B------:R-:W4:Y:S04]  /*2f620*/  LDL.LU.64 R6, [R1+0x2b38] ;  /* 0x002b380001067983 */ /* 0x000f280000300a00 */
[----:B------:R-:W4:-:S13]  /*2f630*/  LDL.LU.64 R4, [R1+0x2b30] ;  /* 0x002b300001047983 */ /* 0x000f1a0000300a00 */
[----:B------:R-:W-:Y:S04]  /*2f640*/  STL.64 [R1+0x2e0], R24 ;  /* 0x0002e01801007387 */ /* 0x000fe80000100a00 */
[----:B------:R-:W-:Y:S04]  /*2f650*/  STL.64 [R1+0x2e8], R26 ;  /* 0x0002e81a01007387 */ /* 0x000fe80000100a00 */
[----:B------:R-:W0:Y:S04]  /*2f660*/  LDSM.16.MT88.4 R24, [R2+UR5+0x4380] ;  /* 0x004380050218783b */ /* 0x000e280008004200 */
[----:B0-----:R-:W-:Y:S04]  /*2f670*/  STL.64 [R1+0x2948], R26 ;  /* 0x0029481a01007387 */ /* 0x001fe80000100a00 */
[----:B------:R0:W-:Y:S04]  /*2f680*/  STL.64 [R1+0x2940], R24 ;  /* 0x0029401801007387 */ /* 0x0001e80000100a00 */
[----:B0-----:R-:W3:Y:S04]  /*2f690*/  LDL.LU R24, [R1+0x990] ;  /* 0x0009900001187983 */ /* 0x001ee80000300800 */
[----:B------:R-:W3:Y:S04]  /*2f6a0*/  LDL.LU R25, [R1+0x994] ;  /* 0x0009940001197983 */ /* 0x000ee80000300800 */
[----:B------:R-:W3:Y:S04]  /*2f6b0*/  LDL.LU R26, [R1+0x998] ;  /* 0x00099800011a7983 */ /* 0x000ee80000300800 */
[----:B------:R-:W3:Y:S04]  /*2f6c0*/  LDL.LU R27, [R1+0x99c] ;  /* 0x00099c00011b7983 */ /* 0x000ee80000300800 */
[----:B------:R-:W-:Y:S01]  /*2f6d0*/  STL [R1+0x1dec], R2 ;  /* 0x001dec0201007387 */ /* 0x000fe20000100800 */
        /* <DEDUP_REMOVED lines=19> */
[----:B0-----:R-:W3:Y:S02]  /*2f810*/  LDL.LU.64 R14, [R1+0x2af0] ;  /* 0x002af000010e7983 */ /* 0x001ee40000300a00 */
[----:B---3--:R-:W-:-:S15]  /*2f820*/  HMMA.16816.F32.BF16 R24, R16, R14, R24 ;  /* 0x0000000e1018723c */ /* 0x008fde0000041818 */
[----:B------:R-:W-:-:S04]  /*2f830*/  NOP ;  /* 0x0000000000007918 */ /* 0x000fc80000000000 */
[----:B------:R0:W-:Y:S04]  /*2f840*/  STL.64 [R1+0x990], R24 ;  /* 0x0009901801007387 */ /* 0x0001e80000100a00 */
[----:B------:R1:W-:Y:S01]  /*2f850*/  STL.64 [R1+0x998], R26 ;  /* 0x0009981a01007387 */ /* 0x0003e20000100a00 */
[----:B0-----:R-:W-:Y:S02]  /*2f860*/  IMAD.MOV.U32 R25, RZ, RZ, R14 ;  /* 0x000000ffff197224 */ /* 0x001fe400078e000e */
[----:B------:R-:W-:Y:S02]  /*2f870*/  IMAD.MOV.U32 R24, RZ, RZ, R15 ;  /* 0x000000ffff187224 */ /* 0x000fe400078e000f */
[----:B------:R-:W2:Y:S02]  /*2f880*/  LDL.LU.64 R14, [R1+0x2ae8] ;  /* 0x002ae800010e7983 */ /* 0x000ea40000300a00 */
[----:B--2---:R-:W-:Y:S01]  /*2f890*/  HMMA.16816.F32.BF16 R20, R16, R14, R20 ;  /* 0x0000000e1014723c */ /* 0x004fe20000041814 */
[----:B-1----:R-:W-:-:S02]  /*2f8a0*/  IMAD.MOV.U32 R26, RZ, RZ, R14 ;  /* 0x000000ffff1a7224 */ /* 0x002fc400078e000e */
[----:B------:R-:W-:-:S15]  /*2f8b0*/  IMAD.MOV.U32 R8, RZ, RZ, R15 ;  /* 0x000000ffff087224 */ /* 0x000fde00078e000f */
[----:B------:R-:W-:Y:S01]  /*2f8c0*/  NOP ;  /* 0x0000000000007918 */ /* 0x000fe20000000000 */
[----:B------:R-:W-:Y:S04]  /*2f8d0*/  STL.64 [R1+0x980], R20 ;  /* 0x0009801401007387 */ /* 0x000fe80000100a00 */
[----:B------:R0:W-:Y:S04]  /*2f8e0*/  STL.64 [R1+0x988], R22 ;  /* 0x0009881601007387 */ /* 0x0001e80000100a00 */
[----:B0-----:R-:W2:Y:S04]  /*2f8f0*/  LDL.LU.64 R22, [R1+0x2ae0] ;  /* 0x002ae00001167983 */ /* 0x001ea80000300a00 */
[----:B------:R-:W2:Y:S04]  /*2f900*/  LDL.LU.64 R20, [R1+0x2ad8] ;  /* 0x002ad80001147983 */ /* 0x000ea80000300a00 */
[----:B------:R-:W2:Y:S04]  /*2f910*/  LDL.LU.64 R14, [R1+0x2ad0] ;  /* 0x002ad000010e7983 */ /* 0x000ea80000300a00 */
[----:B------:R-:W-:Y:S04]  /*2f920*/  STL [R1+0x29f0], R26 ;  /* 0x0029f01a01007387 */ /* 0x000fe80000100800 */
[----:B------:R0:W-:Y:S04]  /*2f930*/  STL.64 [R1+0x29e8], R24 ;  /* 0x0029e81801007387 */ /* 0x0001e80000100a00 */
[----:B0-----:R-:W4:Y:S04]  /*2f940*/  LDL.LU R24, [R1+0x2d0] ;  /* 0x0002d00001187983 */ /* 0x001f280000300800 */
[----:B------:R-:W4:Y:S04]  /*2f950*/  LDL.LU R25, [R1+0x2d4] ;  /* 0x0002d40001197983 */ /* 0x000f280000300800 */
[----:B------:R-:W4:Y:S04]  /*2f960*/  LDL.LU R26, [R1+0x2d8] ;  /* 0x0002d800011a7983 */ /* 0x000f280000300800 */
[----:B------:R-:W4:Y:S01]  /*2f970*/  LDL.LU R27, [R1+0x2dc] ;  /* 0x0002dc00011b7983 */ /* 0x000f220000300800 */
[----:B--2---:R-:W-:Y:S03]  /*2f980*/  HMMA.16816.F32.BF16 R12, R16, R14, R20 ;  /* 0x0000000e100c723c */ /* 0x004fe60000041814 */
[----:B------:R-:W2:Y:S04]  /*2f990*/  LDL.LU.64 R22, [R1+0x2ac8] ;  /* 0x002ac80001167983 */ /* 0x000ea80000300a00 */
[----:B------:R-:W2:-:S12]  /*2f9a0*/  LDL.LU.64 R20, [R1+0x2ac0] ;  /* 0x002ac00001147983 */ /* 0x000e980000300a00 */
        /* <DEDUP_REMOVED lines=8> */
[----:B0-----:R-:W2:Y:S04]  /*2fa30*/  LDL.LU.64 R14, [R1+0x2aa0] ;  /* 0x002aa000010e7983 */ /* 0x001ea80000300a00 */
[----:B------:R-:W3:Y:S01]  /*2fa40*/  LDL.LU.64 R12, [R1+0x2a98] ;  /* 0x002a9800010c7983 */ /* 0x000ee20000300a00 */
[----:B--2---:R-:W-:-:S15]  /*2fa50*/  HMMA.16816.F32.BF16 R20, R16, R14, R20 ;  /* 0x0000000e1014723c */ /* 0x004fde0000041814 */
[----:B------:R-:W-:-:S04]  /*2fa60*/  NOP ;  /* 0x0000000000007918 */ /* 0x000fc80000000000 */
[----:B------:R-:W-:Y:S04]  /*2fa70*/  STL.64 [R1+0x950], R20 ;  /* 0x0009501401007387 */ /* 0x000fe80000100a00 */
[----:B------:R0:W-:Y:S04]  /*2fa80*/  STL.64 [R1+0x958], R22 ;  /* 0x0009581601007387 */ /* 0x0001e80000100a00 */
[----:B0-----:R-:W2:Y:S04]  /*2fa90*/  LDL.LU.64 R22, [R1+0x2a90] ;  /* 0x002a900001167983 */ /* 0x001ea80000300a00 */
[----:B------:R-:W2:Y:S04]  /*2faa0*/  LDL.LU.64 R20, [R1+0x2a88] ;  /* 0x002a880001147983 */ /* 0x000ea80000300a00 */
[----:B------:R-:W-:Y:S01]  /*2fab0*/  STL.64 [R1+0x2a50], R14 ;  /* 0x002a500e01007387 */ /* 0x000fe20000100a00 */
[C---:B----4-:R-:W-:Y:S08]  /*2fac0*/  HMMA.16816.F32.BF16 R24, R16.reuse, R6, R24 ;  /* 0x000000061018723c */ /* 0x050ff00000041818 */
[----:B--2---:R-:W-:-:S15]  /*2fad0*/  HMMA.16816.F32.BF16 R20, R16, R10, R20 ;  /* 0x0000000a1014723c */ /* 0x004fde0000041814 */
[----:B------:R-:W-:-:S04]  /*2fae0*/  NOP ;  /* 0x0000000000007918 */ /* 0x000fc80000000000 */
[----:B------:R-:W-:Y:S04]  /*2faf0*/  STL.64 [R1+0x940], R20 ;  /* 0x0009401401007387 */ /* 0x000fe80000100a00 */
[----:B------:R0:W-:Y:S04]  /*2fb00*/  STL.64 [R1+0x948], R22 ;  /* 0x0009481601007387 */ /* 0x0001e80000100a00 */
[----:B0-----:R-:W2:Y:S04]  /*2fb10*/  LDL.LU.64 R22, [R1+0x2a80] ;  /* 0x002a800001167983 */ /* 0x001ea80000300a00 */
[----:B------:R-:W2:Y:S04]  /*2fb20*/  LDL.LU.64 R20, [R1+0x2a78] ;  /* 0x002a780001147983 */ /* 0x000ea80000300a00 */
[----:B------:R-:W-:Y:S04]  /*2fb30*/  STL.64 [R1+0x2a60], R10 ;  /* 0x002a600a01007387 */ /* 0x000fe80000100a00 */
[----:B------:R-:W-:Y:S04]  /*2fb40*/  STL [R1+0x2a58], R8 ;  /* 0x002a580801007387 */ /* 0x000fe80000100800 */
[----:B------:R-:W4:Y:S04]  /*2fb50*/  LDL.64 R18, [R1+0x78] ;  /* 0x0000780001127983 */ /* 0x000f280000100a00 */
[----:B----4-:R0:W-:Y:S04]  /*2fb60*/  STL.64 [R1+0x2a08], R18 ;  /* 0x002a081201007387 */ /* 0x0101e80000100a00 */
[----:B------:R-:W-:Y:S04]  /*2fb70*/  STL.64 [R1+0x2d0], R24 ;  /* 0x0002d01801007387 */ /* 0x000fe80000100a00 */
[----:B------:R-:W-:Y:S04]  /*2fb80*/  STL.64 [R1+0x2d8], R26 ;  /* 0x0002d81a01007387 */ /* 0x000fe80000100a00 */
[----:B0-----:R-:W4:Y:S04]  /*2fb90*/  LDL.64 R18, [R1+0x88] ;  /* 0x0000880001127983 */ /* 0x001f280000100a00 */
[----:B----4-:R0:W-:Y:S04]  /*2fba0*/  STL.64 [R1+0x2a20], R18 ;  /* 0x002a201201007387 */ /* 0x0101e80000100a00 */
[----:B------:R-:W4:Y:S01]  /*2fbb0*/  LDL.LU R8, [R1+0x260] ;  /* 0x0002600001087983 */ /* 0x000f220000300800 */
[----:B0-----:R-:W-:-:S03]  /*2fbc0*/  IMAD.MOV.U32 R19, RZ, RZ, R9 ;  /* 0x000000ffff137224 */ /* 0x001fc600078e0009 */
[----:B------:R-:W4:Y:S04]  /*2fbd0*/  LDL.LU R9, [R1+0x264] ;  /* 0x0002640001097983 */ /* 0x000f280000300800 */
[----:B------:R-:W2:Y:S04]  /*2fbe0*/  LDL.LU R10, [R1+0x268] ;  /* 0x00026800010a7983 */ /* 0x000ea80000300800 */
[----:B------:R-:W2:Y:S01]  /*2fbf0*/  LDL.LU R11, [R1+0x26c] ;  /* 0x00026c00010b7983 */ /* 0x000ea20000300800 */
[----:B------:R-:W-:-:S03]  /*2fc00*/  IMAD.MOV.U32 R18, RZ, RZ, R28 ;  /* 0x000000ffff127224 */ /* 0x000fc600078e001c */
[----:B--2---:R-:W-:Y:S04]  /*2fc10*/  STL.64 [R1+0x2a70], R10 ;  /* 0x002a700a01007387 */ /* 0x004fe80000100a00 */
[----:B----4-:R0:W-:Y:S04]  /*2fc20*/  STL.64 [R1+0x2a68], R8 ;  /* 0x002a680801007387 */ /* 0x0101e80000100a00 */
[----:B0-----:R-:W2:Y:S04]  /*2fc30*/  LDL.LU R8, [R1+0x1000] ;  /* 0x0010000001087983 */ /* 0x001ea80000300800 */
[----:B------:R-:W2:Y:S04]  /*2fc40*/  LDL.LU R9, [R1+0x1004] ;  /* 0x0010040001097983 */ /* 0x000ea80000300800 */
[----:B------:R-:W2:Y:S04]  /*2fc50*/  LDL.LU R10, [R1+0x1008] ;  /* 0x00100800010a7983 */ /* 0x000ea80000300800 */
[----:B------:R-:W2:Y:S04]  /*2fc60*/  LDL.LU R11, [R1+0x100c] ;  /* 0x00100c00010b7983 */ /* 0x000ea80000300800 */
[----:B------:R-:W4:Y:S04]  /*2fc70*/  LDL.64 R14, [R1+0xb8] ;  /* 0x0000b800010e7983 */ /* 0x000f280000100a00 */
[----:B------:R-:W-:Y:S04]  /*2fc80*/  STL.64 [R1+0x2a38], R18 ;  /* 0x002a381201007387 */ /* 0x000fe80000100a00 */
[----:B------:R0:W-:Y:S04]  /*2fc90*/  STL.64 [R1+0x2950], R6 ;  /* 0x0029500601007387 */ /* 0x0001e80000100a00 */
[----:B0-----:R-:W2:Y:S04]  /*2fca0*/  LDL.64 R6, [R1+0x58] ;  /* 0x0000580001067983 */ /* 0x001ea80000100a00 */
        /* <DEDUP_REMOVED lines=18> */
[----:B---3--:R-:W-:-:S02]  /*2fdd0*/  IMAD.MOV.U32 R26, RZ, RZ, R13 ;  /* 0x000000ffff1a7224 */ /* 0x008fc400078e000d */
[----:B------:R-:W-:-:S07]  /*2fde0*/  IMAD.MOV.U32 R27, RZ, RZ, R12 ;  /* 0x000000ffff1b7224 */ /* 0x000fce00078e000c */
[----:B------:R-:W-:Y:S01]  /*2fdf0*/  HMMA.16816.F32.BF16 R24, R20, R26, R8 ;  /* 0x0000001a1418723c */ /* 0x000fe20000041808 */
[----:B--2---:R-:W-:Y:S04]  /*2fe00*/  STL.64 [R1+0x2a48], R6 ;  /* 0x002a480601007387 */ /* 0x004fe80000100a00 */
[----:B------:R0:W-:Y:S04]  /*2fe10*/  STL.64 [R1+0x2a40], R4 ;  /* 0x002a400401007387 */ /* 0x0001e80000100a00 */
[----:B0-----:R-:W2:Y:S04]  /*2fe20*/  LDL.LU R4, [R1+0x250] ;  /* 0x0002500001047983 */ /* 0x001ea80000300800 */
[----:B------:R-:W2:Y:S04]  /*2fe30*/  LDL.LU R5, [R1+0x254] ;  /* 0x0002540001057983 */ /* 0x000ea80000300800 */
[----:B------:R-:W2:Y:S04]  /*2fe40*/  LDL.LU R6, [R1+0x258] ;  /* 0x0002580001067983 */ /* 0x000ea80000300800 */
[----:B------:R-:W2:Y:S04]  /*2fe50*/  LDL.LU R7, [R1+0x25c] ;  /* 0x00025c0001077983 */ /* 0x000ea80000300800 */
[----:B------:R-:W3:Y:S04]  /*2fe60*/  LDL.LU.64 R10, [R1+0x2a70] ;  /* 0x002a7000010a7983 */ /* 0x000ee80000300a00 */
[----:B------:R-:W3:Y:S04]  /*2fe70*/  LDL.LU.64 R8, [R1+0x2a68] ;  /* 0x002a680001087983 */ /* 0x000ee80000300a00 */
[----:B------:R0:W-:Y:S04]  /*2fe80*/  STL.64 [R1+0x1000], R24 ;  /* 0x0010001801007387 */ /* 0x0001e80000100a00 */
[----:B------:R1:W-:Y:S01]  /*2fe90*/  STL.64 [R1+0x1008], R26 ;  /* 0x0010081a01007387 */ /* 0x0003e20000100a00 */
[----:B----4-:R-:W-:-:S02]  /*2fea0*/  IMAD.MOV.U32 R28, RZ, RZ, R14 ;  /* 0x000000ffff1c7224 */ /* 0x010fc400078e000e */
[----:B------:R-:W-:Y:S01]  /*2feb0*/  IMAD.MOV.U32 R13, RZ, RZ, R15 ;  /* 0x000000ffff0d7224 */ /* 0x000fe200078e000f */
[----:B0-----:R-:W4:Y:S04]  /*2fec0*/  LDL.LU R24, [R1+0x8a0] ;  /* 0x0008a00001187983 */ /* 0x001f280000300800 */
[----:B------:R-:W4:Y:S04]  /*2fed0*/  LDL.LU R25, [R1+0x8a4] ;  /* 0x0008a40001197983 */ /* 0x000f280000300800 */
[----:B-1----:R-:W4:Y:S04]  /*2fee0*/  LDL.LU R26, [R1+0x8a8] ;  /* 0x0008a800011a7983 */ /* 0x002f280000300800 */
[----:B------:R-:W4:Y:S01]  /*2fef0*/  LDL.LU R27, [R1+0x8ac] ;  /* 0x0008ac00011b7983 */ /* 0x000f220000300800 */
[----:B---3--:R-:W-:-:S15]  /*2ff00*/  HMMA.16816.F32.BF16 R8, R20, R14, R8 ;  /* 0x0000000e1408723c */ /* 0x008fde0000041808 */
[----:B------:R-:W-:-:S04]  /*2ff10*/  NOP ;  /* 0x0000000000007918 */ /* 0x000fc80000000000 */
[----:B------:R-:W-:Y:S04]  /*2ff20*/  STL.64 [R1+0x260], R8 ;  /* 0x0002600801007387 */ /* 0x000fe80000100a00 */
[----:B------:R0:W-:Y:S04]  /*2ff30*/  STL.64 [R1+0x268], R10 ;  /* 0x0002680a01007387 */ /* 0x0001e80000100a00 */
[----:B0-----:R-:W3:Y:S04]  /*2ff40*/  LDL.LU.64 R10, [R1+0x2a60] ;  /* 0x002a6000010a7983 */ /* 0x001ee80000300a00 */
[----:B------:R-:W3:Y:S04]  /*2ff50*/  LDL.LU R8, [R1+0x2a58] ;  /* 0x002a580001087983 */ /* 0x000ee80000300800 */
[----:B------:R-:W3:Y:S01]  /*2ff60*/  LDL.LU.64 R14, [R1+0x2a50] ;  /* 0x002a5000010e7983 */ /* 0x000ee20000300a00 */
[----:B------:R-:W-:-:S02]  /*2ff70*/  IMAD.MOV.U32 R18, RZ, RZ, R3 ;  /* 0x000000ffff127224 */ /* 0x000fc400078e0003 */
[----:B------:R-:W-:-:S07]  /*2ff80*/  IMAD.MOV.U32 R19, RZ, RZ, R0 ;  /* 0x000000ffff137224 */ /* 0x000fce00078e0000 */
[C---:B--2---:R-:W-:Y:S01]  /*2ff90*/  HMMA.16816.F32.BF16 R16, R20.reuse, R18, R4 ;  /* 0x000000121410723c */ /* 0x044fe20000041804 */
[----:B---3--:R-:W-:Y:S04]  /*2ffa0*/  STL.64 [R1+0x29a0], R14 ;  /* 0x0029a00e01007387 */ /* 0x008fe80000100a00 */
[----:B------:R0:W-:Y:S04]  /*2ffb0*/  STL [R1+0x2998], R13 ;  /* 0x0029980d01007387 */ /* 0x0001e80000100800 */
[----:B------:R-:W2:Y:S04]  /*2ffc0*/  LDL.LU R12, [R1+0x890] ;  /* 0x00089000010c7983 */ /* 0x000ea80000300800 */
[----:B0-----:R-:W2:Y:S04]  /*2ffd0*/  LDL.LU R13, [R1+0x894] ;  /* 0x00089400010d7983 */ /* 0x001ea80000300800 */
[----:B------:R-:W2:Y:S04]  /*2ffe0*/  LDL.LU R14, [R1+0x898] ;  /* 0x00089800010e7983 */ /* 0x000ea80000300800 */
[----:B------:R-:W2:Y:S04]  /*2fff0*/  LDL.LU R15, [R1+0x89c] ;  /* 0x00089c00010f7983 */ /* 0x000ea80000300800 */
[----:B------:R-:W3:Y:S04]  /*30000*/  LDL.LU.64 R6, [R1+0x2a48] ;  /* 0x002a480001067983 */ /* 0x000ee80000300a00 */
[----:B------:R-:W3:Y:S04]  /*30010*/  LDL.LU.64 R4, [R1+0x2a40] ;  /* 0x002a400001047983 */ /* 0x000ee80000300a00 */
[----:B------:R-:W-:Y:S04]  /*30020*/  STL.64 [R1+0x250], R16 ;  /* 0x0002501001007387 */ /* 0x000fe80000100a00 */
[----:B------:R0:W-:Y:S04]  /*30030*/  STL.64 [R1+0x258], R18 ;  /* 0x0002581201007387 */ /* 0x0001e80000100a00 */
[----:B0-----:R-:W3:Y:S01]  /*30040*/  LDL.LU.64 R18, [R1+0x2a38] ;  /* 0x002a380001127983 */ /* 0x001ee20000300a00 */
[----:B------:R-:W0:Y:S01]  /*30050*/  S2R R29, SR_TID.X ;  /* 0x00000000001d7919 */ /* 0x000e220000002100 */
[----:B---3--:R-:W-:Y:S02]  /*30060*/  HMMA.16816.F32.BF16 R16, R20, R18, R4 ;  /* 0x000000121410723c */ /* 0x008fe40000041804 */
[----:B------:R-:W3:Y:S04]  /*30070*/  LDL.LU.64 R6, [R1+0x2a30] ;  /* 0x002a300001067983 */ /* 0x000ee80000300a00 */
[----:B------:R-:W3:-:S13]  /*30080*/  LDL.LU.64 R4, [R1+0x2a28] ;  /* 0x002a280001047983 */ /* 0x000eda0000300a00 */
[----:B------:R-:W-:Y:S04]  /*30090*/  STL.64 [R1+0x240], R16 ;  /* 0x0002401001007387 */ /* 0x000fe80000100a00 */
[----:B------:R1:W-:Y:S04]  /*300a0*/  STL.64 [R1+0x248], R18 ;  /* 0x0002481201007387 */ /* 0x0003e80000100a00 */
[----:B-1----:R-:W3:Y:S01]  /*300b0*/  LDL.LU.64 R18, [R1+0x2a20] ;  /* 0x002a200001127983 */ /* 0x002ee20000300a00 */
[----:B------:R-:W1:Y:S01]  /*300c0*/  S2R R3, SR_TID.X ;  /* 0x0000000000037919 */ /* 0x000e620000002100 */
[----:B0-----:R-:W-:-:S05]  /*300d0*/  IMAD.SHL.U32 R29, R29, 0x2, RZ ;  /* 0x000000021d1d7824 */ /* 0x001fca00078e00ff */
[----:B------:R-:W-:Y:S02]  /*300e0*/  LOP3.LUT R9, R29, 0x10, RZ, 0xc0, !PT ;  /* 0x000000101d097812 */ /* 0x000fe400078ec0ff */
[----:B-1----:R-:W-:Y:S02]  /*300f0*/  LOP3.LUT R0, R3, 0x7, RZ, 0xc0, !PT ;  /* 0x0000000703007812 */ /* 0x002fe400078ec0ff */
[----:B------:R-:W-:-:S03]  /*30100*/  LOP3.LUT R9, R9, 0x20, R3, 0xf8, !PT ;  /* 0x0000002009097812 */ /* 0x000fc600078ef803 */
[----:B------:R-:W-:-:S05]  /*30110*/  IMAD R0, R0, 0x410, RZ ;  /* 0x0000041000007824 */ /* 0x000fca00078e02ff */
[----:B------:R-:W-:Y:S01]  /*30120*/  LOP3.LUT R9, R0, R9, RZ, 0x3c, !PT ;  /* 0x0000000900097212 */ /* 0x000fe200078e3cff */
[----:B---3--:R-:W-:Y:S01]  /*30130*/  HMMA.16816.F32.BF16 R4, R20, R18, R4 ;  /* 0x000000121404723c */ /* 0x008fe20000041804 */
[----:B------:R-:W-:Y:S02]  /*30140*/  IMAD.MOV.U32 R2, RZ, RZ, R18 ;  /* 0x000000ffff027224 */ /* 0x000fe400078e0012 */
[----:B------:R-:W-:-:S15]  /*30150*/  IMAD.MOV.U32 R0, RZ, RZ, R19 ;  /* 0x000000ffff007224 */ /* 0x000fde00078e0013 */
[----:B------:R-:W-:Y:S01]  /*30160*/  NOP ;  /* 0x0000000000007918 */ /* 0x000fe20000000000 */
[----:B------:R-:W-:Y:S04]  /*30170*/  STL.64 [R1+0x230], R4 ;  /* 0x0002300401007387 */ /* 0x000fe80000100a00 */
[----:B------:R0:W-:Y:S04]  /*30180*/  STL.64 [R1+0x238], R6 ;  /* 0x0002380601007387 */ /* 0x0001e80000100a00 */
[----:B0-----:R-:W3:Y:S04]  /*30190*/  LDL.LU.64 R6, [R1+0x2a18] ;  /* 0x002a180001067983 */ /* 0x001ee80000300a00 */
[----:B------:R-:W3:Y:S04]  /*301a0*/  LDL.LU.64 R4, [R1+0x2a10] ;  /* 0x002a100001047983 */ /* 0x000ee80000300a00 */
[----:B------:R-:W3:Y:S04]  /*301b0*/  LDL.LU.64 R18, [R1+0x2a08] ;  /* 0x002a080001127983 */ /* 0x000ee80000300a00 */
[----:B------:R-:W-:Y:S04]  /*301c0*/  STL [R1+0x291c], R0 ;  /* 0x00291c0001007387 */ /* 0x000fe80000100800 */
[----:B------:R-:W-:Y:S01]  /*301d0*/  STL [R1+0x2918], R2 ;  /* 0x0029180201007387 */ /* 0x000fe20000100800 */
[----:B------:R-:W-:-:S05]  /*301e0*/  IMAD.SHL.U32 R29, R3, 0x200, RZ ;  /* 0x00000200031d7824 */ /* 0x000fca00078e00ff */
[----:B------:R-:W-:-:S04]  /*301f0*/  LOP3.LUT R9, R9, 0x2000, R29, 0xf8, !PT ;  /* 0x0000200009097812 */ /* 0x000fc800078ef81d */
[----:B------:R-:W-:Y:S01]  /*30200*/  LOP3.LUT R9, R9, 0x40, RZ, 0x3c, !PT ;  /* 0x0000004009097812 */ /* 0x000fe200078e3cff */
[----:B---3--:R-:W-:-:S15]  /*30210*/  HMMA.16816.F32.BF16 R4, R20, R18, R4 ;  /* 0x000000121404723c */ /* 0x008fde0000041804 */
[----:B------:R-:W-:-:S04]  /*30220*/  NOP ;  /* 0x0000000000007918 */ /* 0x000fc80000000000 */
[----:B------:R-:W-:Y:S04]  /*30230*/  STL.64 [R1+0x220], R4 ;  /* 0x0002200401007387 */ /* 0x000fe80000100a00 */
[----:B------:R0:W-:Y:S04]  /*30240*/  STL.64 [R1+0x228], R6 ;  /* 0x0002280601007387 */ /* 0x0001e80000100a00 */
[----:B0-----:R-:W2:Y:S04]  /*30250*/  LDL.LU.64 R6, [R1+0x2a00] ;  /* 0x002a000001067983 */ /* 0x001ea80000300a00 */
[----:B------:R-:W3:Y:S01]  /*30260*/  LDL.LU.64 R4, [R1+0x29f8] ;  /* 0x0029f80001047983 */ /* 0x000ee20000300a00 */
[----:B------:R-:W-:-:S02]  /*30270*/  IMAD.MOV.U32 R29, RZ, RZ, R18 ;  /* 0x000000ffff1d7224 */ /* 0x000fc400078e0012 */
[----:B------:R-:W-:Y:S02]  /*30280*/  IMAD.MOV.U32 R3, RZ, RZ, R19 ;  /* 0x000000ffff037224 */ /* 0x000fe400078e0013 */
[----:B------:R-:W0:Y:S04]  /*30290*/  LDSM.16.MT88.4 R16, [R9+UR5+0x4000] ;  /* 0x004000050910783b */ /* 0x000e280008004200 */
[----:B------:R-:W-:Y:S04]  /*302a0*/  STL.64 [R1+0x2990], R10 ;  /* 0x0029900a01007387 */ /* 0x000fe80000100a00 */
[----:B------:R-:W-:Y:S04]  /*302b0*/  STL [R1+0x2988], R9 ;  /* 0x0029880901007387 */ /* 0x000fe80000100800 */
[----:B0-----:R-:W-:Y:S04]  /*302c0*/  STL [R1+0x2820], R19 ;  /* 0x0028201301007387 */ /* 0x001fe80000100800 */
[----:B------:R3:W-:Y:S04]  /*302d0*/  STL [R1+0x2900], R18 ;  /* 0x0029001201007387 */ /* 0x0007e80000100800 */
[----:B------:R4:W-:Y:S01]  /*302e0*/  STL.64 [R1+0x28f8], R16 ;  /* 0x0028f81001007387 */ /* 0x0009e20000100a00 */
[----:B---3--:R-:W-:-:S02]  /*302f0*/  IMAD.MOV.U32 R18, RZ, RZ, R5 ;  /* 0x000000ffff127224 */ /* 0x008fc400078e0005 */
[----:B------:R-:W-:Y:S01]  /*30300*/  IMAD.MOV.U32 R19, RZ, RZ, R4 ;  /* 0x000000ffff137224 */ /* 0x000fe200078e0004 */
[C---:B--2---:R-:W-:Y:S08]  /*30310*/  HMMA.16816.F32.BF16 R12, R20.reuse, R6, R12 ;  /* 0x00000006140c723c */ /* 0x044ff0000004180c */
[----:B----4-:R-:W-:Y:S01]  /*30320*/  HMMA.16816.F32.BF16 R16, R20, R18, R24 ;  /* 0x000000121410723c */ /* 0x010fe20000041818 */
[----:B------:R-:W2:Y:S04]  /*30330*/  LDL.LU R26, [R1+0x29f0] ;  /* 0x0029f000011a7983 */ /* 0x000ea80000300800 */
[----:B------:R-:W3:-:S14]  /*30340*/  LDL.LU.64 R24, [R1+0x29e8] ;  /* 0x0029e80001187983 */ /* 0x000edc0000300a00 */
[----:B------:R0:W-:Y:S04]  /*30350*/  STL.64 [R1+0x8a0], R16 ;  /* 0x0008a01001007387 */ /* 0x0001e80000100a00 */
[----:B------:R-:W-:Y:S04]  /*30360*/  STL.64 [R1+0x8a8], R18 ;  /* 0x0008a81201007387 */ /* 0x000fe80000100a00 */
[----:B------:R1:W-:Y:S04]  /*30370*/  STL.64 [R1+0x890], R12 ;  /* 0x0008900c01007387 */ /* 0x0003e80000100a00 */
[----:B------:R4:W-:Y:S01]  /*30380*/  STL.64 [R1+0x898], R14 ;  /* 0x0008980e01007387 */ /* 0x0009e20000100a00 */
[----:B0-----:R-:W-:-:S02]  /*30390*/  IMAD.MOV.U32 R17, RZ, RZ, R6 ;  /* 0x000000ffff117224 */ /* 0x001fc400078e0006 */
[----:B------:R-:W-:-:S05]  /*303a0*/  IMAD.MOV.U32 R16, RZ, RZ, R7 ;  /* 0x000000ffff107224 */ /* 0x000fca00078e0007 */
[----:B------:R0:W-:Y:S04]  /*303b0*/  STL.64 [R1+0x29e0], R16 ;  /* 0x0029e01001007387 */ /* 0x0001e80000100a00 */
[----:B------:R-:W2:Y:S04]  /*303c0*/  LDL.LU R4, [R1+0x820] ;  /* 0x0008200001047983 */ /* 0x000ea80000300800 */
[----:B------:R-:W2:Y:S04]  /*303d0*/  LDL.LU R5, [R1+0x824] ;  /* 0x0008240001057983 */ /* 0x000ea80000300800 */
[----:B------:R-:W2:Y:S04]  /*303e0*/  LDL.LU R6, [R1+0x828] ;  /* 0x0008280001067983 */ /* 0x000ea80000300800 */
[----:B------:R-:W2:Y:S04]  /*303f0*/  LDL.LU R7, [R1+0x82c] ;  /* 0x00082c0001077983 */ /* 0x000ea80000300800 */
[----:B-1----:R-:W2:Y:S04]  /*30400*/  LDL.LU R12, [R1+0x850] ;  /* 0x00085000010c7983 */ /* 0x002ea80000300800 */
[----:B------:R-:W2:Y:S04]  /*30410*/  LDL.LU R13, [R1+0x854] ;  /* 0x00085400010d7983 */ /* 0x000ea80000300800 */
[----:B----4-:R-:W4:Y:S04]  /*30420*/  LDL.LU R14, [R1+0x858] ;  /* 0x00085800010e7983 */ /* 0x010f280000300800 */
[----:B------:R-:W4:Y:S04]  /*30430*/  LDL.LU R15, [R1+0x85c] ;  /* 0x00085c00010f7983 */ /* 0x000f280000300800 */
[----:B----4-:R1:W-:Y:S04]  /*30440*/  STL.64 [R1+0x29b0], R14 ;  /* 0x0029b00e01007387 */ /* 0x0103e80000100a00 */
[----:B--2---:R-:W-:Y:S04]  /*30450*/  STL.64 [R1+0x29a8], R12 ;  /* 0x0029a80c01007387 */ /* 0x004fe80000100a00 */
[----:B0-----:R-:W2:Y:S04]  /*30460*/  LDL.LU R16, [R1+0x880] ;  /* 0x0008800001107983 */ /* 0x001ea80000300800 */
[----:B------:R-:W2:Y:S04]  /*30470*/  LDL.LU R17, [R1+0x884] ;  /* 0x0008840001117983 */ /* 0x000ea80000300800 */
[----:B------:R-:W2:Y:S04]  /*30480*/  LDL.LU R18, [R1+0x888] ;  /* 0x0008880001127983 */ /* 0x000ea80000300800 */
[----:B------:R-:W2:Y:S01]  /*30490*/  LDL.LU R19, [R1+0x88c] ;  /* 0x00088c0001137983 */ /* 0x000ea20000300800 */
[----:B-1----:R-:W-:-:S02]  /*304a0*/  IMAD.MOV.U32 R14, RZ, RZ, R26 ;  /* 0x000000ffff0e7224 */ /* 0x002fc400078e001a */
[----:B------:R-:W-:-:S05]  /*304b0*/  IMAD.MOV.U32 R15, RZ, RZ, R8 ;  /* 0x000000ffff0f7224 */ /* 0x000fca00078e0008 */
[----:B------:R-:W-:Y:S04]  /*304c0*/  STL.64 [R1+0x29c0], R14 ;  /* 0x0029c00e01007387 */ /* 0x000fe80000100a00 */
[----:B------:R-:W4:Y:S04]  /*304d0*/  LDL.64 R10, [R1+0x18] ;  /* 0x00001800010a7983 */ /* 0x000f280000100a00 */
[----:B----4-:R0:W-:Y:S04]  /*304e0*/  STL.64 [R1+0x29b8], R10 ;  /* 0x0029b80a01007387 */ /* 0x0101e80000100a00 */
[----:B------:R-:W4:Y:S04]  /*304f0*/  LDL.LU R8, [R1+0x860] ;  /* 0x0008600001087983 */ /* 0x000f280000300800 */
[----:B------:R-:W4:Y:S04]  /*30500*/  LDL.LU R9, [R1+0x864] ;  /* 0x0008640001097983 */ /* 0x000f280000300800 */
[----:B0-----:R-:W2:Y:S04]  /*30510*/  LDL.LU R10, [R1+0x868] ;  /* 0x00086800010a7983 */ /* 0x001ea80000300800 */
[----:B------:R-:W2:Y:S01]  /*30520*/  LDL.LU R11, [R1+0x86c] ;  /* 0x00086c00010b7983 */ /* 0x000ea20000300800 */
[----:B---3--:R-:W-:-:S02]  /*30530*/  IMAD.MOV.U32 R14, RZ, RZ, R25 ;  /* 0x000000ffff0e7224 */ /* 0x008fc400078e0019 */
[----:B------:R-:W-:Y:S01]  /*30540*/  IMAD.MOV.U32 R15, RZ, RZ, R24 ;  /* 0x000000ffff0f7224 */ /* 0x000fe200078e0018 */
[----:B--2---:R-:W-:Y:S04]  /*30550*/  STL.64 [R1+0x29d0], R10 ;  /* 0x0029d00a01007387 */ /* 0x004fe80000100a00 */
[----:B----4-:R-:W-:Y:S04]  /*30560*/  STL.64 [R1+0x29c8], R8 ;  /* 0x0029c80801007387 */ /* 0x010fe80000100a00 */
[----:B------:R0:W-:Y:S04]  /*30570*/  STL.64 [R1+0x29d8], R14 ;  /* 0x0029d80e01007387 */ /* 0x0001e80000100a00 */
[----:B0-----:R-:W2:Y:S04]  /*30580*/  LDL.64 R14, [R1+0x48] ;  /* 0x00004800010e7983 */ /* 0x001ea80000100a00 */
[----:B------:R-:W3:Y:S04]  /*30590*/  LDL.LU R8, [R1+0x870] ;  /* 0x0008700001087983 */ /* 0x000ee80000300800 */
[----:B------:R-:W3:Y:S04]  /*305a0*/  LDL.LU R9, [R1+0x874] ;  /* 0x0008740001097983 */ /* 0x000ee80000300800 */
[----:B------:R-:W3:Y:S04]  /*305b0*/  LDL.LU R10, [R1+0x878] ;  /* 0x00087800010a7983 */ /* 0x000ee80000300800 */
[----:B------:R-:W3:Y:S04]  /*305c0*/  LDL.LU R11, [R1+0x87c] ;  /* 0x00087c00010b7983 */ /* 0x000ee80000300800 */
        /* <DEDUP_REMOVED lines=8> */
[----:B0-----:R-:W2:Y:S04]  /*30650*/  LDL.64 R6, [R1+0x8] ;  /* 0x0000080001067983 */ /* 0x001ea80000100a00 */
[----:B------:R-:W4:Y:S04]  /*30660*/  LDL.LU R24, [R1+0x210] ;  /* 0x0002100001187983 */ /* 0x000f280000300800 */
[----:B------:R-:W4:Y:S04]  /*30670*/  LDL.LU R25, [R1+0x214] ;  /* 0x0002140001197983 */ /* 0x000f280000300800 */
[----:B------:R-:W2:Y:S04]  /*30680*/  LDL.LU R26, [R1+0x218] ;  /* 0x00021800011a7983 */ /* 0x000ea80000300800 */
[----:B------:R-:W2:Y:S01]  /*30690*/  LDL.LU R27, [R1+0x21c] ;  /* 0x00021c00011b7983 */ /* 0x000ea20000300800 */
[----:B------:R-:W-:Y:S03]  /*306a0*/  HMMA.16816.F32.BF16 R16, R20, R14, R16 ;  /* 0x0000000e1410723c */ /* 0x000fe60000041810 */
[----:B--2---:R-:W-:Y:S04]  /*306b0*/  STL.64 [R1+0x2980], R26 ;  /* 0x0029801a01007387 */ /* 0x004fe80000100a00 */
[----:B----4-:R0:W-:Y:S04]  /*306c0*/  STL.64 [R1+0x2978], R24 ;  /* 0x0029781801007387 */ /* 0x0101e80000100a00 */
[----:B0-----:R-:W2:Y:S04]  /*306d0*/  LDL.LU R24, [R1+0x840] ;  /* 0x0008400001187983 */ /* 0x001ea80000300800 */
[----:B------:R-:W2:Y:S04]  /*306e0*/  LDL.LU R25, [R1+0x844] ;  /* 0x0008440001197983 */ /* 0x000ea80000300800 */
[----:B------:R-:W2:Y:S04]  /*306f0*/  LDL.LU R26, [R1+0x848] ;  /* 0x00084800011a7983 */ /* 0x000ea80000300800 */
[----:B------:R-:W2:Y:S04]  /*30700*/  LDL.LU R27, [R1+0x84c] ;  /* 0x00084c00011b7983 */ /* 0x000ea80000300800 */
[----:B------:R0:W-:Y:S04]  /*30710*/  STL.64 [R1+0x880], R16 ;  /* 0x0008801001007387 */ /* 0x0001e80000100a00 */
[----:B------:R1:W-:Y:S04]  /*30720*/  STL.64 [R1+0x888], R18 ;  /* 0x0008881201007387 */ /* 0x0003e80000100a00 */
[----:B0-----:R-:W4:Y:S01]  /*30730*/  LDL.LU.64 R16, [R1+0x29e0] ;  /* 0x0029e00001107983 */ /* 0x001f220000300a00 */
[----:B-1----:R-:W-:-:S02]  /*30740*/  IMAD.MOV.U32 R19, RZ, RZ, R14 ;  /* 0x000000ffff137224 */ /* 0x002fc400078e000e */
[----:B------:R-:W-:Y:S02]  /*30750*/  IMAD.MOV.U32 R18, RZ, RZ, R15 ;  /* 0x000000ffff127224 */ /* 0x000fe400078e000f */
[----:B------:R-:W3:Y:S04]  /*30760*/  LDL.LU.64 R14, [R1+0x29d8] ;  /* 0x0029d800010e7983 */ /* 0x000ee80000300a00 */
[----:B------:R-:W-:Y:S04]  /*30770*/  STL.64 [R1+0x2910], R18 ;  /* 0x0029101201007387 */ /* 0x000fe80000100a00 */
[----:B----4-:R0:W-:Y:S04]  /*30780*/  STL.64 [R1+0x2908], R16 ;  /* 0x0029081001007387 */ /* 0x0101e80000100a00 */
[----:B0-----:R-:W4:Y:S04]  /*30790*/  LDL.LU R16, [R1+0x190] ;  /* 0x0001900001107983 */ /* 0x001f280000300800 */
[----:B------:R-:W4:Y:S04]  /*307a0*/  LDL.LU R17, [R1+0x194] ;  /* 0x0001940001117983 */ /* 0x000f280000300800 */
[----:B------:R-:W2:Y:S04]  /*307b0*/  LDL.LU R18, [R1+0x198] ;  /* 0x0001980001127983 */ /* 0x000ea80000300800 */
[----:B------:R-:W2:Y:S01]  /*307c0*/  LDL.LU R19, [R1+0x19c] ;  /* 0x00019c0001137983 */ /* 0x000ea20000300800 */
[C---:B---3--:R-:W-:Y:S03]  /*307d0*/  HMMA.16816.F32.BF16 R12, R20.reuse, R14, R8 ;  /* 0x0000000e140c723c */ /* 0x048fe60000041808 */
[----:B--2---:R0:W-:Y:S04]  /*307e0*/  STL.64 [R1+0x2928], R18 ;  /* 0x0029281201007387 */ /* 0x0041e80000100a00 */
[----:B----4-:R-:W-:Y:S04]  /*307f0*/  STL.64 [R1+0x2920], R16 ;  /* 0x0029201001007387 */ /* 0x010fe80000100a00 */
[----:B0-----:R-:W2:Y:S04]  /*30800*/  LDL.64 R18, [R1+0xc8] ;  /* 0x0000c80001127983 */ /* 0x001ea80000100a00 */
[----:B------:R-:W3:Y:S04]  /*30810*/  LDL.LU.64 R10, [R1+0x29d0] ;  /* 0x0029d000010a7983 */ /* 0x000ee80000300a00 */
[----:B------:R-:W3:Y:S04]  /*30820*/  LDL.LU.64 R8, [R1+0x29c8] ;  /* 0x0029c80001087983 */ /* 0x000ee80000300a00 */
[----:B------:R-:W-:Y:S04]  /*30830*/  STL.64 [R1+0x870], R12 ;  /* 0x0008700c01007387 */ /* 0x000fe80000100a00 */
[----:B------:R0:W-:Y:S04]  /*30840*/  STL.64 [R1+0x878], R14 ;  /* 0x0008780e01007387 */ /* 0x0001e80000100a00 */
[----:B0-----:R-:W3:Y:S02]  /*30850*/  LDL.LU.64 R14, [R1+0x29c0] ;  /* 0x0029c000010e7983 */ /* 0x001ee40000300a00 */
[----:B---3--:R-:W-:Y:S02]  /*30860*/  HMMA.16816.F32.BF16 R12, R20, R14, R8 ;  /* 0x0000000e140c723c */ /* 0x008fe40000041808 */
[----:B------:R-:W3:-:S15]  /*30870*/  LDL.LU.64 R10, [R1+0x29b8] ;  /* 0x0029b800010a7983 */ /* 0x000ede0000300a00 */
[----:B------:R-:W-:Y:S02]  /*30880*/  NOP ;  /* 0x0000000000007918 */ /* 0x000fe40000000000 */
[----:B------:R-:W-:Y:S04]  /*30890*/  STL.64 [R1+0x860], R12 ;  /* 0x0008600c01007387 */ /* 0x000fe80000100a00 */
[----:B------:R0:W-:Y:S04]  /*308a0*/  STL.64 [R1+0x868], R14 ;  /* 0x0008680e01007387 */ /* 0x0001e80000100a00 */
[----:B0-----:R-:W4:Y:S04]  /*308b0*/  LDL.LU.64 R14, [R1+0x29b0] ;  /* 0x0029b000010e7983 */ /* 0x001f280000300a00 */
[----:B------:R-:W4:Y:S01]  /*308c0*/  LDL.LU.64 R12, [R1+0x29a8] ;  /* 0x0029a800010c7983 */ /* 0x000f220000300a00 */
[----:B------:R-:W-:Y:S01]  /*308d0*/  HMMA.16816.F32.BF16 R24, R20, R6, R24 ;  /* 0x000000061418723c */ /* 0x000fe20000041818 */
[----:B------:R-:W-:-:S02]  /*308e0*/  IMAD.MOV.U32 R0, RZ, RZ, R6 ;  /* 0x000000ffff007224 */ /* 0x000fc400078e0006 */
[----:B------:R-:W-:Y:S02]  /*308f0*/  IMAD.MOV.U32 R2, RZ, RZ, R7 ;  /* 0x000000ffff027224 */ /* 0x000fe400078e0007 */
[----:B---3--:R-:W-:-:S03]  /*30900*/  IMAD.MOV.U32 R8, RZ, RZ, R11 ;  /* 0x000000ffff087224 */ /* 0x008fc600078e000b */
[----:B----4-:R-:W-:-:S15]  /*30910*/  HMMA.16816.F32.BF16 R12, R20, R10, R12 ;  /* 0x0000000a140c723c */ /* 0x010fde000004180c */
[----:B------:R-:W-:-:S04]  /*30920*/  NOP ;  /* 0x0000000000007918 */ /* 0x000fc80000000000 */
[----:B------:R0:W-:Y:S04]  /*30930*/  STL.64 [R1+0x850], R12 ;  /* 0x0008500c01007387 */ /* 0x0001e80000100a00 */
[----:B------:R1:W-:Y:S01]  /*30940*/  STL.64 [R1+0x858], R14 ;  /* 0x0008580e01007387 */ /* 0x0003e20000100a00 */
[----:B0-----:R-:W-:-:S03]  /*30950*/  IMAD.MOV.U32 R12, RZ, RZ, R10 ;  /* 0x000000ffff0c7224 */ /* 0x001fc600078e000a */
[----:B-1----:R-:W3:Y:S04]  /*30960*/  LDL.LU.64 R14, [R1+0x29a0] ;  /* 0x0029a000010e7983 */ /* 0x002ee80000300a00 */
[----:B------:R-:W4:Y:S04]  /*30970*/  LDL.LU R13, [R1+0x2998] ;  /* 0x00299800010d7983 */ /* 0x000f280000300800 */
[----:B------:R-:W2:Y:S04]  /*30980*/  LDL.LU.64 R10, [R1+0x2990] ;  /* 0x00299000010a7983 */ /* 0x000ea80000300a00 */
[----:B------:R-:W2:Y:S04]  /*30990*/  LDL.LU R9, [R1+0x2988] ;  /* 0x0029880001097983 */ /* 0x000ea80000300800 */
        /* <DEDUP_REMOVED lines=8> */
[----:B------:R-:W-:Y:S04]  /*30a20*/  STL.64 [R1+0x830], R4 ;  /* 0x0008300401007387 */ /* 0x000fe80000100a00 */
[----:B------:R0:W-:Y:S04]  /*30a30*/  STL.64 [R1+0x838], R6 ;  /* 0x0008380601007387 */ /* 0x0001e80000100a00 */
[----:B0-----:R-:W2:Y:S04]  /*30a40*/  LDL.LU.64 R6, [R1+0x2960] ;  /* 0x0029600001067983 */ /* 0x001ea80000300a00 */
[----:B------:R-:W2:Y:S04]  /*30a50*/  LDL.LU.64 R4, [R1+0x2958] ;  /* 0x0029580001047983 */ /* 0x000ea80000300a00 */
[----:B------:R0:W-:Y:S04]  /*30a60*/  STL.64 [R1+0x2868], R14 ;  /* 0x0028680e01007387 */ /* 0x0001e80000100a00 */
[----:B0-----:R-:W3:Y:S01]  /*30a70*/  LDL.64 R14, [R1+0xa8] ;  /* 0x0000a800010e7983 */ /* 0x001ee20000100a00 */
[C---:B--2---:R-:W-:Y:S03]  /*30a80*/  HMMA.16816.F32.BF16 R4, R20.reuse, R10, R4 ;  /* 0x0000000a1404723c */ /* 0x044fe60000041804 */
[----:B---3--:R-:W-:Y:S04]  /*30a90*/  STL.64 [R1+0x2938], R14 ;  /* 0x0029380e01007387 */ /* 0x008fe80000100a00 */
[----:B----4-:R0:W-:Y:S04]  /*30aa0*/  STL.64 [R1+0x2930], R12 ;  /* 0x0029300c01007387 */ /* 0x0101e80000100a00 */
[----:B0-----:R-:W2:Y:S04]  /*30ab0*/  LDL.LU R12, [R1+0xff0] ;  /* 0x000ff000010c7983 */ /* 0x001ea80000300800 */
[----:B------:R-:W2:Y:S04]  /*30ac0*/  LDL.LU R13, [R1+0xff4] ;  /* 0x000ff400010d7983 */ /* 0x000ea80000300800 */
[----:B------:R-:W2:Y:S04]  /*30ad0*/  LDL.LU R14, [R1+0xff8] ;  /* 0x000ff800010e7983 */ /* 0x000ea80000300800 */
[----:B------:R-:W2:Y:S04]  /*30ae0*/  LDL.LU R15, [R1+0xffc] ;  /* 0x000ffc00010f7983 */ /* 0x000ea80000300800 */
[----:B------:R-:W-:Y:S04]  /*30af0*/  STL.64 [R1+0x820], R4 ;  /* 0x0008200401007387 */ /* 0x000fe80000100a00 */
[----:B------:R0:W-:Y:S04]  /*30b00*/  STL.64 [R1+0x828], R6 ;  /* 0x0008280601007387 */ /* 0x0001e80000100a00 */
[----:B0-----:R-:W3:Y:S02]  /*30b10*/  LDL.LU.64 R6, [R1+0x2950] ;  /* 0x0029500001067983 */ /* 0x001ee40000300a00 */
[----:B---3--:R-:W-:Y:S02]  /*30b20*/  HMMA.16816.F32.BF16 R20, R20, R6, R24 ;  /* 0x000000061414723c */ /* 0x008fe40000041818 */
[----:B------:R-:W2:Y:S04]  /*30b30*/  LDL.LU.64 R26, [R1+0x2948] ;  /* 0x00294800011a7983 */ /* 0x000ea80000300a00 */
[----:B------:R-:W2:Y:S01]  /*30b40*/  LDL.LU.64 R24, [R1+0x2940] ;  /* 0x0029400001187983 */ /* 0x000ea20000300a00 */
[----:B------:R-:W-:-:S02]  /*30b50*/  IMAD.MOV.U32 R5, RZ, RZ, R18 ;  /* 0x000000ffff057224 */ /* 0x000fc400078e0012 */
[----:B------:R-:W-:-:S10]  /*30b60*/  IMAD.MOV.U32 R4, RZ, RZ, R19 ;  /* 0x000000ffff047224 */ /* 0x000fd400078e0013 */
[----:B------:R0:W-:Y:S04]  /*30b70*/  STL.64 [R1+0x210], R20 ;  /* 0x0002101401007387 */ /* 0x0001e80000100a00 */
[----:B------:R1:W-:Y:S04]  /*30b80*/  STL.64 [R1+0x218], R22 ;  /* 0x0002181601007387 */ /* 0x0003e80000100a00 */
[----:B0-----:R-:W3:Y:S04]  /*30b90*/  LDL.LU R20, [R1+0x180] ;  /* 0x0001800001147983 */ /* 0x001ee80000300800 */
[----:B------:R-:W3:Y:S04]  /*30ba0*/  LDL.LU R21, [R1+0x184] ;  /* 0x0001840001157983 */ /* 0x000ee80000300800 */
[----:B-1----:R-:W3:Y:S04]  /*30bb0*/  LDL.LU R22, [R1+0x188] ;  /* 0x0001880001167983 */ /* 0x002ee80000300800 */
[----:B------:R-:W3:Y:S01]  /*30bc0*/  LDL.LU R23, [R1+0x18c] ;  /* 0x00018c0001177983 */ /* 0x000ee20000300800 */
[----:B--2---:R-:W-:-:S15]  /*30bd0*/  HMMA.16816.F32.BF16 R12, R24, R18, R12 ;  /* 0x00000012180c723c */ /* 0x004fde000004180c */
[----:B------:R-:W-:-:S04]  /*30be0*/  NOP ;  /* 0x0000000000007918 */ /* 0x000fc80000000000 */
[----:B------:R-:W-:Y:S04]  /*30bf0*/  STL.64 [R1+0xff0], R12 ;  /* 0x000ff00c01007387 */ /* 0x000fe80000100a00 */
[----:B------:R0:W-:Y:S04]  /*30c00*/  STL.64 [R1+0xff8], R14 ;  /* 0x000ff80e01007387 */ /* 0x0001e80000100a00 */
[----:B0-----:R-:W3:Y:S04]  /*30c10*/  LDL.LU.64 R14, [R1+0x2938] ;  /* 0x00293800010e7983 */ /* 0x001ee80000300a00 */
[----:B------:R-:W2:Y:S04]  /*30c20*/  LDL.LU.64 R12, [R1+0x2930] ;  /* 0x00293000010c7983 */ /* 0x000ea80000300a00 */
[----:B------:R-:W4:Y:S04]  /*30c30*/  LDL.LU.64 R18, [R1+0x2928] ;  /* 0x0029280001127983 */ /* 0x000f280000300a00 */
[----:B------:R-:W4:Y:S04]  /*30c40*/  LDL.LU.64 R16, [R1+0x2920] ;  /* 0x0029200001107983 */ /* 0x000f280000300a00 */
[----:B------:R0:W-:Y:S04]  /*30c50*/  STL.64 [R1+0x2830], R6 ;  /* 0x0028300601007387 */ /* 0x0001e80000100a00 */
[----:B------:R-:W-:Y:S01]  /*30c60*/  STL.64 [R1+0x2828], R4 ;  /* 0x0028280401007387 */ /* 0x000fe20000100a00 */
[----:B0-----:R-:W-:-:S02]  /*30c70*/  IMAD.MOV.U32 R6, RZ, RZ, R0 ;  /* 0x000000ffff067224 */ /* 0x001fc400078e0000 */
[----:B------:R-:W-:Y:S01]  /*30c80*/  IMAD.MOV.U32 R7, RZ, RZ, R2 ;  /* 0x000000ffff077224 */ /* 0x000fe200078e0002 */
[----:B------:R-:W3:Y:S04]  /*30c90*/  LDL.LU R0, [R1+0x291c] ;  /* 0x00291c0001007983 */ /* 0x000ee80000300800 */
[----:B------:R-:W3:Y:S04]  /*30ca0*/  LDL.LU R2, [R1+0x2918] ;  /* 0x0029180001027983 */ /* 0x000ee80000300800 */
[----:B------:R0:W-:Y:S02]  /*30cb0*/  STL.64 [R1+0x2848], R6 ;  /* 0x0028480601007387 */ /* 0x0001e40000100a00 */
[----:B0-----:R-:W-:-:S02]  /*30cc0*/  IMAD.MOV.U32 R6, RZ, RZ, R28 ;  /* 0x000000ffff067224 */ /* 0x001fc400078e001c */
[----:B--2---:R-:W-:-:S07]  /*30cd0*/  IMAD.MOV.U32 R7, RZ, RZ, R13 ;  /* 0x000000ffff077224 */ /* 0x004fce00078e000d */
[----:B----4-:R-:W-:Y:S01]  /*30ce0*/  HMMA.16816.F32.BF16 R4, R24, R6, R16 ;  /* 0x000000061804723c */ /* 0x010fe20000041810 */
[----:B------:R-:W2:Y:S04]  /*30cf0*/  LDL.LU.64 R18, [R1+0x2910] ;  /* 0x0029100001127983 */ /* 0x000ea80000300a00 */
[----:B------:R-:W4:-:S14]  /*30d00*/  LDL.LU.64 R16, [R1+0x2908] ;  /* 0x0029080001107983 */ /* 0x000f1c0000300a00 */
[----:B------:R-:W-:Y:S04]  /*30d10*/  STL.64 [R1+0x190], R4 ;  /* 0x0001900401007387 */ /* 0x000fe80000100a00 */
[----:B------:R0:W-:Y:S02]  /*30d20*/  STL.64 [R1+0x198], R6 ;  /* 0x0001980601007387 */ /* 0x0001e40000100a00 */
[----:B0-----:R-:W-:Y:S02]  /*30d30*/  IMAD.MOV.U32 R6, RZ, RZ, R12 ;  /* 0x000000ffff067224 */ /* 0x001fe400078e000c */
[----:B------:R-:W-:-:S05]  /*30d40*/  IMAD.MOV.U32 R7, RZ, RZ, R8 ;  /* 0x000000ffff077224 */ /* 0x000fca00078e0008 */
[----:B------:R3:W-:Y:S02]  /*30d50*/  STL.64 [R1+0x2860], R6 ;  /* 0x0028600601007387 */ /* 0x0007e40000100a00 */
[----:B---3--:R-:W-:Y:S01]  /*30d60*/  HMMA.16816.F32.BF16 R4, R24, R14, R20 ;  /* 0x0000000e1804723c */ /* 0x008fe20000041814 */
[----:B------:R-:W-:Y:S02]  /*30d70*/  IMAD.MOV.U32 R8, RZ, RZ, R15 ;  /* 0x000000ffff087224 */ /* 0x000fe400078e000f */
[----:B------:R-:W-:-:S15]  /*30d80*/  IMAD.MOV.U32 R28, RZ, RZ, R14 ;  /* 0x000000ffff1c7224 */ /* 0x000fde00078e000e */
[----:B------:R-:W-:Y:S01]  /*30d90*/  NOP ;  /* 0x0000000000007918 */ /* 0x000fe20000000000 */
[----:B------:R-:W-:Y:S04]  /*30da0*/  STL.64 [R1+0x180], R4 ;  /* 0x0001800401007387 */ /* 0x000fe80000100a00 */
[----:B------:R-:W-:Y:S04]  /*30db0*/  STL.64 [R1+0x188], R6 ;  /* 0x0001880601007387 */ /* 0x000fe80000100a00 */
[----:B------:R-:W-:Y:S04]  /*30dc0*/  STL.64 [R1+0x28d0], R10 ;  /* 0x0028d00a01007387 */ /* 0x000fe80000100a00 */
[----:B------:R-:W-:Y:S04]  /*30dd0*/  STL.64 [R1+0x28c8], R8 ;  /* 0x0028c80801007387 */ /* 0x000fe80000100a00 */
[----:B------:R-:W3:Y:S04]  /*30de0*/  LDL.LU R12, [R1+0x750] ;  /* 0x00075000010c7983 */ /* 0x000ee80000300800 */
        /* <DEDUP_REMOVED lines=9> */
[----:B------:R-:W-:-:S02]  /*30e80*/  IMAD.MOV.U32 R22, RZ, RZ, R29 ;  /* 0x000000ffff167224 */ /* 0x000fc400078e001d */
[----:B------:R-:W-:Y:S01]  /*30e90*/  IMAD.MOV.U32 R23, RZ, RZ, R3 ;  /* 0x000000ffff177224 */ /* 0x000fe200078e0003 */
[----:B---3--:R0:W-:Y:S04]  /*30ea0*/  STL.64 [R1+0x2888], R14 ;  /* 0x0028880e01007387 */ /* 0x0081e80000100a00 */
[----:B--2---:R-:W-:Y:S01]  /*30eb0*/  STL.64 [R1+0x2880], R12 ;  /* 0x0028800c01007387 */ /* 0x004fe20000100a00 */
[----:B0-----:R-:W-:Y:S02]  /*30ec0*/  IMAD.MOV.U32 R14, RZ, RZ, R19 ;  /* 0x000000ffff0e7224 */ /* 0x001fe400078e0013 */
[----:B------:R-:W-:-:S05]  /*30ed0*/  IMAD.MOV.U32 R15, RZ, RZ, R18 ;  /* 0x000000ffff0f7224 */ /* 0x000fca00078e0012 */
[----:B------:R4:W-:Y:S04]  /*30ee0*/  STL.64 [R1+0x2898], R14 ;  /* 0x0028980e01007387 */ /* 0x0009e80000100a00 */
[----:B------:R0:W-:Y:S04]  /*30ef0*/  STL.64 [R1+0x28d8], R22 ;  /* 0x0028d81601007387 */ /* 0x0001e80000100a00 */
[----:B------:R-:W2:Y:S04]  /*30f00*/  LDL.LU R8, [R1+0x150] ;  /* 0x0001500001087983 */ /* 0x000ea80000300800 */
[----:B------:R-:W2:Y:S04]  /*30f10*/  LDL.LU R9, [R1+0x154] ;  /* 0x0001540001097983 */ /* 0x000ea80000300800 */
[----:B------:R-:W3:Y:S04]  /*30f20*/  LDL.LU R10, [R1+0x158] ;  /* 0x00015800010a7983 */ /* 0x000ee80000300800 */
[----:B------:R-:W3:Y:S01]  /*30f30*/  LDL.LU R11, [R1+0x15c] ;  /* 0x00015c00010b7983 */ /* 0x000ee20000300800 */
[----:B----4-:R-:W-:-:S02]  /*30f40*/  IMAD.MOV.U32 R15, RZ, RZ, R16 ;  /* 0x000000ffff0f7224 */ /* 0x010fc400078e0010 */
[----:B------:R-:W-:Y:S01]  /*30f50*/  IMAD.MOV.U32 R14, RZ, RZ, R17 ;  /* 0x000000ffff0e7224 */ /* 0x000fe200078e0011 */
[----:B------:R-:W4:Y:S04]  /*30f60*/  LDL.LU R16, [R1+0x170] ;  /* 0x0001700001107983 */ /* 0x000f280000300800 */
[----:B------:R-:W4:Y:S01]  /*30f70*/  LDL.LU R17, [R1+0x174] ;  /* 0x0001740001117983 */ /* 0x000f220000300800 */
[----:B0-----:R-:W-:Y:S02]  /*30f80*/  IMAD.MOV.U32 R22, RZ, RZ, R2 ;  /* 0x000000ffff167224 */ /* 0x001fe400078e0002 */
[----:B------:R-:W-:Y:S01]  /*30f90*/  IMAD.MOV.U32 R23, RZ, RZ, R0 ;  /* 0x000000ffff177224 */ /* 0x000fe200078e0000 */
[----:B------:R-:W4:Y:S04]  /*30fa0*/  LDL.LU R18, [R1+0x178] ;  /* 0x0001780001127983 */ /* 0x000f280000300800 */
[----:B------:R-:W4:Y:S04]  /*30fb0*/  LDL.LU R19, [R1+0x17c] ;  /* 0x00017c0001137983 */ /* 0x000f280000300800 */
[----:B---3--:R-:W-:Y:S04]  /*30fc0*/  STL.64 [R1+0x28e8], R10 ;  /* 0x0028e80a01007387 */ /* 0x008fe80000100a00 */
[----:B--2---:R-:W-:Y:S04]  /*30fd0*/  STL.64 [R1+0x28e0], R8 ;  /* 0x0028e00801007387 */ /* 0x004fe80000100a00 */
[----:B------:R0:W-:Y:S04]  /*30fe0*/  STL.64 [R1+0x28f0], R22 ;  /* 0x0028f01601007387 */ /* 0x0001e80000100a00 */
[----:B0-----:R-:W4:Y:S04]  /*30ff0*/  LDL.64 R22, [R1+0x98] ;  /* 0x0000980001167983 */ /* 0x001f280000100a00 */
[----:B------:R-:W2:Y:S04]  /*31000*/  LDL.LU R8, [R1+0x160] ;  /* 0x0001600001087983 */ /* 0x000ea80000300800 */
[----:B------:R-:W2:Y:S04]  /*31010*/  LDL.LU R9, [R1+0x164] ;  /* 0x0001640001097983 */ /* 0x000ea80000300800 */
[----:B------:R-:W2:Y:S04]  /*31020*/  LDL.LU R10, [R1+0x168] ;  /* 0x00016800010a7983 */ /* 0x000ea80000300800 */
[----:B------:R-:W2:Y:S04]  /*31030*/  LDL.LU R11, [R1+0x16c] ;  /* 0x00016c00010b7983 */ /* 0x000ea80000300800 */
[----:B------:R0:W-:Y:S04]  /*31040*/  STL.64 [R1+0x28b0], R14 ;  /* 0x0028b00e01007387 */ /* 0x0001e80000100a00 */
[----:B------:R-:W3:Y:S04]  /*31050*/  LDL.64 R6, [R1+0x28] ;  /* 0x0000280001067983 */ /* 0x000ee80000100a00 */
[----:B0-----:R-:W2:Y:S04]  /*31060*/  LDL.64 R14, [R1+0x68] ;  /* 0x00006800010e7983 */ /* 0x001ea80000100a00 */
[----:B---3--:R0:W-:Y:S04]  /*31070*/  STL.64 [R1+0x2890], R6 ;  /* 0x0028900601007387 */ /* 0x0081e80000100a00 */
[----:B------:R-:W3:Y:S04]  /*31080*/  LDL.LU R4, [R1+0x770] ;  /* 0x0007700001047983 */ /* 0x000ee80000300800 */
[----:B------:R-:W3:Y:S04]  /*31090*/  LDL.LU R5, [R1+0x774] ;  /* 0x0007740001057983 */ /* 0x000ee80000300800 */
[----:B0-----:R-:W2:Y:S04]  /*310a0*/  LDL.LU R6, [R1+0x778] ;  /* 0x0007780001067983 */ /* 0x001ea80000300800 */
[----:B------:R-:W2:Y:S01]  /*310b0*/  LDL.LU R7, [R1+0x77c] ;  /* 0x00077c0001077983 */ /* 0x000ea20000300800 */
[----:B----4-:R-:W-:Y:S03]  /*310c0*/  HMMA.16816.F32.BF16 R16, R24, R22, R16 ;  /* 0x000000161810723c */ /* 0x010fe60000041810 */
        /* <DEDUP_REMOVED lines=14> */
[----:B0-----:R-:W3:Y:S04]  /*311b0*/  LDL.LU R18, [R1+0x2900] ;  /* 0x0029000001127983 */ /* 0x001ee80000300800 */
[----:B------:R-:W4:Y:S01]  /*311c0*/  LDL.LU.64 R16, [R1+0x28f8] ;  /* 0x0028f80001107983 */ /* 0x000f220000300a00 */
[----:B------:R-:W-:-:S02]  /*311d0*/  IMAD.MOV.U32 R19, RZ, RZ, R22 ;  /* 0x000000ffff137224 */ /* 0x000fc400078e0016 */
[----:B------:R-:W-:Y:S02]  /*311e0*/  IMAD.MOV.U32 R29, RZ, RZ, R23 ;  /* 0x000000ffff1d7224 */ /* 0x000fe400078e0017 */
[----:B------:R-:W2:Y:S04]  /*311f0*/  LDL.LU.64 R22, [R1+0x28f0] ;  /* 0x0028f00001167983 */ /* 0x000ea80000300a00 */
[----:B---3--:R-:W-:Y:S04]  /*31200*/  STL.64 [R1+0x2840], R18 ;  /* 0x0028401201007387 */ /* 0x008fe80000100a00 */
[----:B----4-:R0:W-:Y:S04]  /*31210*/  STL.64 [R1+0x2838], R16 ;  /* 0x0028381001007387 */ /* 0x0101e80000100a00 */
[----:B0-----:R-:W3:Y:S04]  /*31220*/  LDL.LU R16, [R1+0x730] ;  /* 0x0007300001107983 */ /* 0x001ee80000300800 */
[----:B------:R-:W3:Y:S04]  /*31230*/  LDL.LU R17, [R1+0x734] ;  /* 0x0007340001117983 */ /* 0x000ee80000300800 */
[----:B------:R-:W4:Y:S04]  /*31240*/  LDL.LU R18, [R1+0x738] ;  /* 0x0007380001127983 */ /* 0x000f280000300800 */
[----:B------:R-:W4:Y:S01]  /*31250*/  LDL.LU R19, [R1+0x73c] ;  /* 0x00073c0001137983 */ /* 0x000f220000300800 */
[C---:B--2---:R-:W-:Y:S03]  /*31260*/  HMMA.16816.F32.BF16 R20, R24.reuse, R22, R8 ;  /* 0x000000161814723c */ /* 0x044fe60000041808 */
[----:B----4-:R-:W-:Y:S04]  /*31270*/  STL.64 [R1+0x2858], R18 ;  /* 0x0028581201007387 */ /* 0x010fe80000100a00 */
[----:B---3--:R0:W-:Y:S04]  /*31280*/  STL.64 [R1+0x2850], R16 ;  /* 0x0028501001007387 */ /* 0x0081e80000100a00 */
[----:B0-----:R-:W2:Y:S04]  /*31290*/  LDL.LU R16, [R1+0x740] ;  /* 0x0007400001107983 */ /* 0x001ea80000300800 */
[----:B------:R-:W2:Y:S04]  /*312a0*/  LDL.LU R17, [R1+0x744] ;  /* 0x0007440001117983 */ /* 0x000ea80000300800 */
[----:B------:R-:W2:Y:S04]  /*312b0*/  LDL.LU R18, [R1+0x748] ;  /* 0x0007480001127983 */ /* 0x000ea80000300800 */
[----:B------:R-:W2:Y:S04]  /*312c0*/  LDL.LU R19, [R1+0x74c] ;  /* 0x00074c0001137983 */ /* 0x000ea80000300800 */
[----:B------:R-:W3:Y:S04]  /*312d0*/  LDL.LU.64 R10, [R1+0x28e8] ;  /* 0x0028e800010a7983 */ /* 0x000ee80000300a00 */
[----:B------:R-:W3:Y:S04]  /*312e0*/  LDL.LU.64 R8, [R1+0x28e0] ;  /* 0x0028e00001087983 */ /* 0x000ee80000300a00 */
[----:B------:R-:W-:Y:S04]  /*312f0*/  STL.64 [R1+0x160], R20 ;  /* 0x0001601401007387 */ /* 0x000fe80000100a00 */
[----:B------:R0:W-:Y:S04]  /*31300*/  STL.64 [R1+0x168], R22 ;  /* 0x0001681601007387 */ /* 0x0001e80000100a00 */
[----:B0-----:R-:W3:Y:S02]  /*31310*/  LDL.LU.64 R22, [R1+0x28d8] ;  /* 0x0028d80001167983 */ /* 0x001ee40000300a00 */
[----:B---3--:R-:W-:Y:S02]  /*31320*/  HMMA.16816.F32.BF16 R20, R24, R22, R8 ;  /* 0x000000161814723c */ /* 0x008fe40000041808 */
[----:B------:R-:W3:Y:S04]  /*31330*/  LDL.LU.64 R10, [R1+0x28d0] ;  /* 0x0028d000010a7983 */ /* 0x000ee80000300a00 */
[----:B------:R-:W4:-:S13]  /*31340*/  LDL.LU.64 R8, [R1+0x28c8] ;  /* 0x0028c80001087983 */ /* 0x000f1a0000300a00 */
[----:B------:R-:W-:Y:S04]  /*31350*/  STL.64 [R1+0x150], R20 ;  /* 0x0001501401007387 */ /* 0x000fe80000100a00 */
[----:B------:R-:W-:Y:S01]  /*31360*/  STL.64 [R1+0x158], R22 ;  /* 0x0001581601007387 */ /* 0x000fe20000100a00 */
[C---:B------:R-:W-:Y:S01]  /*31370*/  HMMA.16816.F32.BF16 R4, R24.reuse, R14, R4 ;  /* 0x0000000e1804723c */ /* 0x040fe20000041804 */
[----:B------:R-:W-:Y:S02]  /*31380*/  IMAD.MOV.U32 R2, RZ, RZ, R14 ;  /* 0x000000ffff027224 */ /* 0x000fe400078e000e */
[----:B------:R-:W-:Y:S01]  /*31390*/  IMAD.MOV.U32 R0, RZ, RZ, R15 ;  /* 0x000000ffff007224 */ /* 0x000fe200078e000f */
[----:B----4-:R-:W0:Y:S04]  /*313a0*/  LDSM.16.MT88.4 R20, [R9+UR5+0x4080] ;  /* 0x004080050914783b */ /* 0x010e280008004200 */
[----:B0-----:R0:W-:Y:S04]  /*313b0*/  STL.64 [R1+0x2728], R22 ;  /* 0x0027281601007387 */ /* 0x0011e80000100a00 */
[----:B------:R-:W-:Y:S04]  /*313c0*/  STL.64 [R1+0x2720], R20 ;  /* 0x0027201401007387 */ /* 0x000fe80000100a00 */
[----:B0-----:R-:W4:Y:S04]  /*313d0*/  LDL.64 R22, [R1+0x38] ;  /* 0x0000380001167983 */ /* 0x001f280000100a00 */
        /* <DEDUP_REMOVED lines=16> */
[----:B0-----:R-:W4:Y:S04]  /*314e0*/  LDL.LU.64 R14, [R1+0x2888] ;  /* 0x00288800010e7983 */ /* 0x001f280000300a00 */
[----:B------:R-:W4:Y:S02]  /*314f0*/  LDL.LU.64 R12, [R1+0x2880] ;  /* 0x00288000010c7983 */ /* 0x000f240000300a00 */
[----:B----4-:R-:W-:-:S15]  /*31500*/  HMMA.16816.F32.BF16 R12, R24, R22, R12 ;  /* 0x00000016180c723c */ /* 0x010fde000004180c */
[----:B------:R-:W-:-:S04]  /*31510*/  NOP ;  /* 0x0000000000007918 */ /* 0x000fc80000000000 */
[----:B------:R-:W-:Y:S04]  /*31520*/  STL.64 [R1+0x760], R12 ;  /* 0x0007600c01007387 */ /* 0x000fe80000100a00 */
[----:B------:R0:W-:Y:S04]  /*31530*/  STL.64 [R1+0x768], R14 ;  /* 0x0007680e01007387 */ /* 0x0001e80000100a00 */
[----:B0-----:R-:W4:Y:S04]  /*31540*/  LDL.LU.64 R14, [R1+0x2878] ;  /* 0x00287800010e7983 */ /* 0x001f280000300a00 */
[----:B------:R-:W4:Y:S04]  /*31550*/  LDL.LU.64 R12, [R1+0x2870] ;  /* 0x00287000010c7983 */ /* 0x000f280000300a00 */
[----:B------:R0:W-:Y:S04]  /*31560*/  STL.64 [R1+0x2780], R22 ;  /* 0x0027801601007387 */ /* 0x0001e80000100a00 */
[----:B------:R-:W3:Y:S04]  /*31570*/  LDL.LU R20, [R1+0x720] ;  /* 0x0007200001147983 */ /* 0x000ee80000300800 */
[----:B------:R-:W3:Y:S01]  /*31580*/  LDL.LU R21, [R1+0x724] ;  /* 0x0007240001157983 */ /* 0x000ee20000300800 */
[----:B--2---:R-:W-:-:S03]  /*31590*/  IMAD.MOV.U32 R3, RZ, RZ, R7 ;  /* 0x000000ffff037224 */ /* 0x004fc600078e0007 */
[----:B0-----:R-:W3:Y:S04]  /*315a0*/  LDL.LU R22, [R1+0x728] ;  /* 0x0007280001167983 */ /* 0x001ee80000300800 */
[----:B------:R-:W3:Y:S01]  /*315b0*/  LDL.LU R23, [R1+0x72c] ;  /* 0x00072c0001177983 */ /* 0x000ee20000300800 */
[----:B----4-:R-:W-:-:S15]  /*315c0*/  HMMA.16816.F32.BF16 R12, R24, R6, R12 ;  /* 0x00000006180c723c */ /* 0x010fde000004180c */
[----:B------:R-:W-:-:S04]  /*315d0*/  NOP ;  /* 0x0000000000007918 */ /* 0x000fc80000000000 */
[----:B------:R0:W-:Y:S04]  /*315e0*/  STL.64 [R1+0x750], R12 ;  /* 0x0007500c01007387 */ /* 0x0001e80000100a00 */
[----:B------:R1:W-:Y:S01]  /*315f0*/  STL.64 [R1+0x758], R14 ;  /* 0x0007580e01007387 */ /* 0x0003e20000100a00 */
[----:B0-----:R-:W-:-:S03]  /*31600*/  IMAD.MOV.U32 R12, RZ, RZ, R6 ;  /* 0x000000ffff0c7224 */ /* 0x001fc600078e0006 */
[----:B-1----:R-:W3:Y:S04]  /*31610*/  LDL.LU.64 R14, [R1+0x2868] ;  /* 0x00286800010e7983 */ /* 0x002ee80000300a00 */
[----:B------:R-:W2:Y:S02]  /*31620*/  LDL.LU.64 R6, [R1+0x2860] ;  /* 0x0028600001067983 */ /* 0x000ea40000300a00 */
[----:B--2---:R-:W-:Y:S02]  /*31630*/  HMMA.16816.F32.BF16 R4, R24, R6, R16 ;  /* 0x000000061804723c */ /* 0x004fe40000041810 */
[----:B------:R-:W2:Y:S04]  /*31640*/  LDL.LU.64 R18, [R1+0x2858] ;  /* 0x0028580001127983 */ /* 0x000ea80000300a00 */
[----:B------:R-:W2:-:S13]  /*31650*/  LDL.LU.64 R16, [R1+0x2850] ;  /* 0x0028500001107983 */ /* 0x000e9a0000300a00 */
[----:B------:R-:W-:Y:S04]  /*31660*/  STL.64 [R1+0x740], R4 ;  /* 0x0007400401007387 */ /* 0x000fe80000100a00 */
[----:B------:R0:W-:Y:S04]  /*31670*/  STL.64 [R1+0x748], R6 ;  /* 0x0007480601007387 */ /* 0x0001e80000100a00 */
[----:B0-----:R-:W2:Y:S01]  /*31680*/  LDL.LU.64 R6, [R1+0x2848] ;  /* 0x0028480001067983 */ /* 0x001ea20000300a00 */
[C---:B---3--:R-:W-:Y:S08]  /*31690*/  HMMA.16816.F32.BF16 R20, R24.reuse, R14, R20 ;  /* 0x0000000e1814723c */ /* 0x048ff00000041814 */
[----:B--2---:R-:W-:Y:S01]  /*316a0*/  HMMA.16816.F32.BF16 R4, R24, R6, R16 ;  /* 0x000000061804723c */ /* 0x004fe20000041810 */
[----:B------:R-:W2:Y:S04]  /*316b0*/  LDL.LU.64 R18, [R1+0x2840] ;  /* 0x0028400001127983 */ /* 0x000ea80000300a00 */
[----:B------:R-:W3:-:S14]  /*316c0*/  LDL.LU.64 R16, [R1+0x2838] ;  /* 0x0028380001107983 */ /* 0x000edc0000300a00 */
[----:B------:R-:W-:Y:S04]  /*316d0*/  STL.64 [R1+0x730], R4 ;  /* 0x0007300401007387 */ /* 0x000fe80000100a00 */
[----:B------:R0:W-:Y:S04]  /*316e0*/  STL.64 [R1+0x738], R6 ;  /* 0x0007380601007387 */ /* 0x0001e80000100a00 */
[----:B0-----:R-:W4:Y:S04]  /*316f0*/  LDL.LU.64 R6, [R1+0x2830] ;  /* 0x0028300001067983 */ /* 0x001f280000300a00 */
[----:B------:R-:W2:Y:S04]  /*31700*/  LDL.LU.64 R4, [R1+0x2828] ;  /* 0x0028280001047983 */ /* 0x000ea80000300a00 */
[----:B------:R-:W-:Y:S04]  /*31710*/  STL.64 [R1+0x720], R20 ;  /* 0x0007201401007387 */ /* 0x000fe80000100a00 */
[----:B------:R0:W-:Y:S04]  /*31720*/  STL.64 [R1+0x728], R22 ;  /* 0x0007281601007387 */ /* 0x0001e80000100a00 */
[----:B0-----:R-:W2:Y:S04]  /*31730*/  LDL.64 R22, [R1+0x58] ;  /* 0x0000580001167983 */ /* 0x001ea80000100a00 */
[----:B--2---:R0:W-:Y:S04]  /*31740*/  STL.64 [R1+0x2790], R22 ;  /* 0x0027901601007387 */ /* 0x0041e80000100a00 */
[----:B------:R-:W4:Y:S04]  /*31750*/  LDL.LU R20, [R1+0x140] ;  /* 0x0001400001147983 */ /* 0x000f280000300800 */
[----:B------:R-:W4:Y:S04]  /*31760*/  LDL.LU R21, [R1+0x144] ;  /* 0x0001440001157983 */ /* 0x000f280000300800 */
[----:B0-----:R-:W4:Y:S04]  /*31770*/  LDL.LU R22, [R1+0x148] ;  /* 0x0001480001167983 */ /* 0x001f280000300800 */
[----:B------:R-:W4:Y:S04]  /*31780*/  LDL.LU R23, [R1+0x14c] ;  /* 0x00014c0001177983 */ /* 0x000f280000300800 */
[----:B------:R-:W-:Y:S04]  /*31790*/  STL [R1+0x275c], R14 ;  /* 0x00275c0e01007387 */ /* 0x000fe80000100800 */
[----:B------:R-:W-:Y:S04]  /*317a0*/  STL [R1+0x2758], R15 ;  /* 0x0027580f01007387 */ /* 0x000fe80000100800 */
[----:B------:R0:W-:Y:S04]  /*317b0*/  STL [R1+0x27b8], R12 ;  /* 0x0027b80c01007387 */ /* 0x0001e80000100800 */
[----:B0-----:R-:W2:Y:S04]  /*317c0*/  LDL.LU R12, [R1+0x710] ;  /* 0x00071000010c7983 */ /* 0x001ea80000300800 */
[----:B------:R-:W2:Y:S04]  /*317d0*/  LDL.LU R13, [R1+0x714] ;  /* 0x00071400010d7983 */ /* 0x000ea80000300800 */
[----:B------:R-:W2:Y:S04]  /*317e0*/  LDL.LU R14, [R1+0x718] ;  /* 0x00071800010e7983 */ /* 0x000ea80000300800 */
[----:B------:R-:W2:Y:S04]  /*317f0*/  LDL.LU R15, [R1+0x71c] ;  /* 0x00071c00010f7983 */ /* 0x000ea80000300800 */
[----:B------:R-:W-:Y:S04]  /*31800*/  STL.64 [R1+0x27f8], R10 ;  /* 0x0027f80a01007387 */ /* 0x000fe80000100a00 */
[----:B------:R-:W-:Y:S01]  /*31810*/  STL [R1+0x27f0], R9 ;  /* 0x0027f00901007387 */ /* 0x000fe20000100800 */
[----:B--2---:R-:W-:-:S15]  /*31820*/  HMMA.16816.F32.BF16 R12, R24, R10, R12 ;  /* 0x0000000a180c723c */ /* 0x004fde000004180c */
[----:B------:R-:W-:-:S04]  /*31830*/  NOP ;  /* 0x0000000000007918 */ /* 0x000fc80000000000 */
[----:B------:R0:W-:Y:S04]  /*31840*/  STL.64 [R1+0x710], R12 ;  /* 0x0007100c01007387 */ /* 0x0001e80000100a00 */
[----:B------:R1:W-:Y:S04]  /*31850*/  STL.64 [R1+0x718], R14 ;  /* 0x0007180e01007387 */ /* 0x0003e80000100a00 */
[----:B0-----:R-:W2:Y:S04]  /*31860*/  LDL.LU R12, [R1+0x610] ;  /* 0x00061000010c7983 */ /* 0x001ea80000300800 */
[----:B------:R-:W2:Y:S04]  /*31870*/  LDL.LU R13, [R1+0x614] ;  /* 0x00061400010d7983 */ /* 0x000ea80000300800 */
[----:B-1----:R-:W2:Y:S04]  /*31880*/  LDL.LU R14, [R1+0x618] ;  /* 0x00061800010e7983 */ /* 0x002ea80000300800 */
[----:B------:R-:W2:Y:S01]  /*31890*/  LDL.LU R15, [R1+0x61c] ;  /* 0x00061c00010f7983 */ /* 0x000ea20000300800 */
[----:B----4-:R-:W-:Y:S03]  /*318a0*/  HMMA.16816.F32.BF16 R20, R24, R6, R20 ;  /* 0x000000061814723c */ /* 0x010fe60000041814 */
[----:B--2---:R0:W-:Y:S04]  /*318b0*/  STL.64 [R1+0x27c8], R14 ;  /* 0x0027c80e01007387 */ /* 0x0041e80000100a00 */
[----:B------:R-:W-:Y:S01]  /*318c0*/  STL.64 [R1+0x27c0], R12 ;  /* 0x0027c00c01007387 */ /* 0x000fe20000100a00 */
[----:B0-----:R-:W-:-:S02]  /*318d0*/  IMAD.MOV.U32 R14, RZ, RZ, R19 ;  /* 0x000000ffff0e7224 */ /* 0x001fc400078e0013 */
[----:B------:R-:W-:Y:S01]  /*318e0*/  IMAD.MOV.U32 R15, RZ, RZ, R29 ;  /* 0x000000ffff0f7224 */ /* 0x000fe200078e001d */
[----:B------:R-:W3:Y:S04]  /*318f0*/  LDL.LU R19, [R1+0x2820] ;  /* 0x0028200001137983 */ /* 0x000ee80000300800 */
[----:B------:R0:W-:Y:S04]  /*31900*/  STL.64 [R1+0x27d8], R14 ;  /* 0x0027d80e01007387 */ /* 0x0001e80000100a00 */
[----:B------:R-:W-:Y:S04]  /*31910*/  STL.64 [R1+0x140], R20 ;  /* 0x0001401401007387 */ /* 0x000fe80000100a00 */
[----:B------:R-:W-:Y:S01]  /*31920*/  STL.64 [R1+0x148], R22 ;  /* 0x0001481601007387 */ /* 0x000fe20000100a00 */
[----:B0-----:R-:W-:-:S02]  /*31930*/  IMAD.MOV.U32 R14, RZ, RZ, R28 ;  /* 0x000000ffff0e7224 */ /* 0x001fc400078e001c */
[----:B------:R-:W-:-:S05]  /*31940*/  IMAD.MOV.U32 R15, RZ, RZ, R8 ;  /* 0x000000ffff0f7224 */ /* 0x000fca00078e0008 */
[----:B------:R0:W-:Y:S04]  /*31950*/  STL.64 [R1+0x2800], R14 ;  /* 0x0028000e01007387 */ /* 0x0001e80000100a00 */
[----:B------:R-:W2:Y:S04]  /*31960*/  LDL.LU R12, [R1+0xf10] ;  /* 0x000f1000010c7983 */ /* 0x000ea80000300800 */
[----:B------:R-:W2:Y:S04]  /*31970*/  LDL.LU R13, [R1+0xf14] ;  /* 0x000f1400010d7983 */ /* 0x000ea80000300800 */
[----:B0-----:R-:W4:Y:S04]  /*31980*/  LDL.LU R14, [R1+0xf18] ;  /* 0x000f1800010e7983 */ /* 0x001f280000300800 */
[----:B------:R-:W4:Y:S04]  /*31990*/  LDL.LU R15, [R1+0xf1c] ;  /* 0x000f1c00010f7983 */ /* 0x000f280000300800 */
[----:B----4-:R-:W-:Y:S04]  /*319a0*/  STL.64 [R1+0x2810], R14 ;  /* 0x0028100e01007387 */ /* 0x010fe80000100a00 */
[----:B--2---:R-:W-:Y:S04]  /*319b0*/  STL.64 [R1+0x2808], R12 ;  /* 0x0028080c01007387 */ /* 0x004fe80000100a00 */
[----:B------:R-:W2:Y:S04]  /*319c0*/  LDL.64 R10, [R1+0xb8] ;  /* 0x0000b800010a7983 */ /* 0x000ea80000100a00 */
[----:B--2---:R0:W-:Y:S04]  /*319d0*/  STL.64 [R1+0x2818], R10 ;  /* 0x0028180a01007387 */ /* 0x0041e80000100a00 */
[----:B------:R-:W3:Y:S04]  /*319e0*/  LDL.LU R8, [R1+0x10a0] ;  /* 0x0010a00001087983 */ /* 0x000ee80000300800 */
[----:B------:R-:W3:Y:S04]  /*319f0*/  LDL.LU R9, [R1+0x10a4] ;  /* 0x0010a40001097983 */ /* 0x000ee80000300800 */
[----:B0-----:R-:W3:Y:S04]  /*31a00*/  LDL.LU R10, [R1+0x10a8] ;  /* 0x0010a800010a7983 */ /* 0x001ee80000300800 */
[----:B------:R-:W3:Y:S04]  /*31a10*/  LDL.LU R11, [R1+0x10ac] ;  /* 0x0010ac00010b7983 */ /* 0x000ee80000300800 */
[----:B------:R-:W2:Y:S04]  /*31a20*/  LDL.64 R26, [R1+0x78] ;  /* 0x00007800011a7983 */ /* 0x000ea80000100a00 */
[----:B--2---:R0:W-:Y:S04]  /*31a30*/  STL.64 [R1+0x27b0], R26 ;  /* 0x0027b01a01007387 */ /* 0x0041e80000100a00 */
[----:B0-----:R-:W2:Y:S04]  /*31a40*/  LDL.64 R26, [R1+0x88] ;  /* 0x00008800011a7983 */ /* 0x001ea80000100a00 */
[----:B--2---:R0:W-:Y:S04]  /*31a50*/  STL.64 [R1+0x27d0], R26 ;  /* 0x0027d01a01007387 */ /* 0x0041e80000100a00 */
[----:B------:R-:W2:Y:S04]  /*31a60*/  LDL.LU R24, [R1+0x620] ;  /* 0x0006200001187983 */ /* 0x000ea80000300800 */
[----:B------:R-:W2:Y:S04]  /*31a70*/  LDL.LU R25, [R1+0x624] ;  /* 0x0006240001197983 */ /* 0x000ea80000300800 */
[----:B0-----:R-:W4:Y:S04]  /*31a80*/  LDL.LU R26, [R1+0x628] ;  /* 0x00062800011a7983 */ /* 0x001f280000300800 */
[----:B------:R-:W4:Y:S01]  /*31a90*/  LDL.LU R27, [R1+0x62c] ;  /* 0x00062c00011b7983 */ /* 0x000f220000300800 */
[----:B------:R-:W-:-:S02]  /*31aa0*/  IMAD.MOV.U32 R22, RZ, RZ, R2 ;  /* 0x000000ffff167224 */ /* 0x000fc400078e0002 */
[----:B------:R-:W-:Y:S01]  /*31ab0*/  IMAD.MOV.U32 R23, RZ, RZ, R0 ;  /* 0x000000ffff177224 */ /* 0x000fe200078e0000 */
[----:B----4-:R-:W-:Y:S04]  /*31ac0*/  STL.64 [R1+0x27e8], R26 ;  /* 0x0027e81a01007387 */ /* 0x010fe80000100a00 */
[----:B--2---:R0:W-:Y:S04]  /*31ad0*/  STL.64 [R1+0x27e0], R24 ;  /* 0x0027e01801007387 */ /* 0x0041e80000100a00 */
[----:B0-----:R-:W2:Y:S04]  /*31ae0*/  LDL.LU R24, [R1+0x630] ;  /* 0x0006300001187983 */ /* 0x001ea80000300800 */
[----:B------:R-:W2:Y:S04]  /*31af0*/  LDL.LU R25, [R1+0x634] ;  /* 0x0006340001197983 */ /* 0x000ea80000300800 */
[----:B------:R-:W2:Y:S04]  /*31b00*/  LDL.LU R26, [R1+0x638] ;  /* 0x00063800011a7983 */ /* 0x000ea80000300800 */
[----:B------:R-:W2:Y:S04]  /*31b10*/  LDL.LU R27, [R1+0x63c] ;  /* 0x00063c00011b7983 */ /* 0x000ea80000300800 */
[----:B------:R0:W-:Y:S04]  /*31b20*/  STL.64 [R1+0x27a8], R22 ;  /* 0x0027a81601007387 */ /* 0x0001e80000100a00 */
[----:B------:R-:W4:Y:S04]  /*31b30*/  LDL.LU R20, [R1+0x600] ;  /* 0x0006000001147983 */ /* 0x000f280000300800 */
[----:B------:R-:W4:Y:S04]  /*31b40*/  LDL.LU R21, [R1+0x604] ;  /* 0x0006040001157983 */ /* 0x000f280000300800 */
[----:B0-----:R-:W4:Y:S04]  /*31b50*/  LDL.LU R22, [R1+0x608] ;  /* 0x0006080001167983 */ /* 0x001f280000300800 */
[----:B------:R-:W4:Y:S04]  /*31b60*/  LDL.LU R23, [R1+0x60c] ;  /* 0x00060c0001177983 */ /* 0x000f280000300800 */
[----:B------:R0:W-:Y:S04]  /*31b70*/  STL.64 [R1+0x2740], R6 ;  /* 0x0027400601007387 */ /* 0x0001e80000100a00 */
[----:B0-----:R-:W2:Y:S01]  /*31b80*/  LDL.64 R6, [R1+0x48] ;  /* 0x0000480001067983 */ /* 0x001ea20000100a00 */
[----:B------:R-:W-:-:S02]  /*31b90*/  IMAD.MOV.U32 R15, RZ, RZ, R4 ;  /* 0x000000ffff0f7224 */ /* 0x000fc400078e0004 */
[----:B------:R-:W-:Y:S01]  /*31ba0*/  IMAD.MOV.U32 R14, RZ, RZ, R5 ;  /* 0x000000ffff0e7224 */ /* 0x000fe200078e0005 */
[----:B--2---:R0:W-:Y:S04]  /*31bb0*/  STL.64 [R1+0x2788], R6 ;  /* 0x0027880601007387 */ /* 0x0041e80000100a00 */
[----:B------:R-:W2:Y:S04]  /*31bc0*/  LDL.LU R4, [R1+0xef0] ;  /* 0x000ef00001047983 */ /* 0x000ea80000300800 */
[----:B------:R-:W2:Y:S04]  /*31bd0*/  LDL.LU R5, [R1+0xef4] ;  /* 0x000ef40001057983 */ /* 0x000ea80000300800 */
[----:B0-----:R-:W2:Y:S04]  /*31be0*/  LDL.LU R6, [R1+0xef8] ;  /* 0x000ef80001067983 */ /* 0x001ea80000300800 */
[----:B------:R-:W2:Y:S01]  /*31bf0*/  LDL.LU R7, [R1+0xefc] ;  /* 0x000efc0001077983 */ /* 0x000ea20000300800 */
[C---:B---3--:R-:W-:Y:S03]  /*31c00*/  HMMA.16816.F32.BF16 R12, R16.reuse, R14, R8 ;  /* 0x0000000e100c723c */ /* 0x048fe60000041808 */
[----:B--2---:R-:W-:Y:S04]  /*31c10*/  STL.64 [R1+0x27a0], R6 ;  /* 0x0027a00601007387 */ /* 0x004fe80000100a00 */
[----:B------:R0:W-:Y:S04]  /*31c20*/  STL.64 [R1+0x2798], R4 ;  /* 0x0027980401007387 */ /* 0x0001e80000100a00 */
[----:B0-----:R-:W2:Y:S04]  /*31c30*/  LDL.LU R4, [R1+0xf00] ;  /* 0x000f000001047983 */ /* 0x001ea80000300800 */
[----:B------:R-:W2:Y:S04]  /*31c40*/  LDL.LU R5, [R1+0xf04] ;  /* 0x000f040001057983 */ /* 0x000ea80000300800 */
[----:B------:R-:W2:Y:S04]  /*31c50*/  LDL.LU R6, [R1+0xf08] ;  /* 0x000f080001067983 */ /* 0x000ea80000300800 */
[----:B------:R-:W2:Y:S04]  /*31c60*/  LDL.LU R7, [R1+0xf0c] ;  /* 0x000f0c0001077983 */ /* 0x000ea80000300800 */
[----:B------:R-:W3:Y:S04]  /*31c70*/  LDL.LU.64 R10, [R1+0x2818] ;  /* 0x00281800010a7983 */ /* 0x000ee80000300a00 */
[----:B------:R-:W-:Y:S04]  /*31c80*/  STL.64 [R1+0x10a0], R12 ;  /* 0x0010a00c01007387 */ /* 0x000fe80000100a00 */
[----:B------:R0:W-:Y:S04]  /*31c90*/  STL.64 [R1+0x10a8], R14 ;  /* 0x0010a80e01007387 */ /* 0x0001e80000100a00 */
[----:B0-----:R-:W3:Y:S04]  /*31ca0*/  LDL.LU.64 R14, [R1+0x2810] ;  /* 0x00281000010e7983 */ /* 0x001ee80000300a00 */
[----:B------:R-:W3:Y:S02]  /*31cb0*/  LDL.LU.64 R12, [R1+0x2808] ;  /* 0x00280800010c7983 */ /* 0x000ee40000300a00 */
[----:B---3--:R-:W-:-:S15]  /*31cc0*/  HMMA.16816.F32.BF16 R12, R16, R10, R12 ;  /* 0x0000000a100c723c */ /* 0x008fde000004180c */
[----:B------:R-:W-:-:S04]  /*31cd0*/  NOP ;  /* 0x0000000000007918 */ /* 0x000fc80000000000 */
[----:B------:R-:W-:Y:S04]  /*31ce0*/  STL.64 [R1+0xf10], R12 ;  /* 0x000f100c01007387 */ /* 0x000fe80000100a00 */
[----:B------:R0:W-:Y:S04]  /*31cf0*/  STL.64 [R1+0xf18], R14 ;  /* 0x000f180e01007387 */ /* 0x0001e80000100a00 */
[----:B0-----:R-:W3:Y:S01]  /*31d00*/  LDL.LU.64 R14, [R1+0x2800] ;  /* 0x00280000010e7983 */ /* 0x001ee20000300a00 */
[----:B------:R-:W-:Y:S02]  /*31d10*/  IMAD.MOV.U32 R29, RZ, RZ, R10 ;  /* 0x000000ffff1d7224 */ /* 0x000fe400078e000a */
[----:B------:R-:W-:-:S02]  /*31d20*/  IMAD.MOV.U32 R8, RZ, RZ, R11 ;  /* 0x000000ffff087224 */ /* 0x000fc400078e000b */
[----:B------:R-:W2:Y:S04]  /*31d30*/  LDL.LU.64 R10, [R1+0x27f8] ;  /* 0x0027f800010a7983 */ /* 0x000ea80000300a00 */
[----:B------:R-:W2:Y:S01]  /*31d40*/  LDL.LU R9, [R1+0x27f0] ;  /* 0x0027f00001097983 */ /* 0x000ea20000300800 */
[----:B---3--:R-:W-:Y:S03]  /*31d50*/  HMMA.16816.F32.BF16 R12, R16, R14, R24 ;  /* 0x0000000e100c723c */ /* 0x008fe60000041818 */
[----:B------:R-:W3:Y:S04]  /*31d60*/  LDL.LU.64 R26, [R1+0x27e8] ;  /* 0x0027e800011a7983 */ /* 0x000ee80000300a00 */
[----:B------:R-:W3:-:S12]  /*31d70*/  LDL.LU.64 R24, [R1+0x27e0] ;  /* 0x0027e00001187983 */ /* 0x000ed80000300a00 */
        /* <DEDUP_REMOVED lines=8> */
[----:B0-----:R-:W3:Y:S04]  /*31e00*/  LDL.LU.64 R14, [R1+0x27c8] ;  /* 0x0027c800010e7983 */ /* 0x001ee80000300a00 */
[----:B------:R-:W3:Y:S02]  /*31e10*/  LDL.LU.64 R12, [R1+0x27c0] ;  /* 0x0027c000010c7983 */ /* 0x000ee40000300a00 */
[----:B---3--:R-:W-:-:S15]  /*31e20*/  HMMA.16816.F32.BF16 R12, R16, R26, R12 ;  /* 0x0000001a100c723c */ /* 0x008fde000004180c */
[----:B------:R-:W-:-:S04]  /*31e30*/  NOP ;  /* 0x0000000000007918 */ /* 0x000fc80000000000 */
[----:B------:R0:W-:Y:S04]  /*31e40*/  STL.64 [R1+0x610], R12 ;  /* 0x0006100c01007387 */ /* 0x0001e80000100a00 */
[----:B------:R1:W-:Y:S04]  /*31e50*/  STL.64 [R1+0x618], R14 ;  /* 0x0006180e01007387 */ /* 0x0003e80000100a00 */
[----:B0-----:R-:W3:Y:S01]  /*31e60*/  LDL.LU R12, [R1+0x27b8] ;  /* 0x0027b800010c7983 */ /* 0x001ee20000300800 */
[----:B-1----:R-:W-:Y:S02]  /*31e70*/  IMAD.MOV.U32 R14, RZ, RZ, R26 ;  /* 0x000000ffff0e7224 */ /* 0x002fe400078e001a */
[----:B------:R-:W-:-:S02]  /*31e80*/  IMAD.MOV.U32 R15, RZ, RZ, R27 ;  /* 0x000000ffff0f7224 */ /* 0x000fc400078e001b */
[----:B------:R-:W4:Y:S02]  /*31e90*/  LDL.LU.64 R26, [R1+0x27b0] ;  /* 0x0027b000011a7983 */ /* 0x000f240000300a00 */
[----:B----4-:R-:W-:-:S15]  /*31ea0*/  HMMA.16816.F32.BF16 R20, R16, R26, R20 ;  /* 0x0000001a1014723c */ /* 0x010fde0000041814 */
[----:B------:R-:W-:-:S04]  /*31eb0*/  NOP ;  /* 0x0000000000007918 */ /* 0x000fc80000000000 */
[----:B------:R-:W-:Y:S04]  /*31ec0*/  STL.64 [R1+0x600], R20 ;  /* 0x0006001401007387 */ /* 0x000fe80000100a00 */
[----:B------:R0:W-:Y:S04]  /*31ed0*/  STL.64 [R1+0x608], R22 ;  /* 0x0006081601007387 */ /* 0x0001e80000100a00 */
[----:B0-----:R-:W4:Y:S01]  /*31ee0*/  LDL.LU.64 R22, [R1+0x27a8] ;  /* 0x0027a80001167983 */ /* 0x001f220000300a00 */
[----:B------:R-:W-:Y:S02]  /*31ef0*/  IMAD.MOV.U32 R2, RZ, RZ, R26 ;  /* 0x000000ffff027224 */ /* 0x000fe400078e001a */
[----:B------:R-:W-:-:S02]  /*31f00*/  IMAD.MOV.U32 R0, RZ, RZ, R27 ;  /* 0x000000ffff007224 */ /* 0x000fc400078e001b */
[----:B--2---:R-:W0:Y:S04]  /*31f10*/  LDSM.16.MT88.4 R24, [R9+UR5+0x4100] ;  /* 0x004100050918783b */ /* 0x004e280008004200 */
[----:B------:R-:W-:Y:S04]  /*31f20*/  STL.64 [R1+0x2750], R10 ;  /* 0x0027500a01007387 */ /* 0x000fe80000100a00 */
[----:B------:R1:W-:Y:S04]  /*31f30*/  STL.64 [R1+0x2748], R8 ;  /* 0x0027480801007387 */ /* 0x0003e80000100a00 */
[----:B-1----:R-:W2:Y:S04]  /*31f40*/  LDL.LU R8, [R1+0xee0] ;  /* 0x000ee00001087983 */ /* 0x002ea80000300800 */
[----:B------:R-:W2:Y:S04]  /*31f50*/  LDL.LU R9, [R1+0xee4] ;  /* 0x000ee40001097983 */ /* 0x000ea80000300800 */
[----:B------:R-:W2:Y:S04]  /*31f60*/  LDL.LU R10, [R1+0xee8] ;  /* 0x000ee800010a7983 */ /* 0x000ea80000300800 */
[----:B------:R-:W2:Y:S04]  /*31f70*/  LDL.LU R11, [R1+0xeec] ;  /* 0x000eec00010b7983 */ /* 0x000ea80000300800 */
        /* <DEDUP_REMOVED lines=8> */
[----:B----4-:R-:W-:-:S15]  /*32000*/  HMMA.16816.F32.BF16 R4, R16, R22, R4 ;  /* 0x000000161004723c */ /* 0x010fde0000041804 */
[----:B------:R-:W-:-:S04]  /*32010*/  NOP ;  /* 0x0000000000007918 */ /* 0x000fc80000000000 */
[----:B------:R-:W-:Y:S04]  /*32020*/  STL.64 [R1+0xef0], R4 ;  /* 0x000ef00401007387 */ /* 0x000fe80000100a00 */
[----:B------:R0:W-:Y:S04]  /*32030*/  STL.64 [R1+0xef8], R6 ;  /* 0x000ef80601007387 */ /* 0x0001e80000100a00 */
[----:B0-----:R-:W2:Y:S01]  /*32040*/  LDL.LU.64 R6, [R1+0x2788] ;  /* 0x0027880001067983 */ /* 0x001ea20000300a00 */
[----:B------:R-:W-:Y:S02]  /*32050*/  IMAD.MOV.U32 R13, RZ, RZ, R23 ;  /* 0x000000ffff0d7224 */ /* 0x000fe400078e0017 */
[----:B------:R-:W-:-:S02]  /*32060*/  IMAD.MOV.U32 R28, RZ, RZ, R22 ;  /* 0x000000ffff1c7224 */ /* 0x000fc400078e0016 */
[----:B------:R-:W4:Y:S04]  /*32070*/  LDL.LU.64 R22, [R1+0x2780] ;  /* 0x0027800001167983 */ /* 0x000f280000300a00 */
[----:B------:R-:W-:Y:S01]  /*32080*/  STL.64 [R1+0x2778], R14 ;  /* 0x0027780e01007387 */ /* 0x000fe20000100a00 */
[----:B---3--:R-:W-:-:S03]  /*32090*/  IMAD.MOV.U32 R26, RZ, RZ, R12 ;  /* 0x000000ffff1a7224 */ /* 0x008fc600078e000c */
[----:B------:R0:W-:Y:S04]  /*320a0*/  STL [R1+0x2770], R13 ;  /* 0x0027700d01007387 */ /* 0x0001e80000100800 */
[----:B------:R-:W4:Y:S04]  /*320b0*/  LDL.LU R12, [R1+0xed0] ;  /* 0x000ed000010c7983 */ /* 0x000f280000300800 */
[----:B0-----:R-:W4:Y:S04]  /*320c0*/  LDL.LU R13, [R1+0xed4] ;  /* 0x000ed400010d7983 */ /* 0x001f280000300800 */
[----:B------:R-:W4:Y:S04]  /*320d0*/  LDL.LU R14, [R1+0xed8] ;  /* 0x000ed800010e7983 */ /* 0x000f280000300800 */
[----:B------:R-:W4:Y:S01]  /*320e0*/  LDL.LU R15, [R1+0xedc] ;  /* 0x000edc00010f7983 */ /* 0x000f220000300800 */
[----:B--2---:R-:W-:-:S15]  /*320f0*/  HMMA.16816.F32.BF16 R8, R16, R6, R8 ;  /* 0x000000061008723c */ /* 0x004fde0000041808 */
[----:B------:R-:W-:-:S04]  /*32100*/  NOP ;  /* 0x0000000000007918 */ /* 0x000fc80000000000 */
[----:B------:R0:W-:Y:S04]  /*32110*/  STL.64 [R1+0xee0], R8 ;  /* 0x000ee00801007387 */ /* 0x0001e80000100a00 */
[----:B------:R1:W-:Y:S04]  /*32120*/  STL.64 [R1+0xee8], R10 ;  /* 0x000ee80a01007387 */ /* 0x0003e80000100a00 */
[----:B0-----:R-:W2:Y:S04]  /*32130*/  LDL.LU R8, [R1+0xeb0] ;  /* 0x000eb00001087983 */ /* 0x001ea80000300800 */
[----:B------:R-:W2:Y:S04]  /*32140*/  LDL.LU R9, [R1+0xeb4] ;  /* 0x000eb40001097983 */ /* 0x000ea80000300800 */
[----:B-1----:R-:W3:Y:S04]  /*32150*/  LDL.LU R10, [R1+0xeb8] ;  /* 0x000eb800010a7983 */ /* 0x002ee80000300800 */
[----:B------:R-:W3:Y:S01]  /*32160*/  LDL.LU R11, [R1+0xebc] ;  /* 0x000ebc00010b7983 */ /* 0x000ee20000300800 */
[----:B----4-:R-:W-:Y:S01]  /*32170*/  HMMA.16816.F32.BF16 R12, R16, R22, R12 ;  /* 0x00000016100c723c */ /* 0x010fe2000004180c */
[----:B------:R-:W-:-:S02]  /*32180*/  IMAD.MOV.U32 R27, RZ, RZ, R3 ;  /* 0x000000ffff1b7224 */ /* 0x000fc400078e0003 */
[----:B---3--:R-:W-:Y:S04]  /*32190*/  STL.64 [R1+0x2768], R10 ;  /* 0x0027680a01007387 */ /* 0x008fe80000100a00 */
[----:B--2---:R0:W-:Y:S04]  /*321a0*/  STL.64 [R1+0x2760], R8 ;  /* 0x0027600801007387 */ /* 0x0041e80000100a00 */
[----:B0-----:R-:W2:Y:S04]  /*321b0*/  LDL.LU R8, [R1+0xec0] ;  /* 0x000ec00001087983 */ /* 0x001ea80000300800 */
[----:B------:R-:W2:Y:S04]  /*321c0*/  LDL.LU R9, [R1+0xec4] ;  /* 0x000ec40001097983 */ /* 0x000ea80000300800 */
[----:B------:R-:W2:Y:S04]  /*321d0*/  LDL.LU R10, [R1+0xec8] ;  /* 0x000ec800010a7983 */ /* 0x000ea80000300800 */
[----:B------:R-:W2:Y:S04]  /*321e0*/  LDL.LU R11, [R1+0xecc] ;  /* 0x000ecc00010b7983 */ /* 0x000ea80000300800 */
[----:B------:R-:W3:Y:S01]  /*321f0*/  LDL.LU R4, [R1+0xea0] ;  /* 0x000ea00001047983 */ /* 0x000ee20000300800 */
[----:B------:R-:W-:-:S03]  /*32200*/  IMAD.MOV.U32 R25, RZ, RZ, R6 ;  /* 0x000000ffff197224 */ /* 0x000fc600078e0006 */
[----:B------:R-:W3:Y:S01]  /*32210*/  LDL.LU R5, [R1+0xea4] ;  /* 0x000ea40001057983 */ /* 0x000ee20000300800 */
[----:B------:R-:W-:-:S03]  /*32220*/  IMAD.MOV.U32 R24, RZ, RZ, R7 ;  /* 0x000000ffff187224 */ /* 0x000fc600078e0007 */
[----:B------:R-:W3:Y:S04]  /*32230*/  LDL.LU R6, [R1+0xea8] ;  /* 0x000ea80001067983 */ /* 0x000ee80000300800 */
[----:B------:R-:W3:Y:S04]  /*32240*/  LDL.LU R7, [R1+0xeac] ;  /* 0x000eac0001077983 */ /* 0x000ee80000300800 */
[----:B------:R-:W-:Y:S04]  /*32250*/  STL.64 [R1+0xed0], R12 ;  /* 0x000ed00c01007387 */ /* 0x000fe80000100a00 */
[----:B------:R0:W-:Y:S01]  /*32260*/  STL.64 [R1+0xed8], R14 ;  /* 0x000ed80e01007387 */ /* 0x0001e20000100a00 */
[----:B------:R-:W-:-:S03]  /*32270*/  IMAD.MOV.U32 R3, RZ, RZ, R23 ;  /* 0x000000ffff037224 */ /* 0x000fc600078e0017 */
[----:B0-----:R-:W4:Y:S04]  /*32280*/  LDL.LU.64 R14, [R1+0x2778] ;  /* 0x00277800010e7983 */ /* 0x001f280000300a00 */
[----:B------:R-:W3:Y:S01]  /*32290*/  LDL.LU R13, [R1+0x2770] ;  /* 0x00277000010d7983 */ /* 0x000ee20000300800 */
[----:B------:R-:W-:-:S03]  /*322a0*/  IMAD.MOV.U32 R12, RZ, RZ, R22 ;  /* 0x000000ffff0c7224 */ /* 0x000fc600078e0016 */
[----:B------:R-:W3:Y:S04]  /*322b0*/  LDL.LU R20, [R1+0xe90] ;  /* 0x000e900001147983 */ /* 0x000ee80000300800 */
[----:B------:R-:W3:Y:S04]  /*322c0*/  LDL.LU R21, [R1+0xe94] ;  /* 0x000e940001157983 */ /* 0x000ee80000300800 */
[----:B------:R-:W3:Y:S04]  /*322d0*/  LDL.LU R22, [R1+0xe98] ;  /* 0x000e980001167983 */ /* 0x000ee80000300800 */
[----:B------:R-:W3:Y:S04]  /*322e0*/  LDL.LU R23, [R1+0xe9c] ;  /* 0x000e9c0001177983 */ /* 0x000ee80000300800 */
[----:B------:R-:W-:Y:S04]  /*322f0*/  STL [R1+0x2694], R3 ;  /* 0x0026940301007387 */ /* 0x000fe80000100800 */
[----:B------:R-:W-:Y:S01]  /*32300*/  STL [R1+0x2690], R12 ;  /* 0x0026900c01007387 */ /* 0x000fe20000100800 */
[----:B--2---:R-:W-:-:S15]  /*32310*/  HMMA.16816.F32.BF16 R8, R16, R26, R8 ;  /* 0x0000001a1008723c */ /* 0x004fde0000041808 */
[----:B------:R-:W-:-:S04]  /*32320*/  NOP ;  /* 0x0000000000007918 */ /* 0x000fc80000000000 */
[----:B------:R-:W-:Y:S04]  /*32330*/  STL.64 [R1+0xec0], R8 ;  /* 0x000ec00801007387 */ /* 0x000fe80000100a00 */
[----:B------:R0:W-:Y:S04]  /*32340*/  STL.64 [R1+0xec8], R10 ;  /* 0x000ec80a01007387 */ /* 0x0001e80000100a00 */
[----:B0-----:R-:W2:Y:S04]  /*32350*/  LDL.LU.64 R10, [R1+0x2768] ;  /* 0x00276800010a7983 */ /* 0x001ea80000300a00 */
[----:B------:R-:W2:Y:S04]  /*32360*/  LDL.LU.64 R8, [R1+0x2760] ;  /* 0x0027600001087983 */ /* 0x000ea80000300a00 */
[----:B------:R-:W-:Y:S04]  /*32370*/  STL.64 [R1+0x2640], R26 ;  /* 0x0026401a01007387 */ /* 0x000fe80000100a00 */
[----:B------:R0:W-:Y:S04]  /*32380*/  STL.64 [R1+0x26a0], R24 ;  /* 0x0026a01801007387 */ /* 0x0001e80000100a00 */
[----:B0-----:R-:W2:Y:S04]  /*32390*/  LDL.LU R24, [R1+0x560] ;  /* 0x0005600001187983 */ /* 0x001ea80000300800 */
[----:B------:R-:W2:Y:S04]  /*323a0*/  LDL.LU R25, [R1+0x564] ;  /* 0x0005640001197983 */ /* 0x000ea80000300800 */
[----:B------:R-:W2:Y:S04]  /*323b0*/  LDL.LU R26, [R1+0x568] ;  /* 0x00056800011a7983 */ /* 0x000ea80000300800 */
[----:B------:R-:W2:Y:S04]  /*323c0*/  LDL.LU R27, [R1+0x56c] ;  /* 0x00056c00011b7983 */ /* 0x000ea80000300800 */
[----:B--2---:R4:W-:Y:S04]  /*323d0*/  STL.64 [R1+0x26b0], R26 ;  /* 0x0026b01a01007387 */ /* 0x0049e80000100a00 */
[----:B------:R-:W-:Y:S01]  /*323e0*/  STL.64 [R1+0x26a8], R24 ;  /* 0x0026a81801007387 */ /* 0x000fe20000100a00 */
[----:B----4-:R-:W-:-:S02]  /*323f0*/  IMAD.MOV.U32 R26, RZ, RZ, R14 ;  /* 0x000000ffff1a7224 */ /* 0x010fc400078e000e */
[----:B------:R-:W-:Y:S01]  /*32400*/  IMAD.MOV.U32 R27, RZ, RZ, R15 ;  /* 0x000000ffff1b7224 */ /* 0x000fe200078e000f */
[----:B------:R-:W2:Y:S04]  /*32410*/  LDL.LU R14, [R1+0x275c] ;  /* 0x00275c00010e7983 */ /* 0x000ea80000300800 */
[----:B------:R-:W2:Y:S04]  /*32420*/  LDL.LU R15, [R1+0x2758] ;  /* 0x00275800010f7983 */ /* 0x000ea80000300800 */
[----:B------:R0:W-:Y:S04]  /*32430*/  STL.64 [R1+0x26c8], R26 ;  /* 0x0026c81a01007387 */ /* 0x0001e80000100a00 */
[----:B0-----:R-:W4:Y:S04]  /*32440*/  LDL.64 R26, [R1+0x98] ;  /* 0x00009800011a7983 */ /* 0x001f280000100a00 */
[----:B----4-:R0:W-:Y:S04]  /*32450*/  STL.64 [R1+0x26e0], R26 ;  /* 0x0026e01a01007387 */ /* 0x0101e80000100a00 */
[----:B0-----:R-:W4:Y:S04]  /*32460*/  LDL.64 R26, [R1+0xa8] ;  /* 0x0000a800011a7983 */ /* 0x001f280000100a00 */
[----:B----4-:R0:W-:Y:S04]  /*32470*/  STL.64 [R1+0x26f0], R26 ;  /* 0x0026f01a01007387 */ /* 0x0101e80000100a00 */
[----:B0-----:R-:W4:Y:S04]  /*32480*/  LDL R26, [R1+0x18] ;  /* 0x00001800011a7983 */ /* 0x001f280000100800 */
[----:B------:R-:W4:Y:S02]  /*32490*/  LDL R27, [R1+0x1c] ;  /* 0x00001c00011b7983 */ /* 0x000f240000100800 */
[----:B----4-:R-:W-:Y:S02]  /*324a0*/  HMMA.16816.F32.BF16 R24, R16, R26, R8 ;  /* 0x0000001a1018723c */ /* 0x010fe40000041808 */
[----:B------:R-:W4:Y:S04]  /*324b0*/  LDL.LU.64 R10, [R1+0x2750] ;  /* 0x00275000010a7983 */ /* 0x000f280000300a00 */
[----:B------:R-:W2:-:S13]  /*324c0*/  LDL.LU.64 R8, [R1+0x2748] ;  /* 0x0027480001087983 */ /* 0x000e9a0000300a00 */
[----:B------:R-:W-:Y:S04]  /*324d0*/  STL.64 [R1+0xeb0], R24 ;  /* 0x000eb01801007387 */ /* 0x000fe80000100a00 */
[----:B------:R0:W-:Y:S02]  /*324e0*/  STL.64 [R1+0xeb8], R26 ;  /* 0x000eb81a01007387 */ /* 0x0001e40000100a00 */
[----:B0-----:R-:W-:Y:S02]  /*324f0*/  IMAD.MOV.U32 R26, RZ, RZ, R29 ;  /* 0x000000ffff1a7224 */ /* 0x001fe400078e001d */
[----:B--2---:R-:W-:-:S05]  /*32500*/  IMAD.MOV.U32 R27, RZ, RZ, R8 ;  /* 0x000000ffff1b7224 */ /* 0x004fca00078e0008 */
[----:B------:R0:W-:Y:S04]  /*32510*/  STL.64 [R1+0x2708], R26 ;  /* 0x0027081a01007387 */ /* 0x0001e80000100a00 */
[----:B0-----:R-:W3:Y:S02]  /*32520*/  LDL.64 R26, [R1+0x8] ;  /* 0x00000800011a7983 */ /* 0x001ee40000100a00 */
[----:B---3--:R-:W-:-:S15]  /*32530*/  HMMA.16816.F32.BF16 R4, R16, R26, R4 ;  /* 0x0000001a1004723c */ /* 0x008fde0000041804 */
[----:B------:R-:W-:-:S04]  /*32540*/  NOP ;  /* 0x0000000000007918 */ /* 0x000fc80000000000 */
[----:B------:R-:W-:Y:S04]  /*32550*/  STL.64 [R1+0xea0], R4 ;  /* 0x000ea00401007387 */ /* 0x000fe80000100a00 */
[----:B------:R0:W-:Y:S04]  /*32560*/  STL.64 [R1+0xea8], R6 ;  /* 0x000ea80601007387 */ /* 0x0001e80000100a00 */
[----:B0-----:R-:W2:Y:S01]  /*32570*/  LDL.LU.64 R6, [R1+0x2740] ;  /* 0x0027400001067983 */ /* 0x001ea20000300a00 */
[----:B------:R-:W-:Y:S01]  /*32580*/  HMMA.16816.F32.BF16 R20, R16, R14, R20 ;  /* 0x0000000e1014723c */ /* 0x000fe20000041814 */
[----:B------:R-:W-:-:S02]  /*32590*/  IMAD.MOV.U32 R5, RZ, RZ, R26 ;  /* 0x000000ffff057224 */ /* 0x000fc400078e001a */
[----:B------:R-:W-:Y:S01]  /*325a0*/  IMAD.MOV.U32 R4, RZ, RZ, R27 ;  /* 0x000000ffff047224 */ /* 0x000fe200078e001b */
[----:B--2---:R-:W-:Y:S04]  /*325b0*/  STL.64 [R1+0x2738], R6 ;  /* 0x0027380601007387 */ /* 0x004fe80000100a00 */
[----:B------:R0:W-:Y:S04]  /*325c0*/  STL.64 [R1+0x2730], R4 ;  /* 0x0027300401007387 */ /* 0x0001e80000100a00 */
[----:B0-----:R-:W4:Y:S04]  /*325d0*/  LDL.LU R4, [R1+0xe80] ;  /* 0x000e800001047983 */ /* 0x001f280000300800 */
[----:B------:R-:W4:Y:S04]  /*325e0*/  LDL.LU R5, [R1+0xe84] ;  /* 0x000e840001057983 */ /* 0x000f280000300800 */
[----:B------:R-:W4:Y:S04]  /*325f0*/  LDL.LU R6, [R1+0xe88] ;  /* 0x000e880001067983 */ /* 0x000f280000300800 */
[----:B------:R-:W4:Y:S04]  /*32600*/  LDL.LU R7, [R1+0xe8c] ;  /* 0x000e8c0001077983 */ /* 0x000f280000300800 */
[----:B------:R-:W2:Y:S04]  /*32610*/  LDL.64 R26, [R1+0xc8] ;  /* 0x0000c800011a7983 */ /* 0x000ea80000100a00 */
[----:B------:R0:W-:Y:S04]  /*32620*/  STL.64 [R1+0xe90], R20 ;  /* 0x000e901401007387 */ /* 0x0001e80000100a00 */
[----:B------:R1:W-:Y:S04]  /*32630*/  STL.64 [R1+0xe98], R22 ;  /* 0x000e981601007387 */ /* 0x0003e80000100a00 */
[----:B0-----:R-:W3:Y:S04]  /*32640*/  LDL.LU R20, [R1+0x5f0] ;  /* 0x0005f00001147983 */ /* 0x001ee80000300800 */
[----:B------:R-:W3:Y:S04]  /*32650*/  LDL.LU R21, [R1+0x5f4] ;  /* 0x0005f40001157983 */ /* 0x000ee80000300800 */
[----:B-1----:R-:W3:Y:S04]  /*32660*/  LDL.LU R22, [R1+0x5f8] ;  /* 0x0005f80001167983 */ /* 0x002ee80000300800 */
[----:B------:R-:W3:Y:S04]  /*32670*/  LDL.LU R23, [R1+0x5fc] ;  /* 0x0005fc0001177983 */ /* 0x000ee80000300800 */
[----:B------:R-:W-:Y:S04]  /*32680*/  STL.64 [R1+0x2610], R14 ;  /* 0x0026100e01007387 */ /* 0x000fe80000100a00 */
[----:B------:R0:W-:Y:S04]  /*32690*/  STL [R1+0x26e8], R13 ;  /* 0x0026e80d01007387 */ /* 0x0001e80000100800 */
[----:B------:R-:W2:Y:S04]  /*326a0*/  LDL.LU R12, [R1+0x590] ;  /* 0x00059000010c7983 */ /* 0x000ea80000300800 */
[----:B0-----:R-:W2:Y:S04]  /*326b0*/  LDL.LU R13, [R1+0x594] ;  /* 0x00059400010d7983 */ /* 0x001ea80000300800 */
        /* <DEDUP_REMOVED lines=8> */
[C---:B----4-:R-:W-:Y:S03]  /*32740*/  HMMA.16816.F32.BF16 R4, R16.reuse, R10, R4 ;  /* 0x0000000a1004723c */ /* 0x050fe60000041804 */
        /* <DEDUP_REMOVED lines=9> */
[----:B------:R-:W4:Y:S04]  /*327e0*/  LDL.LU.64 R4, [R1+0x2730] ;  /* 0x0027300001047983 */ /* 0x000f280000300a00 */
[----:B------:R-:W-:Y:S04]  /*327f0*/  STL.64 [R1+0x26c0], R10 ;  /* 0x0026c00a01007387 */ /* 0x000fe80000100a00 */
[----:B------:R0:W-:Y:S04]  /*32800*/  STL [R1+0x26b8], R9 ;  /* 0x0026b80901007387 */ /* 0x0001e80000100800 */
[----:B------:R-:W2:Y:S04]  /*32810*/  LDL.LU R8, [R1+0x570] ;  /* 0x0005700001087983 */ /* 0x000ea80000300800 */
[----:B0-----:R-:W2:Y:S04]  /*32820*/  LDL.LU R9, [R1+0x574] ;  /* 0x0005740001097983 */ /* 0x001ea80000300800 */
[----:B------:R-:W2:Y:S04]  /*32830*/  LDL.LU R10, [R1+0x578] ;  /* 0x00057800010a7983 */ /* 0x000ea80000300800 */
[----:B------:R-:W2:Y:S01]  /*32840*/  LDL.LU R11, [R1+0x57c] ;  /* 0x00057c00010b7983 */ /* 0x000ea20000300800 */
[----:B---3--:R-:W-:Y:S03]  /*32850*/  HMMA.16816.F32.BF16 R16, R16, R6, R20 ;  /* 0x000000061010723c */ /* 0x008fe60000041814 */
        /* <DEDUP_REMOVED lines=10> */
[----:B------:R-:W-:Y:S01]  /*32900*/  STL.64 [R1+0x25f8], R6 ;  /* 0x0025f80601007387 */ /* 0x000fe20000100a00 */
[----:B0-----:R-:W-:-:S02]  /*32910*/  IMAD.MOV.U32 R18, RZ, RZ, R2 ;  /* 0x000000ffff127224 */ /* 0x001fc400078e0002 */
        /* <DEDUP_REMOVED lines=9> */
[----:B------:R-:W3:Y:S04]  /*329b0*/  LDL.LU.64 R26, [R1+0x2708] ;  /* 0x00270800011a7983 */ /* 0x000ee80000300a00 */
[----:B------:R-:W-:Y:S01]  /*329c0*/  STL [R1+0x2698], R2 ;  /* 0x0026980201007387 */ /* 0x000fe20000100800 */
[----:B---3--:R-:W-:Y:S03]  /*329d0*/  HMMA.16816.F32.BF16 R24, R20, R26, R12 ;  /* 0x0000001a1418723c */ /* 0x008fe6000004180c */
[----:B------:R-:W3:Y:S04]  /*329e0*/  LDL.LU.64 R14, [R1+0x2700] ;  /* 0x00270000010e7983 */ /* 0x000ee80000300a00 */
[----:B------:R-:W3:-:S12]  /*329f0*/  LDL.LU.64 R12, [R1+0x26f8] ;  /* 0x0026f800010c7983 */ /* 0x000ed80000300a00 */
[----:B------:R-:W-:Y:S04]  /*32a00*/  STL.64 [R1+0xde0], R24 ;  /* 0x000de01801007387 */ /* 0x000fe80000100a00 */
[----:B------:R0:W-:Y:S04]  /*32a10*/  STL.64 [R1+0xde8], R26 ;  /* 0x000de81a01007387 */ /* 0x0001e80000100a00 */
[----:B0-----:R-:W3:Y:S02]  /*32a20*/  LDL.LU.64 R26, [R1+0x26f0] ;  /* 0x0026f000011a7983 */ /* 0x001ee40000300a00 */
[----:B---3--:R-:W-:Y:S01]  /*32a30*/  HMMA.16816.F32.BF16 R12, R20, R26, R12 ;  /* 0x0000001a140c723c */ /* 0x008fe2000004180c */
[----:B------:R-:W-:-:S15]  /*32a40*/  IMAD.MOV.U32 R29, RZ, RZ, R27 ;  /* 0x000000ffff1d7224 */ /* 0x000fde00078e001b */
[----:B------:R-:W-:-:S03]  /*32a50*/  NOP ;  /* 0x0000000000007918 */ /* 0x000fc60000000000 */
[----:B------:R0:W-:Y:S04]  /*32a60*/  STL.64 [R1+0x590], R12 ;  /* 0x0005900c01007387 */ /* 0x0001e80000100a00 */
[----:B------:R-:W-:Y:S04]  /*32a70*/  STL.64 [R1+0x598], R14 ;  /* 0x0005980e01007387 */ /* 0x000fe80000100a00 */
[----:B0-----:R-:W3:Y:S01]  /*32a80*/  LDL.LU R13, [R1+0x26e8] ;  /* 0x0026e800010d7983 */ /* 0x001ee20000300800 */
        /* <DEDUP_REMOVED lines=13> */
[----:B------:R-:W2:-:S13]  /*32b60*/  LDL.LU R9, [R1+0x26b8] ;  /* 0x0026b80001097983 */ /* 0x000e9a0000300800 */
[----:B------:R-:W-:Y:S04]  /*32b70*/  STL.64 [R1+0x570], R24 ;  /* 0x0005701801007387 */ /* 0x000fe80000100a00 */
[----:B------:R0:W-:Y:S04]  /*32b80*/  STL.64 [R1+0x578], R26 ;  /* 0x0005781a01007387 */ /* 0x0001e80000100a00 */
[----:B0-----:R-:W2:Y:S04]  /*32b90*/  LDL.LU.64 R26, [R1+0x26b0] ;  /* 0x0026b000011a7983 */ /* 0x001ea80000300a00 */
[----:B------:R-:W2:Y:S02]  /*32ba0*/  LDL.LU.64 R24, [R1+0x26a8] ;  /* 0x0026a80001187983 */ /* 0x000ea40000300a00 */
[----:B--2---:R-:W-:Y:S02]  /*32bb0*/  HMMA.16816.F32.BF16 R16, R20, R18, R24 ;  /* 0x000000121410723c */ /* 0x004fe40000041818 */
[----:B------:R-:W2:-:S15]  /*32bc0*/  LDL.LU.64 R24, [R1+0x26a0] ;  /* 0x0026a00001187983 */ /* 0x000e9e0000300a00 */
[----:B------:R-:W-:Y:S02]  /*32bd0*/  NOP ;  /* 0x0000000000007918 */ /* 0x000fe40000000000 */
[----:B------:R-:W-:Y:S04]  /*32be0*/  STL.64 [R1+0x560], R16 ;  /* 0x0005601001007387 */ /* 0x000fe80000100a00 */
[----:B------:R-:W-:Y:S04]  /*32bf0*/  STL.64 [R1+0x568], R18 ;  /* 0x0005681201007387 */ /* 0x000fe80000100a00 */
[----:B------:R-:W-:Y:S04]  /*32c00*/  STL.64 [R1+0x2608], R10 ;  /* 0x0026080a01007387 */ /* 0x000fe80000100a00 */
[----:B------:R-:W-:Y:S04]  /*32c10*/  STL [R1+0x2600], R9 ;  /* 0x0026000901007387 */ /* 0x000fe80000100800 */
[----:B------:R0:W1:Y:S04]  /*32c20*/  LDSM.16.MT88.4 R16, [R9+UR5+0x4180] ;  /* 0x004180050910783b */ /* 0x0000680008004200 */
[----:B------:R-:W2:Y:S04]  /*32c30*/  LDL.LU R8, [R1+0xd60] ;  /* 0x000d600001087983 */ /* 0x000ea80000300800 */
[----:B0-----:R-:W2:Y:S04]  /*32c40*/  LDL.LU R9, [R1+0xd64] ;  /* 0x000d640001097983 */ /* 0x001ea80000300800 */
[----:B------:R-:W2:Y:S04]  /*32c50*/  LDL.LU R10, [R1+0xd68] ;  /* 0x000d6800010a7983 */ /* 0x000ea80000300800 */
[----:B------:R-:W2:Y:S01]  /*32c60*/  LDL.LU R11, [R1+0xd6c] ;  /* 0x000d6c00010b7983 */ /* 0x000ea20000300800 */
[----:B----4-:R-:W-:-:S02]  /*32c70*/  IMAD.MOV.U32 R15, RZ, RZ, R4 ;  /* 0x000000ffff0f7224 */ /* 0x010fc400078e0004 */
[----:B------:R-:W-:Y:S01]  /*32c80*/  IMAD.MOV.U32 R14, RZ, RZ, R5 ;  /* 0x000000ffff0e7224 */ /* 0x000fe200078e0005 */
[----:B--2---:R-:W-:Y:S04]  /*32c90*/  STL.64 [R1+0x2620], R10 ;  /* 0x0026200a01007387 */ /* 0x004fe80000100a00 */
[----:B------:R0:W-:Y:S04]  /*32ca0*/  STL.64 [R1+0x2618], R8 ;  /* 0x0026180801007387 */ /* 0x0001e80000100a00 */
[----:B------:R-:W2:Y:S04]  /*32cb0*/  LDL.LU R4, [R1+0xd90] ;  /* 0x000d900001047983 */ /* 0x000ea80000300800 */
[----:B------:R-:W2:Y:S04]  /*32cc0*/  LDL.LU R5, [R1+0xd94] ;  /* 0x000d940001057983 */ /* 0x000ea80000300800 */
[----:B------:R-:W4:Y:S04]  /*32cd0*/  LDL.LU R6, [R1+0xd98] ;  /* 0x000d980001067983 */ /* 0x000f280000300800 */
[----:B------:R-:W4:Y:S04]  /*32ce0*/  LDL.LU R7, [R1+0xd9c] ;  /* 0x000d9c0001077983 */ /* 0x000f280000300800 */
[----:B----4-:R4:W-:Y:S04]  /*32cf0*/  STL.64 [R1+0x2650], R6 ;  /* 0x0026500601007387 */ /* 0x0109e80000100a00 */
[----:B--2---:R2:W-:Y:S04]  /*32d00*/  STL.64 [R1+0x2648], R4 ;  /* 0x0026480401007387 */ /* 0x0045e80000100a00 */
[----:B------:R-:W-:Y:S04]  /*32d10*/  STL.64 [R1+0x2628], R14 ;  /* 0x0026280e01007387 */ /* 0x000fe80000100a00 */
[----:B0-----:R-:W3:Y:S04]  /*32d20*/  LDL.LU R8, [R1+0xd70] ;  /* 0x000d700001087983 */ /* 0x001ee80000300800 */
[----:B------:R-:W3:Y:S04]  /*32d30*/  LDL.LU R9, [R1+0xd74] ;  /* 0x000d740001097983 */ /* 0x000ee80000300800 */
[----:B------:R-:W3:Y:S04]  /*32d40*/  LDL.LU R10, [R1+0xd78] ;  /* 0x000d7800010a7983 */ /* 0x000ee80000300800 */
[----:B------:R-:W3:Y:S01]  /*32d50*/  LDL.LU R11, [R1+0xd7c] ;  /* 0x000d7c00010b7983 */ /* 0x000ee20000300800 */
[----:B----4-:R-:W-:-:S02]  /*32d60*/  IMAD.MOV.U32 R6, RZ, RZ, R25 ;  /* 0x000000ffff067224 */ /* 0x010fc400078e0019 */
[----:B------:R-:W-:-:S05]  /*32d70*/  IMAD.MOV.U32 R7, RZ, RZ, R24 ;  /* 0x000000ffff077224 */ /* 0x000fca00078e0018 */
[----:B------:R0:W-:Y:S04]  /*32d80*/  STL.64 [R1+0x2668], R6 ;  /* 0x0026680601007387 */ /* 0x0001e80000100a00 */
[----:B------:R-:W4:Y:S04]  /*32d90*/  LDL.LU R24, [R1+0xda0] ;  /* 0x000da00001187983 */ /* 0x000f280000300800 */
[----:B------:R-:W4:Y:S04]  /*32da0*/  LDL.LU R25, [R1+0xda4] ;  /* 0x000da40001197983 */ /* 0x000f280000300800 */
[----:B------:R-:W3:Y:S04]  /*32db0*/  LDL.LU R26, [R1+0xda8] ;  /* 0x000da800011a7983 */ /* 0x000ee80000300800 */
[----:B------:R-:W3:Y:S04]  /*32dc0*/  LDL.LU R27, [R1+0xdac] ;  /* 0x000dac00011b7983 */ /* 0x000ee80000300800 */
[----:B--2---:R-:W2:Y:S04]  /*32dd0*/  LDL.LU R4, [R1+0xdc0] ;  /* 0x000dc00001047983 */ /* 0x004ea80000300800 */
[----:B------:R-:W2:Y:S04]  /*32de0*/  LDL.LU R5, [R1+0xdc4] ;  /* 0x000dc40001057983 */ /* 0x000ea80000300800 */
[----:B0-----:R-:W2:Y:S04]  /*32df0*/  LDL.LU R6, [R1+0xdc8] ;  /* 0x000dc80001067983 */ /* 0x001ea80000300800 */
[----:B------:R-:W2:Y:S04]  /*32e00*/  LDL.LU R7, [R1+0xdcc] ;  /* 0x000dcc0001077983 */ /* 0x000ea80000300800 */
[----:B--2---:R0:W-:Y:S04]  /*32e10*/  STL.64 [R1+0x2678], R6 ;  /* 0x0026780601007387 */ /* 0x0041e80000100a00 */
[----:B------:R-:W-:Y:S04]  /*32e20*/  STL.64 [R1+0x2670], R4 ;  /* 0x0026700401007387 */ /* 0x000fe80000100a00 */
[----:B0-----:R-:W2:Y:S04]  /*32e30*/  LDL R6, [R1+0x68] ;  /* 0x0000680001067983 */ /* 0x001ea80000100800 */
[----:B------:R-:W2:Y:S04]  /*32e40*/  LDL R7, [R1+0x6c] ;  /* 0x00006c0001077983 */ /* 0x000ea80000100800 */
[----:B---3--:R-:W-:Y:S04]  /*32e50*/  STL.64 [R1+0x2660], R26 ;  /* 0x0026601a01007387 */ /* 0x008fe80000100a00 */
[----:B----4-:R0:W-:Y:S04]  /*32e60*/  STL.64 [R1+0x2658], R24 ;  /* 0x0026581801007387 */ /* 0x0101e80000100a00 */
[----:B0-----:R-:W3:Y:S04]  /*32e70*/  LDL.LU R24, [R1+0xdb0] ;  /* 0x000db00001187983 */ /* 0x001ee80000300800 */
[----:B------:R-:W3:Y:S04]  /*32e80*/  LDL.LU R25, [R1+0xdb4] ;  /* 0x000db40001197983 */ /* 0x000ee80000300800 */
[----:B------:R-:W4:Y:S04]  /*32e90*/  LDL.LU R26, [R1+0xdb8] ;  /* 0x000db800011a7983 */ /* 0x000f280000300800 */
[----:B------:R-:W4:Y:S04]  /*32ea0*/  LDL.LU R27, [R1+0xdbc] ;  /* 0x000dbc00011b7983 */ /* 0x000f280000300800 */
[----:B----4-:R-:W-:Y:S04]  /*32eb0*/  STL.64 [R1+0x2688], R26 ;  /* 0x0026881a01007387 */ /* 0x010fe80000100a00 */
[----:B---3--:R0:W-:Y:S04]  /*32ec0*/  STL.64 [R1+0x2680], R24 ;  /* 0x0026801801007387 */ /* 0x0081e80000100a00 */
[----:B0-----:R-:W2:Y:S04]  /*32ed0*/  LDL.LU R24, [R1+0xdd0] ;  /* 0x000dd00001187983 */ /* 0x001ea80000300800 */
[----:B------:R-:W2:Y:S04]  /*32ee0*/  LDL.LU R25, [R1+0xdd4] ;  /* 0x000dd40001197983 */ /* 0x000ea80000300800 */
[----:B------:R-:W2:Y:S04]  /*32ef0*/  LDL.LU R26, [R1+0xdd8] ;  /* 0x000dd800011a7983 */ /* 0x000ea80000300800 */
[----:B------:R-:W2:Y:S04]  /*32f00*/  LDL.LU R27, [R1+0xddc] ;  /* 0x000ddc00011b7983 */ /* 0x000ea80000300800 */
[----:B------:R-:W-:Y:S04]  /*32f10*/  STL.64 [R1+0x2638], R10 ;  /* 0x0026380a01007387 */ /* 0x000fe80000100a00 */
[----:B------:R0:W-:Y:S04]  /*32f20*/  STL.64 [R1+0x2630], R8 ;  /* 0x0026300801007387 */ /* 0x0001e80000100a00 */
[----:B0-----:R-:W3:Y:S04]  /*32f30*/  LDL.LU R8, [R1+0xd80] ;  /* 0x000d800001087983 */ /* 0x001ee80000300800 */
[----:B------:R-:W3:Y:S04]  /*32f40*/  LDL.LU R9, [R1+0xd84] ;  /* 0x000d840001097983 */ /* 0x000ee80000300800 */
[----:B------:R-:W3:Y:S04]  /*32f50*/  LDL.LU R10, [R1+0xd88] ;  /* 0x000d8800010a7983 */ /* 0x000ee80000300800 */
[----:B------:R-:W3:Y:S04]  /*32f60*/  LDL.LU R11, [R1+0xd8c] ;  /* 0x000d8c00010b7983 */ /* 0x000ee80000300800 */
[----:B------:R-:W3:Y:S04]  /*32f70*/  LDL.64 R14, [R1+0x18] ;  /* 0x00001800010e7983 */ /* 0x000ee80000100a00 */
[----:B-1----:R0:W-:Y:S04]  /*32f80*/  STL.64 [R1+0x24e0], R18 ;  /* 0x0024e01201007387 */ /* 0x0021e80000100a00 */
[----:B------:R1:W-:Y:S04]  /*32f90*/  STL.64 [R1+0x24d8], R16 ;  /* 0x0024d81001007387 */ /* 0x0003e80000100a00 */
[----:B0-----:R-:W4:Y:S04]  /*32fa0*/  LDL.64 R18, [R1+0x78] ;  /* 0x0000780001127983 */ /* 0x001f280000100a00 */
[----:B----4-:R0:W-:Y:S04]  /*32fb0*/  STL.64 [R1+0x2588], R18 ;  /* 0x0025881201007387 */ /* 0x0101e80000100a00 */
[----:B-1----:R-:W4:Y:S04]  /*32fc0*/  LDL.LU R16, [R1+0x4c0] ;  /* 0x0004c00001107983 */ /* 0x002f280000300800 */
[----:B------:R-:W4:Y:S04]  /*32fd0*/  LDL.LU R17, [R1+0x4c4] ;  /* 0x0004c40001117983 */ /* 0x000f280000300800 */
[----:B0-----:R-:W3:Y:S04]  /*32fe0*/  LDL.LU R18, [R1+0x4c8] ;  /* 0x0004c80001127983 */ /* 0x001ee80000300800 */
[----:B------:R-:W3:Y:S01]  /*32ff0*/  LDL.LU R19, [R1+0x4cc] ;  /* 0x0004cc0001137983 */ /* 0x000ee20000300800 */
[----:B--2---:R-:W-:Y:S03]  /*33000*/  HMMA.16816.F32.BF16 R4, R20, R6, R24 ;  /* 0x000000061404723c */ /* 0x004fe60000041818 */
[----:B---3--:R0:W-:Y:S04]  /*33010*/  STL.64 [R1+0x2598], R18 ;  /* 0x0025981201007387 */ /* 0x0081e80000100a00 */
[----:B----4-:R-:W-:Y:S01]  /*33020*/  STL.64 [R1+0x2590], R16 ;  /* 0x0025901001007387 */ /* 0x010fe20000100a00 */
[----:B0-----:R-:W-:-:S02]  /*33030*/  IMAD.MOV.U32 R18, RZ, RZ, R2 ;  /* 0x000000ffff127224 */ /* 0x001fc400078e0002 */
[----:B------:R-:W-:Y:S01]  /*33040*/  IMAD.MOV.U32 R19, RZ, RZ, R3 ;  /* 0x000000ffff137224 */ /* 0x000fe200078e0003 */
[----:B------:R-:W2:Y:S04]  /*33050*/  LDL.LU R2, [R1+0x2698] ;  /* 0x0026980001027983 */ /* 0x000ea80000300800 */
[----:B------:R-:W3:Y:S04]  /*33060*/  LDL.LU R3, [R1+0x2694] ;  /* 0x0026940001037983 */ /* 0x000ee80000300800 */
[----:B------:R0:W-:Y:S02]  /*33070*/  STL.64 [R1+0x25b0], R18 ;  /* 0x0025b01201007387 */ /* 0x0001e40000100a00 */
[----:B0-----:R-:W-:-:S02]  /*33080*/  IMAD.MOV.U32 R18, RZ, RZ, R12 ;  /* 0x000000ffff127224 */ /* 0x001fc400078e000c */
[----:B------:R-:W-:Y:S01]  /*33090*/  IMAD.MOV.U32 R19, RZ, RZ, R29 ;  /* 0x000000ffff137224 */ /* 0x000fe200078e001d */
[----:B------:R-:W4:Y:S04]  /*330a0*/  LDL.LU R12, [R1+0x2690] ;  /* 0x00269000010c7983 */ /* 0x000f280000300800 */
[----:B------:R-:W-:Y:S04]  /*330b0*/  STL.64 [R1+0x25c8], R18 ;  /* 0x0025c81201007387 */ /* 0x000fe80000100a00 */
[----:B------:R-:W2:Y:S04]  /*330c0*/  LDL.LU.64 R26, [R1+0x2688] ;  /* 0x00268800011a7983 */ /* 0x000ea80000300a00 */
[----:B------:R-:W2:Y:S04]  /*330d0*/  LDL.LU.64 R24, [R1+0x2680] ;  /* 0x0026800001187983 */ /* 0x000ea80000300a00 */
[----:B------:R-:W-:Y:S04]  /*330e0*/  STL.64 [R1+0xdd0], R4 ;  /* 0x000dd00401007387 */ /* 0x000fe80000100a00 */
[----:B------:R0:W-:Y:S04]  /*330f0*/  STL.64 [R1+0xdd8], R6 ;  /* 0x000dd80601007387 */ /* 0x0001e80000100a00 */
[----:B0-----:R-:W2:Y:S04]  /*33100*/  LDL.LU.64 R6, [R1+0x2678] ;  /* 0x0026780001067983 */ /* 0x001ea80000300a00 */
[----:B------:R-:W2:Y:S01]  /*33110*/  LDL.LU.64 R4, [R1+0x2670] ;  /* 0x0026700001047983 */ /* 0x000ea20000300a00 */
[----:B------:R-:W-:-:S02]  /*33120*/  IMAD.MOV.U32 R18, RZ, RZ, R28 ;  /* 0x000000ffff127224 */ /* 0x000fc400078e001c */
[----:B------:R-:W-:-:S07]  /*33130*/  IMAD.MOV.U32 R19, RZ, RZ, R13 ;  /* 0x000000ffff137224 */ /* 0x000fce00078e000d */
[----:B--2---:R-:W-:Y:S01]  /*33140*/  HMMA.16816.F32.BF16 R16, R20, R18, R4 ;  /* 0x000000121410723c */ /* 0x004fe20000041804 */
[----:B------:R-:W2:-:S15]  /*33150*/  LDL.LU.64 R6, [R1+0x2668] ;  /* 0x0026680001067983 */ /* 0x000e9e0000300a00 */
[----:B------:R-:W-:-:S03]  /*33160*/  NOP ;  /* 0x0000000000007918 */ /* 0x000fc60000000000 */
[----:B------:R-:W-:Y:S04]  /*33170*/  STL.64 [R1+0xdc0], R16 ;  /* 0x000dc01001007387 */ /* 0x000fe80000100a00 */
[----:B------:R0:W-:Y:S04]  /*33180*/  STL.64 [R1+0xdc8], R18 ;  /* 0x000dc81201007387 */ /* 0x0001e80000100a00 */
[----:B0-----:R-:W3:Y:S01]  /*33190*/  LDL.64 R18, [R1+0xb8] ;  /* 0x0000b80001127983 */ /* 0x001ee20000100a00 */
[----:B--2---:R-:W-:Y:S03]  /*331a0*/  HMMA.16816.F32.BF16 R4, R20, R6, R24 ;  /* 0x000000061404723c */ /* 0x004fe60000041818 */
[----:B---3--:R4:W-:Y:S04]  /*331b0*/  STL.64 [R1+0x25d0], R18 ;  /* 0x0025d01201007387 */ /* 0x0089e80000100a00 */
[----:B------:R-:W2:Y:S04]  /*331c0*/  LDL.LU.64 R26, [R1+0x2660] ;  /* 0x00266000011a7983 */ /* 0x000ea80000300a00 */
[----:B------:R-:W2:Y:S08]  /*331d0*/  LDL.LU.64 R24, [R1+0x2658] ;  /* 0x0026580001187983 */ /* 0x000eb00000300a00 */
[----:B------:R-:W-:Y:S04]  /*331e0*/  STL.64 [R1+0xdb0], R4 ;  /* 0x000db00401007387 */ /* 0x000fe80000100a00 */
[----:B------:R0:W-:Y:S01]  /*331f0*/  STL.64 [R1+0xdb8], R6 ;  /* 0x000db80601007387 */ /* 0x0001e20000100a00 */
[----:B----4-:R-:W-:-:S02]  /*33200*/  IMAD.MOV.U32 R18, RZ, RZ, R12 ;  /* 0x000000ffff127224 */ /* 0x010fc400078e000c */
[----:B------:R-:W-:Y:S01]  /*33210*/  IMAD.MOV.U32 R19, RZ, RZ, R3 ;  /* 0x000000ffff137224 */ /* 0x000fe200078e0003 */
[----:B0-----:R-:W3:Y:S04]  /*33220*/  LDL.LU.64 R6, [R1+0x2650] ;  /* 0x0026500001067983 */ /* 0x001ee80000300a00 */
[----:B------:R-:W3:Y:S02]  /*33230*/  LDL.LU.64 R4, [R1+0x2648] ;  /* 0x0026480001047983 */ /* 0x000ee40000300a00 */
[C---:B--2---:R-:W-:Y:S02]  /*33240*/  HMMA.16816.F32.BF16 R16, R20.reuse, R18, R24 ;  /* 0x000000121410723c */ /* 0x044fe40000041818 */
[----:B------:R-:W3:Y:S06]  /*33250*/  LDL.LU.64 R26, [R1+0x2640] ;  /* 0x00264000011a7983 */ /* 0x000eec0000300a00 */
[----:B------:R-:W-:Y:S01]  /*33260*/  HMMA.16816.F32.BF16 R8, R20, R14, R8 ;  /* 0x0000000e1408723c */ /* 0x000fe20000041808 */
[----:B------:R-:W2:Y:S10]  /*33270*/  LDL.LU R24, [R1+0x550] ;  /* 0x0005500001187983 */ /* 0x000eb40000300800 */
[----:B------:R-:W-:Y:S04]  /*33280*/  STL.64 [R1+0xda0], R16 ;  /* 0x000da01001007387 */ /* 0x000fe80000100a00 */
[----:B------:R0:W-:Y:S02]  /*33290*/  STL.64 [R1+0xda8], R18 ;  /* 0x000da81201007387 */ /* 0x0001e40000100a00 */
[----:B0-----:R-:W-:-:S02]  /*332a0*/  IMAD.MOV.U32 R18, RZ, RZ, R2 ;  /* 0x000000ffff127224 */ /* 0x001fc400078e0002 */
[----:B------:R-:W-:Y:S02]  /*332b0*/  IMAD.MOV.U32 R19, RZ, RZ, R0 ;  /* 0x000000ffff137224 */ /* 0x000fe400078e0000 */
[----:B------:R-:W-:Y:S02]  /*332c0*/  IMAD.MOV.U32 R2, RZ, RZ, R14 ;  /* 0x000000ffff027224 */ /* 0x000fe400078e000e */
[----:B------:R-:W-:Y:S01]  /*332d0*/  IMAD.MOV.U32 R0, RZ, RZ, R15 ;  /* 0x000000ffff007224 */ /* 0x000fe200078e000f */
[----:B---3--:R-:W-:-:S15]  /*332e0*/  HMMA.16816.F32.BF16 R4, R20, R26, R4 ;  /* 0x0000001a1404723c */ /* 0x008fde0000041804 */
[----:B------:R-:W-:-:S04]  /*332f0*/  NOP ;  /* 0x0000000000007918 */ /* 0x000fc80000000000 */
        /* <DEDUP_REMOVED lines=11> */
[----:B0-----:R-:W4:Y:S04]  /*333b0*/  LDL.LU.64 R10, [R1+0x2638] ;  /* 0x00263800010a7983 */ /* 0x001f280000300a00 */
[----:B------:R-:W4:Y:S04]  /*333c0*/  LDL.LU.64 R8, [R1+0x2630] ;  /* 0x0026300001087983 */ /* 0x000f280000300a00 */
[----:B------:R-:W4:Y:S02]  /*333d0*/  LDL.LU.64 R14, [R1+0x2628] ;  /* 0x00262800010e7983 */ /* 0x000f240000300a00 */
[----:B----4-:R-:W-:Y:S02]  /*333e0*/  HMMA.16816.F32.BF16 R12, R20, R14, R8 ;  /* 0x0000000e140c723c */ /* 0x010fe40000041808 */
[----:B------:R-:W4:Y:S04]  /*333f0*/  LDL.LU.64 R10, [R1+0x2620] ;  /* 0x00262000010a7983 */ /* 0x000f280000300a00 */
[----:B------:R-:W4:-:S13]  /*33400*/  LDL.LU.64 R8, [R1+0x2618] ;  /* 0x0026180001087983 */ /* 0x000f1a0000300a00 */
[----:B------:R-:W-:Y:S04]  /*33410*/  STL.64 [R1+0xd70], R12 ;  /* 0x000d700c01007387 */ /* 0x000fe80000100a00 */
[----:B------:R0:W-:Y:S04]  /*33420*/  STL.64 [R1+0xd78], R14 ;  /* 0x000d780e01007387 */ /* 0x0001e80000100a00 */
[----:B0-----:R-:W4:Y:S02]  /*33430*/  LDL.LU.64 R14, [R1+0x2610] ;  /* 0x00261000010e7983 */ /* 0x001f240000300a00 */
[----:B----4-:R-:W-:-:S15]  /*33440*/  HMMA.16816.F32.BF16 R8, R20, R14, R8 ;  /* 0x0000000e1408723c */ /* 0x010fde0000041808 */
[----:B------:R-:W-:-:S04]  /*33450*/  NOP ;  /* 0x0000000000007918 */ /* 0x000fc80000000000 */
[----:B------:R-:W-:Y:S04]  /*33460*/  STL.64 [R1+0xd60], R8 ;  /* 0x000d600801007387 */ /* 0x000fe80000100a00 */
[----:B------:R0:W-:Y:S04]  /*33470*/  STL.64 [R1+0xd68], R10 ;  /* 0x000d680a01007387 */ /* 0x0001e80000100a00 */
[----:B0-----:R-:W3:Y:S04]  /*33480*/  LDL.LU.64 R10, [R1+0x2608] ;  /* 0x00260800010a7983 */ /* 0x001ee80000300a00 */
[----:B------:R-:W4:Y:S04]  /*33490*/  LDL.LU R9, [R1+0x2600] ;  /* 0x0026000001097983 */ /* 0x000f280000300800 */
[----:B------:R0:W-:Y:S04]  /*334a0*/  STL.64 [R1+0x2550], R14 ;  /* 0x0025500e01007387 */ /* 0x0001e80000100a00 */
[----:B------:R-:W2:Y:S04]  /*334b0*/  LDL.LU R12, [R1+0x4b0] ;  /* 0x0004b000010c7983 */ /* 0x000ea80000300800 */
[----:B------:R-:W2:Y:S04]  /*334c0*/  LDL.LU R13, [R1+0x4b4] ;  /* 0x0004b400010d7983 */ /* 0x000ea80000300800 */
[----:B0-----:R-:W2:Y:S04]  /*334d0*/  LDL.LU R14, [R1+0x4b8] ;  /* 0x0004b800010e7983 */ /* 0x001ea80000300800 */
[----:B------:R-:W2:Y:S04]  /*334e0*/  LDL.LU R15, [R1+0x4bc] ;  /* 0x0004bc00010f7983 */ /* 0x000ea80000300800 */
[----:B--2---:R-:W-:Y:S04]  /*334f0*/  STL.64 [R1+0x25a8], R14 ;  /* 0x0025a80e01007387 */ /* 0x004fe80000100a00 */
[----:B------:R0:W-:Y:S04]  /*33500*/  STL.64 [R1+0x25a0], R12 ;  /* 0x0025a00c01007387 */ /* 0x0001e80000100a00 */
[----:B0-----:R-:W2:Y:S04]  /*33510*/  LDL.LU R12, [R1+0x4d0] ;  /* 0x0004d000010c7983 */ /* 0x001ea80000300800 */
[----:B------:R-:W2:Y:S04]  /*33520*/  LDL.LU R13, [R1+0x4d4] ;  /* 0x0004d400010d7983 */ /* 0x000ea80000300800 */
[----:B------:R-:W2:Y:S04]  /*33530*/  LDL.LU R14, [R1+0x4d8] ;  /* 0x0004d800010e7983 */ /* 0x000ea80000300800 */
[----:B------:R-:W2:Y:S01]  /*33540*/  LDL.LU R15, [R1+0x4dc] ;  /* 0x0004dc00010f7983 */ /* 0x000ea20000300800 */
[C---:B---3--:R-:W-:Y:S03]  /*33550*/  HMMA.16816.F32.BF16 R4, R20.reuse, R10, R4 ;  /* 0x0000000a1404723c */ /* 0x048fe60000041804 */
[----:B--2---:R-:W-:Y:S04]  /*33560*/  STL.64 [R1+0x25c0], R14 ;  /* 0x0025c00e01007387 */ /* 0x004fe80000100a00 */
[----:B------:R0:W-:Y:S04]  /*33570*/  STL.64 [R1+0x25b8], R12 ;  /* 0x0025b80c01007387 */ /* 0x0001e80000100a00 */
        /* <DEDUP_REMOVED lines=15> */
[----:B------:R-:W2:-:S13]  /*33670*/  LDL.LU.64 R24, [R1+0x25e8] ;  /* 0x0025e80001187983 */ /* 0x000e9a0000300a00 */
[----:B------:R-:W-:Y:S04]  /*33680*/  STL.64 [R1+0x550], R20 ;  /* 0x0005501401007387 */ /* 0x000fe80000100a00 */
[----:B------:R0:W-:Y:S04]  /*33690*/  STL.64 [R1+0x558], R22 ;  /* 0x0005581601007387 */ /* 0x0001e80000100a00 */
[----:B0-----:R-:W3:Y:S04]  /*336a0*/  LDL.64 R22, [R1+0x88] ;  /* 0x0000880001167983 */ /* 0x001ee80000100a00 */
[----:B------:R0:W-:Y:S04]  /*336b0*/  STL.64 [R1+0x24e8], R6 ;  /* 0x0024e80601007387 */ /* 0x0001e80000100a00 */
[----:B------:R-:W3:Y:S04]  /*336c0*/  LDL.LU R4, [R1+0x4f0] ;  /* 0x0004f00001047983 */ /* 0x000ee80000300800 */
[----:B------:R-:W3:Y:S04]  /*336d0*/  LDL.LU R5, [R1+0x4f4] ;  /* 0x0004f40001057983 */ /* 0x000ee80000300800 */
[----:B0-----:R-:W3:Y:S04]  /*336e0*/  LDL.LU R6, [R1+0x4f8] ;  /* 0x0004f80001067983 */ /* 0x001ee80000300800 */
[----:B------:R-:W3:Y:S01]  /*336f0*/  LDL.LU R7, [R1+0x4fc] ;  /* 0x0004fc0001077983 */ /* 0x000ee20000300800 */
[----:B--2---:R-:W-:Y:S03]  /*33700*/  HMMA.16816.F32.BF16 R16, R24, R18, R12 ;  /* 0x000000121810723c */ /* 0x004fe6000004180c */
[----:B------:R-:W2:Y:S04]  /*33710*/  LDL.LU.64 R14, [R1+0x25e0] ;  /* 0x0025e000010e7983 */ /* 0x000ea80000300a00 */
[----:B------:R-:W2:-:S12]  /*33720*/  LDL.LU.64 R12, [R1+0x25d8] ;  /* 0x0025d800010c7983 */ /* 0x000e980000300a00 */
[----:B------:R-:W-:Y:S04]  /*33730*/  STL.64 [R1+0x1060], R16 ;  /* 0x0010601001007387 */ /* 0x000fe80000100a00 */
[----:B------:R0:W-:Y:S04]  /*33740*/  STL.64 [R1+0x1068], R18 ;  /* 0x0010681201007387 */ /* 0x0001e80000100a00 */
[----:B0-----:R-:W3:Y:S02]  /*33750*/  LDL.LU.64 R18, [R1+0x25d0] ;  /* 0x0025d00001127983 */ /* 0x001ee40000300a00 */
[----:B---3--:R-:W-:Y:S01]  /*33760*/  HMMA.16816.F32.BF16 R4, R24, R18, R4 ;  /* 0x000000121804723c */ /* 0x008fe20000041804 */
[----:B------:R-:W-:-:S15]  /*33770*/  IMAD.MOV.U32 R3, RZ, RZ, R19 ;  /* 0x000000ffff037224 */ /* 0x000fde00078e0013 */
[----:B------:R-:W-:-:S03]  /*33780*/  NOP ;  /* 0x0000000000007918 */ /* 0x000fc60000000000 */
[----:B------:R0:W-:Y:S04]  /*33790*/  STL.64 [R1+0x4f0], R4 ;  /* 0x0004f00401007387 */ /* 0x0001e80000100a00 */
[----:B------:R-:W-:Y:S01]  /*337a0*/  STL.64 [R1+0x4f8], R6 ;  /* 0x0004f80601007387 */ /* 0x000fe20000100a00 */
[----:B0-----:R-:W-:-:S03]  /*337b0*/  IMAD.MOV.U32 R4, RZ, RZ, R18 ;  /* 0x000000ffff047224 */ /* 0x001fc600078e0012 */
        /* <DEDUP_REMOVED lines=18> */
[----:B0-----:R-:W2:Y:S01]  /*338e0*/  LDL.LU.64 R18, [R1+0x2588] ;  /* 0x0025880001127983 */ /* 0x001ea20000300a00 */
[----:B------:R-:W-:Y:S02]  /*338f0*/  IMAD.MOV.U32 R6, RZ, RZ, R22 ;  /* 0x000000ffff067224 */ /* 0x000fe400078e0016 */
[----:B------:R-:W-:-:S02]  /*33900*/  IMAD.MOV.U32 R5, RZ, RZ, R23 ;  /* 0x000000ffff057224 */ /* 0x000fc400078e0017 */
[----:B----4-:R-:W0:Y:S01]  /*33910*/  LDSM.16.MT88.4 R20, [R9+UR5+0x4200] ;  /* 0x004200050914783b */ /* 0x010e220008004200 */
[----:B--2---:R-:W-:Y:S01]  /*33920*/  HMMA.16816.F32.BF16 R12, R24, R18, R12 ;  /* 0x00000012180c723c */ /* 0x004fe2000004180c */
[----:B------:R-:W-:Y:S02]  /*33930*/  IMAD.MOV.U32 R7, RZ, RZ, R19 ;  /* 0x000000ffff077224 */ /* 0x000fe400078e0013 */
[----:B------:R-:W-:-:S15]  /*33940*/  IMAD.MOV.U32 R8, RZ, RZ, R18 ;  /* 0x000000ffff087224 */ /* 0x000fde00078e0012 */
[----:B------:R-:W-:Y:S01]  /*33950*/  NOP ;  /* 0x0000000000007918 */ /* 0x000fe20000000000 */
[----:B------:R-:W-:Y:S04]  /*33960*/  STL.64 [R1+0x4b0], R12 ;  /* 0x0004b00c01007387 */ /* 0x000fe80000100a00 */
[----:B------:R-:W-:Y:S04]  /*33970*/  STL.64 [R1+0x4b8], R14 ;  /* 0x0004b80e01007387 */ /* 0x000fe80000100a00 */
[----:B------:R-:W-:Y:S04]  /*33980*/  STL.64 [R1+0x24f8], R6 ;  /* 0x0024f80601007387 */ /* 0x000fe80000100a00 */
[----:B------:R-:W-:Y:S04]  /*33990*/  STL.64 [R1+0x24f0], R4 ;  /* 0x0024f00401007387 */ /* 0x000fe80000100a00 */
[----:B------:R-:W-:Y:S04]  /*339a0*/  STL.64 [R1+0x2508], R10 ;  /* 0x0025080a01007387 */ /* 0x000fe80000100a00 */
[----:B------:R-:W-:Y:S04]  /*339b0*/  STL.64 [R1+0x2500], R8 ;  /* 0x0025000801007387 */ /* 0x000fe80000100a00 */
[----:B0-----:R-:W-:Y:S04]  /*339c0*/  STL.64 [R1+0x23a8], R22 ;  /* 0x0023a81601007387 */ /* 0x001fe80000100a00 */
[----:B------:R0:W-:Y:S04]  /*339d0*/  STL.64 [R1+0x23a0], R20 ;  /* 0x0023a01401007387 */ /* 0x0001e80000100a00 */
[----:B0-----:R-:W2:Y:S04]  /*339e0*/  LDL.LU R20, [R1+0xb00] ;  /* 0x000b000001147983 */ /* 0x001ea80000300800 */
[----:B------:R-:W2:Y:S04]  /*339f0*/  LDL.LU R21, [R1+0xb04] ;  /* 0x000b040001157983 */ /* 0x000ea80000300800 */
[----:B------:R-:W3:Y:S04]  /*33a00*/  LDL.LU R22, [R1+0xb08] ;  /* 0x000b080001167983 */ /* 0x000ee80000300800 */
[----:B------:R-:W3:Y:S04]  /*33a10*/  LDL.LU R23, [R1+0xb0c] ;  /* 0x000b0c0001177983 */ /* 0x000ee80000300800 */
[----:B------:R-:W4:Y:S04]  /*33a20*/  LDL.64 R10, [R1+0x8] ;  /* 0x00000800010a7983 */ /* 0x000f280000100a00 */
[----:B----4-:R0:W-:Y:S04]  /*33a30*/  STL.64 [R1+0x2520], R10 ;  /* 0x0025200a01007387 */ /* 0x0101e80000100a00 */
[----:B------:R-:W4:Y:S04]  /*33a40*/  LDL.LU R4, [R1+0xc30] ;  /* 0x000c300001047983 */ /* 0x000f280000300800 */
[----:B------:R-:W4:Y:S04]  /*33a50*/  LDL.LU R5, [R1+0xc34] ;  /* 0x000c340001057983 */ /* 0x000f280000300800 */
[----:B------:R-:W2:Y:S04]  /*33a60*/  LDL.LU R6, [R1+0xc38] ;  /* 0x000c380001067983 */ /* 0x000ea80000300800 */
[----:B------:R-:W2:Y:S04]  /*33a70*/  LDL.LU R7, [R1+0xc3c] ;  /* 0x000c3c0001077983 */ /* 0x000ea80000300800 */
[----:B------:R-:W2:Y:S04]  /*33a80*/  LDL.LU R8, [R1+0xc50] ;  /* 0x000c500001087983 */ /* 0x000ea80000300800 */
[----:B------:R-:W2:Y:S04]  /*33a90*/  LDL.LU R9, [R1+0xc54] ;  /* 0x000c540001097983 */ /* 0x000ea80000300800 */
[----:B0-----:R-:W2:Y:S04]  /*33aa0*/  LDL.LU R10, [R1+0xc58] ;  /* 0x000c5800010a7983 */ /* 0x001ea80000300800 */
[----:B------:R-:W2:Y:S04]  /*33ab0*/  LDL.LU R11, [R1+0xc5c] ;  /* 0x000c5c00010b7983 */ /* 0x000ea80000300800 */
[----:B------:R-:W2:Y:S04]  /*33ac0*/  LDL.LU R12, [R1+0xc70] ;  /* 0x000c7000010c7983 */ /* 0x000ea80000300800 */
[----:B------:R-:W2:Y:S04]  /*33ad0*/  LDL.LU R13, [R1+0xc74] ;  /* 0x000c7400010d7983 */ /* 0x000ea80000300800 */
[----:B------:R-:W2:Y:S04]  /*33ae0*/  LDL.LU R14, [R1+0xc78] ;  /* 0x000c7800010e7983 */ /* 0x000ea80000300800 */
[----:B------:R-:W2:Y:S04]  /*33af0*/  LDL.LU R15, [R1+0xc7c] ;  /* 0x000c7c00010f7983 */ /* 0x000ea80000300800 */
[----:B------:R-:W3:Y:S04]  /*33b00*/  LDL.LU R16, [R1+0xca0] ;  /* 0x000ca00001107983 */ /* 0x000ee80000300800 */
[----:B------:R-:W3:Y:S04]  /*33b10*/  LDL.LU R17, [R1+0xca4] ;  /* 0x000ca40001117983 */ /* 0x000ee80000300800 */
[----:B------:R-:W3:Y:S04]  /*33b20*/  LDL.LU R18, [R1+0xca8] ;  /* 0x000ca80001127983 */ /* 0x000ee80000300800 */
[----:B------:R-:W3:Y:S04]  /*33b30*/  LDL.LU R19, [R1+0xcac] ;  /* 0x000cac0001137983 */ /* 0x000ee80000300800 */
[----:B--2---:R0:W-:Y:S04]  /*33b40*/  STL.64 [R1+0x2560], R14 ;  /* 0x0025600e01007387 */ /* 0x0041e80000100a00 */
[----:B------:R-:W-:Y:S04]  /*33b50*/  STL.64 [R1+0x2558], R12 ;  /* 0x0025580c01007387 */ /* 0x000fe80000100a00 */
[----:B0-----:R-:W2:Y:S04]  /*33b60*/  LDL.64 R14, [R1+0x48] ;  /* 0x00004800010e7983 */ /* 0x001ea80000100a00 */
[----:B--2---:R0:W-:Y:S04]  /*33b70*/  STL.64 [R1+0x2570], R14 ;  /* 0x0025700e01007387 */ /* 0x0041e80000100a00 */
[----:B0-----:R-:W2:Y:S04]  /*33b80*/  LDL.64 R14, [R1+0x58] ;  /* 0x00005800010e7983 */ /* 0x001ea80000100a00 */
[----:B------:R0:W-:Y:S04]  /*33b90*/  STL.64 [R1+0x2530], R10 ;  /* 0x0025300a01007387 */ /* 0x0001e80000100a00 */
[----:B------:R-:W-:Y:S04]  /*33ba0*/  STL.64 [R1+0x2528], R8 ;  /* 0x0025280801007387 */ /* 0x000fe80000100a00 */
[----:B0-----:R-:W2:Y:S04]  /*33bb0*/  LDL.64 R10, [R1+0x28] ;  /* 0x00002800010a7983 */ /* 0x001ea80000100a00 */
[----:B--2---:R0:W-:Y:S04]  /*33bc0*/  STL.64 [R1+0x2548], R10 ;  /* 0x0025480a01007387 */ /* 0x0041e80000100a00 */
[----:B0-----:R-:W2:Y:S04]  /*33bd0*/  LDL.64 R10, [R1+0x38] ;  /* 0x00003800010a7983 */ /* 0x001ea80000100a00 */
[----:B--2---:R0:W-:Y:S04]  /*33be0*/  STL.64 [R1+0x2568], R10 ;  /* 0x0025680a01007387 */ /* 0x0041e80000100a00 */
        /* <DEDUP_REMOVED lines=11> */
[----:B----4-:R0:W-:Y:S04]  /*33ca0*/  STL.64 [R1+0x2510], R4 ;  /* 0x0025100401007387 */ /* 0x0101e80000100a00 */
        /* <DEDUP_REMOVED lines=8> */
[----:B------:R-:W2:Y:S04]  /*33d30*/  LDL.LU R6, [R1+0xc68] ;  /* 0x000c680001067983 */ /* 0x000ea80000300800 */
[----:B------:R-:W2:Y:S04]  /*33d40*/  LDL.LU R7, [R1+0xc6c] ;  /* 0x000c6c0001077983 */ /* 0x000ea80000300800 */
[----:B---3--:R0:W-:Y:S04]  /*33d50*/  STL.64 [R1+0x23c0], R22 ;  /* 0x0023c01601007387 */ /* 0x0081e80000100a00 */
[----:B------:R1:W-:Y:S04]  /*33d60*/  STL.64 [R1+0x23b8], R20 ;  /* 0x0023b81401007387 */ /* 0x0003e80000100a00 */
[----:B0-----:R-:W3:Y:S02]  /*33d70*/  LDL.64 R22, [R1+0x68] ;  /* 0x0000680001167983 */ /* 0x001ee40000100a00 */
[----:B---3--:R-:W-:-:S15]  /*33d80*/  HMMA.16816.F32.BF16 R16, R24, R22, R16 ;  /* 0x000000161810723c */ /* 0x008fde0000041810 */
[----:B------:R-:W-:-:S04]  /*33d90*/  NOP ;  /* 0x0000000000007918 */ /* 0x000fc80000000000 */
[----:B------:R0:W-:Y:S04]  /*33da0*/  STL.64 [R1+0xca0], R16 ;  /* 0x000ca01001007387 */ /* 0x0001e80000100a00 */
[----:B------:R3:W-:Y:S04]  /*33db0*/  STL.64 [R1+0xca8], R18 ;  /* 0x000ca81201007387 */ /* 0x0007e80000100a00 */
[----:B-1----:R-:W4:Y:S04]  /*33dc0*/  LDL.LU R20, [R1+0xb10] ;  /* 0x000b100001147983 */ /* 0x002f280000300800 */
[----:B------:R-:W4:Y:S01]  /*33dd0*/  LDL.LU R21, [R1+0xb14] ;  /* 0x000b140001157983 */ /* 0x000f220000300800 */
[----:B0-----:R-:W-:-:S02]  /*33de0*/  IMAD.MOV.U32 R17, RZ, RZ, R22 ;  /* 0x000000ffff117224 */ /* 0x001fc400078e0016 */
[----:B------:R-:W-:Y:S01]  /*33df0*/  IMAD.MOV.U32 R16, RZ, RZ, R23 ;  /* 0x000000ffff107224 */ /* 0x000fe200078e0017 */
[----:B------:R-:W2:Y:S04]  /*33e00*/  LDL.LU R22, [R1+0xb18] ;  /* 0x000b180001167983 */ /* 0x000ea80000300800 */
[----:B------:R-:W2:Y:S01]  /*33e10*/  LDL.LU R23, [R1+0xb1c] ;  /* 0x000b1c0001177983 */ /* 0x000ea20000300800 */
[C---:B------:R-:W-:Y:S01]  /*33e20*/  HMMA.16816.F32.BF16 R8, R24.reuse, R14, R8 ;  /* 0x0000000e1808723c */ /* 0x040fe20000041808 */
[----:B---3--:R-:W-:Y:S02]  /*33e30*/  IMAD.MOV.U32 R19, RZ, RZ, R14 ;  /* 0x000000ffff137224 */ /* 0x008fe400078e000e */
[----:B------:R-:W-:Y:S01]  /*33e40*/  IMAD.MOV.U32 R18, RZ, RZ, R15 ;  /* 0x000000ffff127224 */ /* 0x000fe200078e000f */
[----:B--2---:R-:W-:Y:S04]  /*33e50*/  STL.64 [R1+0x23d0], R22 ;  /* 0x0023d01601007387 */ /* 0x004fe80000100a00 */
[----:B----4-:R-:W-:Y:S11]  /*33e60*/  STL.64 [R1+0x23c8], R20 ;  /* 0x0023c81401007387 */ /* 0x010ff60000100a00 */
        /* <DEDUP_REMOVED lines=21> */
[----:B------:R-:W3:Y:S01]  /*33fc0*/  LDL.LU.64 R10, [R1+0x2548] ;  /* 0x00254800010a7983 */ /* 0x000ee20000300a00 */
[----:B------:R-:W-:Y:S02]  /*33fd0*/  IMAD.MOV.U32 R22, RZ, RZ, R2 ;  /* 0x000000ffff167224 */ /* 0x000fe400078e0002 */
[----:B------:R-:W-:Y:S01]  /*33fe0*/  IMAD.MOV.U32 R23, RZ, RZ, R0 ;  /* 0x000000ffff177224 */ /* 0x000fe200078e0000 */
        /* <DEDUP_REMOVED lines=8> */
[----:B------:R-:W4:Y:S04]  /*34070*/  LDL.LU.64 R10, [R1+0x2530] ;  /* 0x00253000010a7983 */ /* 0x000f280000300a00 */
[----:B------:R-:W4:Y:S02]  /*34080*/  LDL.LU.64 R8, [R1+0x2528] ;  /* 0x0025280001087983 */ /* 0x000f240000300a00 */
[----:B----4-:R-:W-:-:S15]  /*34090*/  HMMA.16816.F32.BF16 R8, R24, R22, R8 ;  /* 0x000000161808723c */ /* 0x010fde0000041808 */
[----:B------:R-:W-:-:S04]  /*340a0*/  NOP ;  /* 0x0000000000007918 */ /* 0x000fc80000000000 */
[----:B------:R-:W-:Y:S04]  /*340b0*/  STL.64 [R1+0xc50], R8 ;  /* 0x000c500801007387 */ /* 0x000fe80000100a00 */
[----:B------:R0:W-:Y:S04]  /*340c0*/  STL.64 [R1+0xc58], R10 ;  /* 0x000c580a01007387 */ /* 0x0001e80000100a00 */
[----:B0-----:R-:W3:Y:S04]  /*340d0*/  LDL.LU.64 R10, [R1+0x2520] ;  /* 0x00252000010a7983 */ /* 0x001ee80000300a00 */
[----:B------:R0:W-:Y:S02]  /*340e0*/  STL.64 [R1+0x23e0], R22 ;  /* 0x0023e01601007387 */ /* 0x0001e40000100a00 */
[----:B0-----:R-:W-:-:S02]  /*340f0*/  IMAD.MOV.U32 R22, RZ, RZ, R2 ;  /* 0x000000ffff167224 */ /* 0x001fc400078e0002 */
[----:B------:R-:W-:-:S05]  /*34100*/  IMAD.MOV.U32 R23, RZ, RZ, R0 ;  /* 0x000000ffff177224 */ /* 0x000fca00078e0000 */
[----:B------:R-:W-:Y:S01]  /*34110*/  STL.64 [R1+0x23f8], R22 ;  /* 0x0023f81601007387 */ /* 0x000fe20000100a00 */
[----:B---3--:R-:W-:-:S15]  /*34120*/  HMMA.16816.F32.BF16 R4, R24, R10, R4 ;  /* 0x0000000a1804723c */ /* 0x008fde0000041804 */
[----:B------:R-:W-:-:S04]  /*34130*/  NOP ;  /* 0x0000000000007918 */ /* 0x000fc80000000000 */
[----:B------:R-:W-:Y:S04]  /*34140*/  STL.64 [R1+0xc40], R4 ;  /* 0x000c400401007387 */ /* 0x000fe80000100a00 */
[----:B------:R0:W-:Y:S04]  /*34150*/  STL.64 [R1+0xc48], R6 ;  /* 0x000c480601007387 */ /* 0x0001e80000100a00 */
[----:B0-----:R-:W2:Y:S04]  /*34160*/  LDL.LU.64 R6, [R1+0x2518] ;  /* 0x0025180001067983 */ /* 0x001ea80000300a00 */
[----:B------:R-:W2:Y:S01]  /*34170*/  LDL.LU.64 R4, [R1+0x2510] ;  /* 0x0025100001047983 */ /* 0x000ea20000300a00 */
[----:B------:R-:W-:-:S02]  /*34180*/  IMAD.MOV.U32 R2, RZ, RZ, R10 ;  /* 0x000000ffff027224 */ /* 0x000fc400078e000a */
[----:B------:R-:W-:Y:S02]  /*34190*/  IMAD.MOV.U32 R0, RZ, RZ, R11 ;  /* 0x000000ffff007224 */ /* 0x000fe400078e000b */
[----:B------:R-:W-:Y:S01]  /*341a0*/  IMAD.MOV.U32 R22, RZ, RZ, R13 ;  /* 0x000000ffff167224 */ /* 0x000fe200078e000d */
[----:B------:R-:W3:Y:S04]  /*341b0*/  LDL.LU.64 R10, [R1+0x2508] ;  /* 0x00250800010a7983 */ /* 0x000ee80000300a00 */
        /* <DEDUP_REMOVED lines=10> */
[----:B------:R-:W2:Y:S04]  /*34260*/  LDL.LU R12, [R1+0xb20] ;  /* 0x000b2000010c7983 */ /* 0x000ea80000300800 */
[----:B------:R-:W2:Y:S04]  /*34270*/  LDL.LU R13, [R1+0xb24] ;  /* 0x000b2400010d7983 */ /* 0x000ea80000300800 */
[----:B0-----:R-:W2:Y:S04]  /*34280*/  LDL.LU R14, [R1+0xb28] ;  /* 0x000b2800010e7983 */ /* 0x001ea80000300800 */
[----:B------:R-:W2:Y:S01]  /*34290*/  LDL.LU R15, [R1+0xb2c] ;  /* 0x000b2c00010f7983 */ /* 0x000ea20000300800 */
[----:B------:R-:W-:-:S02]  /*342a0*/  IMAD.MOV.U32 R22, RZ, RZ, R21 ;  /* 0x000000ffff167224 */ /* 0x000fc400078e0015 */
[----:B------:R-:W-:-:S05]  /*342b0*/  IMAD.MOV.U32 R23, RZ, RZ, R20 ;  /* 0x000000ffff177224 */ /* 0x000fca00078e0014 */
[----:B------:R-:W-:Y:S04]  /*342c0*/  STL.64 [R1+0x2428], R22 ;  /* 0x0024281601007387 */ /* 0x000fe80000100a00 */
[----:B--2---:R-:W-:Y:S04]  /*342d0*/  STL.64 [R1+0x23f0], R14 ;  /* 0x0023f00e01007387 */ /* 0x004fe80000100a00 */
[----:B------:R0:W-:Y:S04]  /*342e0*/  STL.64 [R1+0x23e8], R12 ;  /* 0x0023e80c01007387 */ /* 0x0001e80000100a00 */
[----:B0-----:R-:W2:Y:S04]  /*342f0*/  LDL.LU R12, [R1+0xb30] ;  /* 0x000b3000010c7983 */ /* 0x001ea80000300800 */
[----:B------:R-:W2:Y:S04]  /*34300*/  LDL.LU R13, [R1+0xb34] ;  /* 0x000b3400010d7983 */ /* 0x000ea80000300800 */
[----:B------:R-:W2:Y:S04]  /*34310*/  LDL.LU R14, [R1+0xb38] ;  /* 0x000b3800010e7983 */ /* 0x000ea80000300800 */
[----:B------:R-:W2:Y:S01]  /*34320*/  LDL.LU R15, [R1+0xb3c] ;  /* 0x000b3c00010f7983 */ /* 0x000ea20000300800 */
[----:B------:R-:W-:-:S02]  /*34330*/  IMAD.MOV.U32 R22, RZ, RZ, R19 ;  /* 0x000000ffff167224 */ /* 0x000fc400078e0013 */
[----:B------:R-:W-:-:S05]  /*34340*/  IMAD.MOV.U32 R23, RZ, RZ, R18 ;  /* 0x000000ffff177224 */ /* 0x000fca00078e0012 */
[----:B------:R0:W-:Y:S02]  /*34350*/  STL.64 [R1+0x2440], R22 ;  /* 0x0024401601007387 */ /* 0x0001e40000100a00 */
[----:B0-----:R-:W-:Y:S02]  /*34360*/  IMAD.MOV.U32 R22, RZ, RZ, R17 ;  /* 0x000000ffff167224 */ /* 0x001fe400078e0011 */
        /* <DEDUP_REMOVED lines=8> */
[----:B----4-:R-:W-:-:S02]  /*343f0*/  IMAD.MOV.U32 R22, RZ, RZ, R8 ;  /* 0x000000ffff167224 */ /* 0x010fc400078e0008 */
[----:B------:R-:W-:-:S05]  /*34400*/  IMAD.MOV.U32 R23, RZ, RZ, R7 ;  /* 0x000000ffff177224 */ /* 0x000fca00078e0007 */
[----:B------:R-:W-:Y:S04]  /*34410*/  STL.64 [R1+0x2470], R22 ;  /* 0x0024701601007387 */ /* 0x000fe80000100a00 */
[----:B--2---:R-:W-:Y:S04]  /*34420*/  STL.64 [R1+0x2420], R14 ;  /* 0x0024200e01007387 */ /* 0x004fe80000100a00 */
[----:B------:R0:W-:Y:S04]  /*34430*/  STL.64 [R1+0x2418], R12 ;  /* 0x0024180c01007387 */ /* 0x0001e80000100a00 */
[----:B0-----:R-:W2:Y:S04]  /*34440*/  LDL.LU R12, [R1+0xb50] ;  /* 0x000b5000010c7983 */ /* 0x001ea80000300800 */
[----:B------:R-:W2:Y:S04]  /*34450*/  LDL.LU R13, [R1+0xb54] ;  /* 0x000b5400010d7983 */ /* 0x000ea80000300800 */
[----:B------:R-:W4:Y:S04]  /*34460*/  LDL.LU R14, [R1+0xb58] ;  /* 0x000b5800010e7983 */ /* 0x000f280000300800 */
[----:B------:R-:W4:Y:S01]  /*34470*/  LDL.LU R15, [R1+0xb5c] ;  /* 0x000b5c00010f7983 */ /* 0x000f220000300800 */
[----:B------:R-:W-:-:S02]  /*34480*/  IMAD.MOV.U32 R22, RZ, RZ, R6 ;  /* 0x000000ffff167224 */ /* 0x000fc400078e0006 */
[----:B------:R-:W-:-:S05]  /*34490*/  IMAD.MOV.U32 R23, RZ, RZ, R5 ;  /* 0x000000ffff177224 */ /* 0x000fca00078e0005 */
[----:B------:R-:W-:Y:S04]  /*344a0*/  STL.64 [R1+0x2488], R22 ;  /* 0x0024881601007387 */ /* 0x000fe80000100a00 */
[----:B----4-:R-:W-:Y:S04]  /*344b0*/  STL.64 [R1+0x2438], R14 ;  /* 0x0024380e01007387 */ /* 0x010fe80000100a00 */
[----:B--2---:R0:W-:Y:S04]  /*344c0*/  STL.64 [R1+0x2430], R12 ;  /* 0x0024300c01007387 */ /* 0x0041e80000100a00 */
[----:B0-----:R-:W2:Y:S04]  /*344d0*/  LDL.LU R12, [R1+0xb60] ;  /* 0x000b6000010c7983 */ /* 0x001ea80000300800 */
[----:B------:R-:W2:Y:S04]  /*344e0*/  LDL.LU R13, [R1+0xb64] ;  /* 0x000b6400010d7983 */ /* 0x000ea80000300800 */
[----:B------:R-:W4:Y:S04]  /*344f0*/  LDL.LU R14, [R1+0xb68] ;  /* 0x000b6800010e7983 */ /* 0x000f280000300800 */
[----:B------:R-:W4:Y:S04]  /*34500*/  LDL.LU R15, [R1+0xb6c] ;  /* 0x000b6c00010f7983 */ /* 0x000f280000300800 */
[----:B------:R-:W2:Y:S04]  /*34510*/  LDL.64 R22, [R1+0x98] ;  /* 0x0000980001167983 */ /* 0x000ea80000100a00 */
[----:B--2---:R0:W-:Y:S04]  /*34520*/  STL.64 [R1+0x24a0], R22 ;  /* 0x0024a01601007387 */ /* 0x0041e80000100a00 */
[----:B0-----:R-:W2:Y:S04]  /*34530*/  LDL.64 R22, [R1+0xa8] ;  /* 0x0000a80001167983 */ /* 0x001ea80000100a00 */
[----:B--2---:R-:W-:Y:S04]  /*34540*/  STL.64 [R1+0x24a8], R22 ;  /* 0x0024a81601007387 */ /* 0x004fe80000100a00 */
[----:B----4-:R-:W-:Y:S04]  /*34550*/  STL.64 [R1+0x2450], R14 ;  /* 0x0024500e01007387 */ /* 0x010fe80000100a00 */
[----:B------:R0:W-:Y:S04]  /*34560*/  STL.64 [R1+0x2448], R12 ;  /* 0x0024480c01007387 */ /* 0x0001e80000100a00 */
[----:B0-----:R-:W2:Y:S04]  /*34570*/  LDL.LU R12, [R1+0xb70] ;  /* 0x000b7000010c7983 */ /* 0x001ea80000300800 */
[----:B------:R-:W2:Y:S04]  /*34580*/  LDL.LU R13, [R1+0xb74] ;  /* 0x000b7400010d7983 */ /* 0x000ea80000300800 */
[----:B------:R-:W4:Y:S04]  /*34590*/  LDL.LU R14, [R1+0xb78] ;  /* 0x000b7800010e7983 */ /* 0x000f280000300800 */
[----:B------:R-:W4:Y:S04]  /*345a0*/  LDL.LU R15, [R1+0xb7c] ;  /* 0x000b7c00010f7983 */ /* 0x000f280000300800 */
[----:B------:R-:W2:Y:S04]  /*345b0*/  LDL.LU R16, [R1+0x4a0] ;  /* 0x0004a00001107983 */ /* 0x000ea80000300800 */
[----:B------:R-:W3:Y:S04]  /*345c0*/  LDL.LU R17, [R1+0x4a4] ;  /* 0x0004a40001117983 */ /* 0x000ee80000300800 */
[----:B------:R-:W3:Y:S01]  /*345d0*/  LDL.LU R18, [R1+0x4a8] ;  /* 0x0004a80001127983 */ /* 0x000ee20000300800 */
[----:B------:R-:W-:-:S02]  /*345e0*/  IMAD.MOV.U32 R22, RZ, RZ, R4 ;  /* 0x000000ffff167224 */ /* 0x000fc400078e0004 */
[----:B------:R-:W-:Y:S01]  /*345f0*/  IMAD.MOV.U32 R23, RZ, RZ, R3 ;  /* 0x000000ffff177224 */ /* 0x000fe200078e0003 */
[----:B------:R-:W3:Y:S04]  /*34600*/  LDL.LU R19, [R1+0x4ac] ;  /* 0x0004ac0001137983 */ /* 0x000ee80000300800 */
[----:B------:R-:W3:Y:S04]  /*34610*/  LDL.LU R4, [R1+0xc20] ;  /* 0x000c200001047983 */ /* 0x000ee80000300800 */
[----:B------:R-:W3:Y:S04]  /*34620*/  LDL.LU R5, [R1+0xc24] ;  /* 0x000c240001057983 */ /* 0x000ee80000300800 */
[----:B------:R-:W3:Y:S04]  /*34630*/  LDL.LU R6, [R1+0xc28] ;  /* 0x000c280001067983 */ /* 0x000ee80000300800 */
[----:B------:R-:W3:Y:S04]  /*34640*/  LDL.LU R7, [R1+0xc2c] ;  /* 0x000c2c0001077983 */ /* 0x000ee80000300800 */
[----:B------:R0:W-:Y:S04]  /*34650*/  STL.64 [R1+0x24c0], R22 ;  /* 0x0024c01601007387 */ /* 0x0001e80000100a00 */
[----:B0-----:R-:W3:Y:S04]  /*34660*/  LDL.64 R22, [R1+0xc8] ;  /* 0x0000c80001167983 */ /* 0x001ee80000100a00 */
[----:B----4-:R-:W-:Y:S04]  /*34670*/  STL.64 [R1+0x2468], R14 ;  /* 0x0024680e01007387 */ /* 0x010fe80000100a00 */
[----:B--2---:R0:W-:Y:S04]  /*34680*/  STL.64 [R1+0x2460], R12 ;  /* 0x0024600c01007387 */ /* 0x0041e80000100a00 */
        /* <DEDUP_REMOVED lines=16> */
[C---:B---3--:R-:W-:Y:S03]  /*34790*/  HMMA.16816.F32.BF16 R4, R24.reuse, R10, R4 ;  /* 0x0000000a1804723c */ /* 0x048fe60000041804 */
        /* <DEDUP_REMOVED lines=19> */
[----:B------:R-:W-:Y:S04]  /*348d0*/  STL.64 [R1+0x4a8], R26 ;  /* 0x0004a81a01007387 */ /* 0x000fe80000100a00 */
[----:B------:R0:W-:Y:S04]  /*348e0*/  STL.64 [R1+0x23b0], R6 ;  /* 0x0023b00601007387 */ /* 0x0001e80000100a00 */
[----:B------:R-:W3:Y:S04]  /*348f0*/  LDL.LU R4, [R1+0x430] ;  /* 0x0004300001047983 */ /* 0x000ee80000300800 */
[----:B------:R-:W3:Y:S04]  /*34900*/  LDL.LU R5, [R1+0x434] ;  /* 0x0004340001057983 */ /* 0x000ee80000300800 */
[----:B0-----:R-:W3:Y:S04]  /*34910*/  LDL.LU R6, [R1+0x438] ;  /* 0x0004380001067983 */ /* 0x001ee80000300800 */
[----:B------:R-:W3:Y:S01]  /*34920*/  LDL.LU R7, [R1+0x43c] ;  /* 0x00043c0001077983 */ /* 0x000ee20000300800 */
[----:B------:R-:W-:-:S02]  /*34930*/  IMAD.MOV.U32 R26, RZ, RZ, R2 ;  /* 0x000000ffff1a7224 */ /* 0x000fc400078e0002 */
[----:B------:R-:W-:Y:S02]  /*34940*/  IMAD.MOV.U32 R27, RZ, RZ, R0 ;  /* 0x000000ffff1b7224 */ /* 0x000fe400078e0000 */
[----:B------:R-:W-:Y:S02]  /*34950*/  IMAD.MOV.U32 R2, RZ, RZ, R22 ;  /* 0x000000ffff027224 */ /* 0x000fe400078e0016 */
        /* <DEDUP_REMOVED lines=13> */
[----:B0-----:R-:W3:Y:S02]  /*34a30*/  LDL.LU.64 R22, [R1+0x24a8] ;  /* 0x0024a80001167983 */ /* 0x001ee40000300a00 */
[----:B---3--:R-:W-:Y:S01]  /*34a40*/  HMMA.16816.F32.BF16 R4, R16, R22, R4 ;  /* 0x000000161004723c */ /* 0x008fe20000041804 */
[----:B------:R-:W-:-:S15]  /*34a50*/  IMAD.MOV.U32 R3, RZ, RZ, R23 ;  /* 0x000000ffff037224 */ /* 0x000fde00078e0017 */
[----:B------:R-:W-:-:S03]  /*34a60*/  NOP ;  /* 0x0000000000007918 */ /* 0x000fc60000000000 */
[----:B------:R0:W-:Y:S04]  /*34a70*/  STL.64 [R1+0x430], R4 ;  /* 0x0004300401007387 */ /* 0x0001e80000100a00 */
[----:B------:R1:W-:Y:S01]  /*34a80*/  STL.64 [R1+0x438], R6 ;  /* 0x0004380601007387 */ /* 0x0003e20000100a00 */
[----:B0-----:R-:W-:-:S03]  /*34a90*/  IMAD.MOV.U32 R4, RZ, RZ, R22 ;  /* 0x000000ffff047224 */ /* 0x001fc600078e0016 */
[----:B------:R-:W2:Y:S02]  /*34aa0*/  LDL.LU.64 R22, [R1+0x24a0] ;  /* 0x0024a00001167983 */ /* 0x000ea40000300a00 */
[----:B--2---:R-:W-:Y:S01]  /*34ab0*/  HMMA.16816.F32.BF16 R12, R16, R22, R12 ;  /* 0x00000016100c723c */ /* 0x004fe2000004180c */
[----:B-1----:R-:W-:Y:S02]  /*34ac0*/  IMAD.MOV.U32 R6, RZ, RZ, R22 ;  /* 0x000000ffff067224 */ /* 0x002fe400078e0016 */
        /* <DEDUP_REMOVED lines=54> */
[----:B0-----:R-:W3:Y:S04]  /*34e30*/  LDL.LU.64 R22, [R1+0x23d0] ;  /* 0x0023d00001167983 */ /* 0x001ee80000300a00 */
[----:B------:R-:W3:Y:S02]  /*34e40*/  LDL.LU.64 R20, [R1+0x23c8] ;  /* 0x0023c80001147983 */ /* 0x000ee40000300a00 */
[C---:B---3--:R-:W-:Y:S02]  /*34e50*/  HMMA.16816.F32.BF16 R24, R16.reuse, R26, R20 ;  /* 0x0000001a1018723c */ /* 0x048fe40000041814 */
[----:B------:R-:W3:Y:S04]  /*34e60*/  LDL.LU.64 R22, [R1+0x23c0] ;  /* 0x0023c00001167983 */ /* 0x000ee80000300a00 */
[----:B------:R-:W3:Y:S04]  /*34e70*/  LDL.LU.64 R20, [R1+0x23b8] ;  /* 0x0023b80001147983 */ /* 0x000ee80000300a00 */
[----:B--2---:R0:W-:Y:S09]  /*34e80*/  STL.64 [R1+0x2320], R14 ;  /* 0x0023200e01007387 */ /* 0x0041f20000100a00 */
[----:B------:R-:W-:Y:S04]  /*34e90*/  STL.64 [R1+0xb10], R24 ;  /* 0x000b101801007387 */ /* 0x000fe80000100a00 */
[----:B------:R-:W-:Y:S04]  /*34ea0*/  STL.64 [R1+0xb18], R26 ;  /* 0x000b181a01007387 */ /* 0x000fe80000100a00 */
[----:B------:R-:W2:Y:S04]  /*34eb0*/  LDL.LU R12, [R1+0x340] ;  /* 0x00034000010c7983 */ /* 0x000ea80000300800 */
[----:B------:R-:W1:Y:S01]  /*34ec0*/  LDSM.16.MT88.4 R24, [R9+UR5+0x4280] ;  /* 0x004280050918783b */ /* 0x000e620008004200 */
[----:B---3--:R-:W-:-:S15]  /*34ed0*/  HMMA.16816.F32.BF16 R20, R16, R14, R20 ;  /* 0x0000000e1014723c */ /* 0x008fde0000041814 */
[----:B------:R-:W-:-:S04]  /*34ee0*/  NOP ;  /* 0x0000000000007918 */ /* 0x000fc80000000000 */
[----:B------:R-:W-:Y:S04]  /*34ef0*/  STL.64 [R1+0xb00], R20 ;  /* 0x000b001401007387 */ /* 0x000fe80000100a00 */
[----:B------:R-:W-:Y:S04]  /*34f00*/  STL.64 [R1+0xb08], R22 ;  /* 0x000b081601007387 */ /* 0x000fe80000100a00 */
[----:B------:R-:W2:Y:S04]  /*34f10*/  LDL.LU R13, [R1+0x344] ;  /* 0x00034400010d7983 */ /* 0x000ea80000300800 */
[----:B0-----:R-:W3:Y:S04]  /*34f20*/  LDL.LU R14, [R1+0x348] ;  /* 0x00034800010e7983 */ /* 0x001ee80000300800 */
[----:B------:R-:W3:Y:S04]  /*34f30*/  LDL.LU R15, [R1+0x34c] ;  /* 0x00034c00010f7983 */ /* 0x000ee80000300800 */
[----:B---3--:R0:W-:Y:S04]  /*34f40*/  STL.64 [R1+0x2330], R14 ;  /* 0x0023300e01007387 */ /* 0x0081e80000100a00 */
[----:B--2---:R-:W-:Y:S04]  /*34f50*/  STL.64 [R1+0x2328], R12 ;  /* 0x0023280c01007387 */ /* 0x004fe80000100a00 */
[----:B0-----:R-:W2:Y:S04]  /*34f60*/  LDL.64 R14, [R1+0x88] ;  /* 0x00008800010e7983 */ /* 0x001ea80000100a00 */
[----:B--2---:R0:W-:Y:S02]  /*34f70*/  STL.64 [R1+0x2340], R14 ;  /* 0x0023400e01007387 */ /* 0x0041e40000100a00 */
[----:B0-----:R-:W-:-:S02]  /*34f80*/  IMAD.MOV.U32 R14, RZ, RZ, R6 ;  /* 0x000000ffff0e7224 */ /* 0x001fc400078e0006 */
[----:B------:R-:W-:-:S05]  /*34f90*/  IMAD.MOV.U32 R15, RZ, RZ, R5 ;  /* 0x000000ffff0f7224 */ /* 0x000fca00078e0005 */
[----:B------:R0:W-:Y:S02]  /*34fa0*/  STL.64 [R1+0x2358], R14 ;  /* 0x0023580e01007387 */ /* 0x0001e40000100a00 */
[----:B0-----:R-:W-:Y:S02]  /*34fb0*/  IMAD.MOV.U32 R14, RZ, RZ, R4 ;  /* 0x000000ffff0e7224 */ /* 0x001fe400078e0004 */
[----:B------:R-:W-:-:S05]  /*34fc0*/  IMAD.MOV.U32 R15, RZ, RZ, R3 ;  /* 0x000000ffff0f7224 */ /* 0x000fca00078e0003 */
[----:B------:R0:W-:Y:S04]  /*34fd0*/  STL.64 [R1+0x2370], R14 ;  /* 0x0023700e01007387 */ /* 0x0001e80000100a00 */
[----:B0-----:R-:W2:Y:S04]  /*34fe0*/  LDL.64 R14, [R1+0xb8] ;  /* 0x0000b800010e7983 */ /* 0x001ea80000100a00 */
[----:B--2---:R-:W-:Y:S04]  /*34ff0*/  STL.64 [R1+0x2388], R14 ;  /* 0x0023880e01007387 */ /* 0x004fe80000100a00 */
        /* <DEDUP_REMOVED lines=8> */
[----:B-1----:R-:W-:Y:S04]  /*35080*/  STL [R1+0x2254], R24 ;  /* 0x0022541801007387 */ /* 0x002fe80000100800 */
[----:B------:R-:W-:Y:S04]  /*35090*/  STL [R1+0x2250], R25 ;  /* 0x0022501901007387 */ /* 0x000fe80000100800 */
[----:B------:R-:W-:Y:S04]  /*350a0*/  STL [R1+0x224c], R26 ;  /* 0x00224c1a01007387 */ /* 0x000fe80000100800 */
[----:B------:R0:W-:Y:S04]  /*350b0*/  STL [R1+0x2248], R27 ;  /* 0x0022481b01007387 */ /* 0x0001e80000100800 */
[----:B0-----:R-:W4:Y:S04]  /*350c0*/  LDL.64 R26, [R1+0x68] ;  /* 0x00006800011a7983 */ /* 0x001f280000100a00 */
[----:B----4-:R0:W-:Y:S04]  /*350d0*/  STL.64 [R1+0x2318], R26 ;  /* 0x0023181a01007387 */ /* 0x0101e80000100a00 */
[----:B0-----:R-:W4:Y:S04]  /*350e0*/  LDL.64 R26, [R1+0x78] ;  /* 0x00007800011a7983 */ /* 0x001f280000100a00 */
[----:B----4-:R0:W-:Y:S04]  /*350f0*/  STL.64 [R1+0x2338], R26 ;  /* 0x0023381a01007387 */ /* 0x0101e80000100a00 */
        /* <DEDUP_REMOVED lines=37> */
[----:B------:R0:W-:Y:S04]  /*35350*/  STL.64 [R1+0x3f0], R16 ;  /* 0x0003f01001007387 */ /* 0x0001e80000100a00 */
[----:B------:R1:W-:Y:S04]  /*35360*/  STL.64 [R1+0x3f8], R18 ;  /* 0x0003f81201007387 */ /* 0x0003e80000100a00 */
[----:B0-----:R-:W3:Y:S04]  /*35370*/  LDL.LU R16, [R1+0xa50] ;  /* 0x000a500001107983 */ /* 0x001ee80000300800 */
[----:B------:R-:W3:Y:S04]  /*35380*/  LDL.LU R17, [R1+0xa54] ;  /* 0x000a540001117983 */ /* 0x000ee80000300800 */
[----:B-1----:R-:W3:Y:S04]  /*35390*/  LDL.LU R18, [R1+0xa58] ;  /* 0x000a580001127983 */ /* 0x002ee80000300800 */
[----:B------:R-:W3:Y:S01]  /*353a0*/  LDL.LU R19, [R1+0xa5c] ;  /* 0x000a5c0001137983 */ /* 0x000ee20000300800 */
        /* <DEDUP_REMOVED lines=38> */
[----:B------:R-:W-:Y:S01]  /*35610*/  STL [R1+0x2260], R4 ;  /* 0x0022600401007387 */ /* 0x000fe20000100800 */
[----:B--2---:R-:W-:Y:S01]  /*35620*/  HMMA.16816.F32.BF16 R12, R20, R26, R12 ;  /* 0x0000001a140c723c */ /* 0x004fe2000004180c */
[----:B------:R-:W-:-:S15]  /*35630*/  IMAD.MOV.U32 R5, RZ, RZ, R27 ;  /* 0x000000ffff057224 */ /* 0x000fde00078e001b */
[----:B------:R-:W-:-:S03]  /*35640*/  NOP ;  /* 0x0000000000007918 */ /* 0x000fc60000000000 */
[----:B------:R0:W-:Y:S04]  /*35650*/  STL.64 [R1+0x340], R12 ;  /* 0x0003400c01007387 */ /* 0x0001e80000100a00 */
[----:B------:R1:W-:Y:S01]  /*35660*/  STL.64 [R1+0x348], R14 ;  /* 0x0003480e01007387 */ /* 0x0003e20000100a00 */
[----:B0-----:R-:W-:-:S03]  /*35670*/  IMAD.MOV.U32 R12, RZ, RZ, R26 ;  /* 0x000000ffff0c7224 */ /* 0x001fc600078e001a */
[----:B-1----:R-:W2:Y:S04]  /*35680*/  LDL.LU.64 R14, [R1+0x2320] ;  /* 0x00232000010e7983 */ /* 0x002ea80000300a00 */
[----:B------:R-:W3:Y:S04]  /*35690*/  LDL.LU.64 R26, [R1+0x2318] ;  /* 0x00231800011a7983 */ /* 0x000ee80000300a00 */
[----:B------:R-:W-:Y:S04]  /*356a0*/  STL.64 [R1+0x22b0], R6 ;  /* 0x0022b00601007387 */ /* 0x000fe80000100a00 */
[----:B------:R3:W-:Y:S02]  /*356b0*/  STL [R1+0x22a8], R5 ;  /* 0x0022a80501007387 */ /* 0x0007e40000100800 */
[----:B---3--:R-:W-:Y:S01]  /*356c0*/  HMMA.16816.F32.BF16 R4, R20, R26, R16 ;  /* 0x0000001a1404723c */ /* 0x008fe20000041810 */
[----:B------:R-:W-:-:S02]  /*356d0*/  IMAD.MOV.U32 R13, RZ, RZ, R27 ;  /* 0x000000ffff0d7224 */ /* 0x000fc400078e001b */
[----:B------:R-:W-:Y:S01]  /*356e0*/  IMAD.MOV.U32 R28, RZ, RZ, R26 ;  /* 0x000000ffff1c7224 */ /* 0x000fe200078e001a */
[----:B------:R-:W0:-:S15]  /*356f0*/  LDSM.16.MT88.4 R16, [R9+UR5+0x4300] ;  /* 0x004300050910783b */ /* 0x000e1e0008004200 */
[----:B------:R1:W-:Y:S04]  /*35700*/  STL.64 [R1+0xa50], R4 ;  /* 0x000a500401007387 */ /* 0x0003e80000100a00 */
[----:B------:R3:W-:Y:S04]  /*35710*/  STL.64 [R1+0xa58], R6 ;  /* 0x000a580601007387 */ /* 0x0007e80000100a00 */
[----:B-1----:R-:W4:Y:S04]  /*35720*/  LDL.LU R4, [R1+0x9f0] ;  /* 0x0009f00001047983 */ /* 0x002f280000300800 */
[----:B------:R-:W4:Y:S04]  /*35730*/  LDL.LU R5, [R1+0x9f4] ;  /* 0x0009f40001057983 */ /* 0x000f280000300800 */
[----:B---3--:R-:W3:Y:S04]  /*35740*/  LDL.LU R6, [R1+0x9f8] ;  /* 0x0009f80001067983 */ /* 0x008ee80000300800 */
[----:B------:R-:W3:Y:S04]  /*35750*/  LDL.LU R7, [R1+0x9fc] ;  /* 0x0009fc0001077983 */ /* 0x000ee80000300800 */
[----:B---3--:R1:W-:Y:S04]  /*35760*/  STL.64 [R1+0x22c0], R6 ;  /* 0x0022c00601007387 */ /* 0x0083e80000100a00 */
[----:B----4-:R-:W-:Y:S04]  /*35770*/  STL.64 [R1+0x22b8], R4 ;  /* 0x0022b80401007387 */ /* 0x010fe80000100a00 */
[----:B-1----:R-:W3:Y:S04]  /*35780*/  LDL.64 R6, [R1+0x18] ;  /* 0x0000180001067983 */ /* 0x002ee80000100a00 */
[----:B---3--:R-:W-:Y:S04]  /*35790*/  STL.64 [R1+0x22d0], R6 ;  /* 0x0022d00601007387 */ /* 0x008fe80000100a00 */
[----:B--2---:R1:W-:Y:S04]  /*357a0*/  STL.64 [R1+0x22a0], R14 ;  /* 0x0022a00e01007387 */ /* 0x0043e80000100a00 */
[----:B------:R2:W-:Y:S04]  /*357b0*/  STL.64 [R1+0x2298], R12 ;  /* 0x0022980c01007387 */ /* 0x0005e80000100a00 */
[----:B-1----:R-:W3:Y:S04]  /*357c0*/  LDL.64 R14, [R1+0x8] ;  /* 0x00000800010e7983 */ /* 0x002ee80000100a00 */
[----:B---3--:R1:W-:Y:S04]  /*357d0*/  STL.64 [R1+0x22c8], R14 ;  /* 0x0022c80e01007387 */ /* 0x0083e80000100a00 */
[----:B--2---:R-:W2:Y:S04]  /*357e0*/  LDL.LU R12, [R1+0xa00] ;  /* 0x000a0000010c7983 */ /* 0x004ea80000300800 */
[----:B------:R-:W2:Y:S04]  /*357f0*/  LDL.LU R13, [R1+0xa04] ;  /* 0x000a0400010d7983 */ /* 0x000ea80000300800 */
[----:B-1----:R-:W3:Y:S04]  /*35800*/  LDL.LU R14, [R1+0xa08] ;  /* 0x000a0800010e7983 */ /* 0x002ee80000300800 */
[----:B------:R-:W3:Y:S04]  /*35810*/  LDL.LU R15, [R1+0xa0c] ;  /* 0x000a0c00010f7983 */ /* 0x000ee80000300800 */
[----:B---3--:R-:W-:Y:S04]  /*35820*/  STL.64 [R1+0x22e0], R14 ;  /* 0x0022e00e01007387 */ /* 0x008fe80000100a00 */
[----:B--2---:R1:W-:Y:S04]  /*35830*/  STL.64 [R1+0x22d8], R12 ;  /* 0x0022d80c01007387 */ /* 0x0043e80000100a00 */
[----:B-1----:R-:W2:Y:S04]  /*35840*/  LDL.LU R12, [R1+0xa10] ;  /* 0x000a1000010c7983 */ /* 0x002ea80000300800 */
        /* <DEDUP_REMOVED lines=8> */
[----:B----4-:R-:W-:Y:S04]  /*358d0*/  STL.64 [R1+0x22f8], R24 ;  /* 0x0022f81801007387 */ /* 0x010fe80000100a00 */
[----:B-1----:R-:W2:Y:S04]  /*358e0*/  LDL.64 R26, [R1+0x48] ;  /* 0x00004800011a7983 */ /* 0x002ea80000100a00 */
[----:B--2---:R1:W-:Y:S04]  /*358f0*/  STL.64 [R1+0x2310], R26 ;  /* 0x0023101a01007387 */ /* 0x0043e80000100a00 */
[----:B-1----:R-:W2:Y:S04]  /*35900*/  LDL.64 R26, [R1+0x58] ;  /* 0x00005800011a7983 */ /* 0x002ea80000100a00 */
[----:B---3--:R1:W-:Y:S04]  /*35910*/  STL.64 [R1+0x22f0], R14 ;  /* 0x0022f00e01007387 */ /* 0x0083e80000100a00 */
[----:B------:R3:W-:Y:S04]  /*35920*/  STL.64 [R1+0x22e8], R12 ;  /* 0x0022e80c01007387 */ /* 0x0007e80000100a00 */
[----:B-1----:R-:W4:Y:S04]  /*35930*/  LDL.64 R14, [R1+0x38] ;  /* 0x00003800010e7983 */ /* 0x002f280000100a00 */
[----:B----4-:R1:W-:Y:S04]  /*35940*/  STL.64 [R1+0x2308], R14 ;  /* 0x0023080e01007387 */ /* 0x0103e80000100a00 */
[----:B---3--:R-:W3:Y:S04]  /*35950*/  LDL.LU R12, [R1+0xa30] ;  /* 0x000a3000010c7983 */ /* 0x008ee80000300800 */
[----:B------:R-:W3:Y:S04]  /*35960*/  LDL.LU R13, [R1+0xa34] ;  /* 0x000a3400010d7983 */ /* 0x000ee80000300800 */
[----:B-1----:R-:W3:Y:S04]  /*35970*/  LDL.LU R14, [R1+0xa38] ;  /* 0x000a3800010e7983 */ /* 0x002ee80000300800 */
[----:B------:R-:W3:Y:S04]  /*35980*/  LDL.LU R15, [R1+0xa3c] ;  /* 0x000a3c00010f7983 */ /* 0x000ee80000300800 */
[----:B------:R-:W4:Y:S04]  /*35990*/  LDL.64 R6, [R1+0x28] ;  /* 0x0000280001067983 */ /* 0x000f280000100a00 */
[----:B------:R-:W-:Y:S04]  /*359a0*/  STL.64 [R1+0x2290], R10 ;  /* 0x0022900a01007387 */ /* 0x000fe80000100a00 */
[----:B------:R1:W-:Y:S04]  /*359b0*/  STL [R1+0x2288], R9 ;  /* 0x0022880901007387 */ /* 0x0003e80000100800 */
[----:B------:R-:W2:Y:S04]  /*359c0*/  LDL.LU R8, [R1+0x9e0] ;  /* 0x0009e00001087983 */ /* 0x000ea80000300800 */
[----:B-1----:R-:W2:Y:S04]  /*359d0*/  LDL.LU R9, [R1+0x9e4] ;  /* 0x0009e40001097983 */ /* 0x002ea80000300800 */
[----:B------:R-:W2:Y:S04]  /*359e0*/  LDL.LU R10, [R1+0x9e8] ;  /* 0x0009e800010a7983 */ /* 0x000ea80000300800 */
[----:B------:R-:W2:Y:S04]  /*359f0*/  LDL.LU R11, [R1+0x9ec] ;  /* 0x0009ec00010b7983 */ /* 0x000ea80000300800 */
[----:B0-----:R-:W-:Y:S04]  /*35a00*/  STL.64 [R1+0x2118], R18 ;  /* 0x0021181201007387 */ /* 0x001fe80000100a00 */
[----:B------:R0:W-:Y:S04]  /*35a10*/  STL.64 [R1+0x2110], R16 ;  /* 0x0021101001007387 */ /* 0x0001e80000100a00 */
[----:B0-----:R-:W2:Y:S04]  /*35a20*/  LDL.LU R16, [R1+0xa40] ;  /* 0x000a400001107983 */ /* 0x001ea80000300800 */
[----:B------:R-:W2:Y:S04]  /*35a30*/  LDL.LU R17, [R1+0xa44] ;  /* 0x000a440001117983 */ /* 0x000ea80000300800 */
[----:B------:R-:W2:Y:S04]  /*35a40*/  LDL.LU R18, [R1+0xa48] ;  /* 0x000a480001127983 */ /* 0x000ea80000300800 */
[----:B------:R-:W2:Y:S02]  /*35a50*/  LDL.LU R19, [R1+0xa4c] ;  /* 0x000a4c0001137983 */ /* 0x000ea40000300800 */
[----:B--2---:R-:W-:-:S15]  /*35a60*/  HMMA.16816.F32.BF16 R16, R20, R26, R16 ;  /* 0x0000001a1410723c */ /* 0x004fde0000041810 */
[----:B------:R-:W-:-:S04]  /*35a70*/  NOP ;  /* 0x0000000000007918 */ /* 0x000fc80000000000 */
[----:B------:R0:W-:Y:S04]  /*35a80*/  STL.64 [R1+0xa40], R16 ;  /* 0x000a401001007387 */ /* 0x0001e80000100a00 */
[----:B------:R1:W-:Y:S01]  /*35a90*/  STL.64 [R1+0xa48], R18 ;  /* 0x000a481201007387 */ /* 0x0003e20000100a00 */
[----:B0-----:R-:W-:Y:S02]  /*35aa0*/  IMAD.MOV.U32 R17, RZ, RZ, R26 ;  /* 0x000000ffff117224 */ /* 0x001fe400078e001a */
[----:B------:R-:W-:Y:S02]  /*35ab0*/  IMAD.MOV.U32 R16, RZ, RZ, R27 ;  /* 0x000000ffff107224 */ /* 0x000fe400078e001b */
[----:B------:R-:W3:Y:S02]  /*35ac0*/  LDL.LU.64 R26, [R1+0x2310] ;  /* 0x00231000011a7983 */ /* 0x000ee40000300a00 */
[----:B---3--:R-:W-:Y:S01]  /*35ad0*/  HMMA.16816.F32.BF16 R12, R20, R26, R12 ;  /* 0x0000001a140c723c */ /* 0x008fe2000004180c */
        /* <DEDUP_REMOVED lines=10> */
[----:B0-----:R-:W3:Y:S04]  /*35b80*/  LDL.LU R16, [R1+0x330] ;  /* 0x0003300001107983 */ /* 0x001ee80000300800 */
[----:B------:R-:W3:Y:S04]  /*35b90*/  LDL.LU R17, [R1+0x334] ;  /* 0x0003340001117983 */ /* 0x000ee80000300800 */
[----:B------:R-:W3:Y:S04]  /*35ba0*/  LDL.LU R18, [R1+0x338] ;  /* 0x0003380001127983 */ /* 0x000ee80000300800 */
[----:B------:R-:W3:Y:S01]  /*35bb0*/  LDL.LU R19, [R1+0x33c] ;  /* 0x00033c0001137983 */ /* 0x000ee20000300800 */
[----:B--2---:R-:W-:Y:S01]  /*35bc0*/  HMMA.16816.F32.BF16 R24, R20, R14, R24 ;  /* 0x0000000e1418723c */ /* 0x004fe20000041818 */
[----:B------:R-:W-:-:S02]  /*35bd0*/  IMAD.MOV.U32 R29, RZ, RZ, R15 ;  /* 0x000000ffff1d7224 */ /* 0x000fc400078e000f */
[----:B---3--:R-:W-:Y:S04]  /*35be0*/  STL.64 [R1+0x2280], R18 ;  /* 0x0022801201007387 */ /* 0x008fe80000100a00 */
[----:B------:R0:W-:Y:S04]  /*35bf0*/  STL.64 [R1+0x2278], R16 ;  /* 0x0022781001007387 */ /* 0x0001e80000100a00 */
[----:B0-----:R-:W2:Y:S04]  /*35c00*/  LDL.LU R16, [R1+0x9d0] ;  /* 0x0009d00001107983 */ /* 0x001ea80000300800 */
[----:B------:R-:W2:Y:S04]  /*35c10*/  LDL.LU R17, [R1+0x9d4] ;  /* 0x0009d40001117983 */ /* 0x000ea80000300800 */
[----:B------:R-:W2:Y:S04]  /*35c20*/  LDL.LU R18, [R1+0x9d8] ;  /* 0x0009d80001127983 */ /* 0x000ea80000300800 */
[----:B------:R-:W2:Y:S04]  /*35c30*/  LDL.LU R19, [R1+0x9dc] ;  /* 0x0009dc0001137983 */ /* 0x000ea80000300800 */
[----:B------:R-:W-:Y:S04]  /*35c40*/  STL.64 [R1+0xa20], R24 ;  /* 0x000a201801007387 */ /* 0x000fe80000100a00 */
[----:B------:R0:W-:Y:S02]  /*35c50*/  STL.64 [R1+0xa28], R26 ;  /* 0x000a281a01007387 */ /* 0x0001e40000100a00 */
[----:B0-----:R-:W-:-:S02]  /*35c60*/  IMAD.MOV.U32 R27, RZ, RZ, R14 ;  /* 0x000000ffff1b7224 */ /* 0x001fc400078e000e */
[----:B------:R-:W3:Y:S04]  /*35c70*/  LDL.LU.64 R14, [R1+0x22f0] ;  /* 0x0022f000010e7983 */ /* 0x000ee80000300a00 */
[----:B------:R-:W3:Y:S01]  /*35c80*/  LDL.LU.64 R12, [R1+0x22e8] ;  /* 0x0022e800010c7983 */ /* 0x000ee20000300a00 */
[----:B----4-:R-:W-:Y:S02]  /*35c90*/  IMAD.MOV.U32 R25, RZ, RZ, R6 ;  /* 0x000000ffff197224 */ /* 0x010fe400078e0006 */
        /* <DEDUP_REMOVED lines=8> */
[----:B---3--:R-:W-:Y:S01]  /*35d20*/  HMMA.16816.F32.BF16 R12, R20, R6, R12 ;  /* 0x00000006140c723c */ /* 0x008fe2000004180c */
[----:B------:R-:W-:-:S02]  /*35d30*/  IMAD.MOV.U32 R2, RZ, RZ, R6 ;  /* 0x000000ffff027224 */ /* 0x000fc400078e0006 */
[----:B------:R-:W-:-:S15]  /*35d40*/  IMAD.MOV.U32 R24, RZ, RZ, R7 ;  /* 0x000000ffff187224 */ /* 0x000fde00078e0007 */
[----:B------:R-:W-:Y:S01]  /*35d50*/  NOP ;  /* 0x0000000000007918 */ /* 0x000fe20000000000 */
[----:B------:R-:W-:Y:S04]  /*35d60*/  STL.64 [R1+0xa00], R12 ;  /* 0x000a000c01007387 */ /* 0x000fe80000100a00 */
[----:B------:R0:W-:Y:S04]  /*35d70*/  STL.64 [R1+0xa08], R14 ;  /* 0x000a080e01007387 */ /* 0x0001e80000100a00 */
[----:B0-----:R-:W3:Y:S04]  /*35d80*/  LDL.LU.64 R14, [R1+0x22c8] ;  /* 0x0022c800010e7983 */ /* 0x001ee80000300a00 */
[----:B------:R-:W3:Y:S04]  /*35d90*/  LDL.LU.64 R6, [R1+0x22c0] ;  /* 0x0022c00001067983 */ /* 0x000ee80000300a00 */
[----:B------:R-:W3:Y:S02]  /*35da0*/  LDL.LU.64 R4, [R1+0x22b8] ;  /* 0x0022b80001047983 */ /* 0x000ee40000300a00 */
[----:B---3--:R-:W-:Y:S01]  /*35db0*/  HMMA.16816.F32.BF16 R4, R20, R14, R4 ;  /* 0x0000000e1404723c */ /* 0x008fe20000041804 */
[----:B------:R-:W-:-:S15]  /*35dc0*/  IMAD.MOV.U32 R0, RZ, RZ, R15 ;  /* 0x000000ffff007224 */ /* 0x000fde00078e000f */
[----:B------:R-:W-:-:S03]  /*35dd0*/  NOP ;  /* 0x0000000000007918 */ /* 0x000fc60000000000 */
[----:B------:R0:W-:Y:S04]  /*35de0*/  STL.64 [R1+0x9f0], R4 ;  /* 0x0009f00401007387 */ /* 0x0001e80000100a00 */
[----:B------:R1:W-:Y:S01]  /*35df0*/  STL.64 [R1+0x9f8], R6 ;  /* 0x0009f80601007387 */ /* 0x0003e20000100a00 */
[----:B0-----:R-:W-:-:S03]  /*35e00*/  IMAD.MOV.U32 R4, RZ, RZ, R14 ;  /* 0x000000ffff047224 */ /* 0x001fc600078e000e */
[----:B-1----:R-:W3:Y:S04]  /*35e10*/  LDL.LU.64 R6, [R1+0x22b0] ;  /* 0x0022b00001067983 */ /* 0x002ee80000300a00 */
[----:B------:R-:W4:Y:S04]  /*35e20*/  LDL.LU R5, [R1+0x22a8] ;  /* 0x0022a80001057983 */ /* 0x000f280000300800 */
[----:B------:R-:W2:Y:S04]  /*35e30*/  LDL.LU.64 R14, [R1+0x22a0] ;  /* 0x0022a000010e7983 */ /* 0x000ea80000300a00 */
[----:B------:R-:W3:Y:S01]  /*35e40*/  LDL.LU.64 R12, [R1+0x2298] ;  /* 0x00229800010c7983 */ /* 0x000ee20000300a00 */
[----:B--2---:R-:W-:-:S15]  /*35e50*/  HMMA.16816.F32.BF16 R8, R20, R14, R8 ;  /* 0x0000000e1408723c */ /* 0x004fde0000041808 */
[----:B------:R-:W-:-:S04]  /*35e60*/  NOP ;  /* 0x0000000000007918 */ /* 0x000fc80000000000 */
[----:B------:R-:W-:Y:S04]  /*35e70*/  STL.64 [R1+0x9e0], R8 ;  /* 0x0009e00801007387 */ /* 0x000fe80000100a00 */
[----:B------:R0:W-:Y:S04]  /*35e80*/  STL.64 [R1+0x9e8], R10 ;  /* 0x0009e80a01007387 */ /* 0x0001e80000100a00 */
[----:B0-----:R-:W2:Y:S04]  /*35e90*/  LDL.LU.64 R10, [R1+0x2290] ;  /* 0x00229000010a7983 */ /* 0x001ea80000300a00 */
[----:B------:R-:W3:Y:S04]  /*35ea0*/  LDL.LU R9, [R1+0x2288] ;  /* 0x0022880001097983 */ /* 0x000ee80000300800 */
[----:B------:R-:W-:Y:S01]  /*35eb0*/  STL.64 [R1+0x2130], R14 ;  /* 0x0021300e01007387 */ /* 0x000fe20000100a00 */
[----:B--2---:R-:W-:-:S15]  /*35ec0*/  HMMA.16816.F32.BF16 R16, R20, R10, R16 ;  /* 0x0000000a1410723c */ /* 0x004fde0000041810 */
        /* <DEDUP_REMOVED lines=8> */
[----:B------:R-:W3:Y:S04]  /*35f50*/  LDL.LU.64 R16, [R1+0x2268] ;  /* 0x0022680001107983 */ /* 0x000ee80000300a00 */
[----:B------:R-:W-:Y:S08]  /*35f60*/  STL.64 [R1+0x2120], R6 ;  /* 0x0021200601007387 */ /* 0x000ff00000100a00 */
[----:B------:R-:W-:Y:S04]  /*35f70*/  STL.64 [R1+0x330], R20 ;  /* 0x0003301401007387 */ /* 0x000fe80000100a00 */
[----:B------:R-:W-:Y:S04]  /*35f80*/  STL.64 [R1+0x338], R22 ;  /* 0x0003381601007387 */ /* 0x000fe80000100a00 */
[----:B------:R0:W1:Y:S04]  /*35f90*/  LDSM.16.MT88.4 R20, [R9+UR5+0x4380] ;  /* 0x004380050914783b */ /* 0x0000680008004200 */
[----:B------:R-:W2:Y:S04]  /*35fa0*/  LDL.LU R8, [R1+0x8c0] ;  /* 0x0008c00001087983 */ /* 0x000ea80000300800 */
[----:B0-----:R-:W2:Y:S04]  /*35fb0*/  LDL.LU R9, [R1+0x8c4] ;  /* 0x0008c40001097983 */ /* 0x001ea80000300800 */
[----:B------:R-:W2:Y:S04]  /*35fc0*/  LDL.LU R10, [R1+0x8c8] ;  /* 0x0008c800010a7983 */ /* 0x000ea80000300800 */
[----:B------:R-:W2:Y:S01]  /*35fd0*/  LDL.LU R11, [R1+0x8cc] ;  /* 0x0008cc00010b7983 */ /* 0x000ea20000300800 */
[----:B------:R-:W-:-:S02]  /*35fe0*/  IMAD.MOV.U32 R14, RZ, RZ, R4 ;  /* 0x000000ffff0e7224 */ /* 0x000fc400078e0004 */
[----:B------:R-:W-:Y:S01]  /*35ff0*/  IMAD.MOV.U32 R15, RZ, RZ, R0 ;  /* 0x000000ffff0f7224 */ /* 0x000fe200078e0000 */
[----:B--2---:R-:W-:Y:S04]  /*36000*/  STL.64 [R1+0x2140], R10 ;  /* 0x0021400a01007387 */ /* 0x004fe80000100a00 */
[----:B------:R0:W-:Y:S04]  /*36010*/  STL.64 [R1+0x2138], R8 ;  /* 0x0021380801007387 */ /* 0x0001e80000100a00 */
[----:B------:R-:W2:Y:S04]  /*36020*/  LDL.LU R4, [R1+0x2260] ;  /* 0x0022600001047983 */ /* 0x000ea80000300800 */
[----:B------:R-:W2:Y:S04]  /*36030*/  LDL.LU R0, [R1+0x225c] ;  /* 0x00225c0001007983 */ /* 0x000ea80000300800 */
[----:B------:R1:W-:Y:S04]  /*36040*/  STL.64 [R1+0x2148], R14 ;  /* 0x0021480e01007387 */ /* 0x0003e80000100a00 */
[----:B0-----:R-:W2:Y:S04]  /*36050*/  LDL.LU R8, [R1+0x8d0] ;  /* 0x0008d00001087983 */ /* 0x001ea80000300800 */
[----:B------:R-:W2:Y:S04]  /*36060*/  LDL.LU R9, [R1+0x8d4] ;  /* 0x0008d40001097983 */ /* 0x000ea80000300800 */
[----:B------:R-:W2:Y:S04]  /*36070*/  LDL.LU R10, [R1+0x8d8] ;  /* 0x0008d800010a7983 */ /* 0x000ea80000300800 */
[----:B------:R-:W2:Y:S01]  /*36080*/  LDL.LU R11, [R1+0x8dc] ;  /* 0x0008dc00010b7983 */ /* 0x000ea20000300800 */
[----:B-1----:R-:W-:-:S02]  /*36090*/  IMAD.MOV.U32 R14, RZ, RZ, R2 ;  /* 0x000000ffff0e7224 */ /* 0x002fc400078e0002 */
[----:B------:R-:W-:Y:S01]  /*360a0*/  IMAD.MOV.U32 R15, RZ, RZ, R24 ;  /* 0x000000ffff0f7224 */ /* 0x000fe200078e0018 */
[----:B--2---:R-:W-:Y:S04]  /*360b0*/  STL.64 [R1+0x2158], R10 ;  /* 0x0021580a01007387 */ /* 0x004fe80000100a00 */
[----:B------:R-:W-:Y:S04]  /*360c0*/  STL.64 [R1+0x2150], R8 ;  /* 0x0021500801007387 */ /* 0x000fe80000100a00 */
[----:B------:R-:W2:Y:S04]  /*360d0*/  LDL.LU R2, [R1+0x2258] ;  /* 0x0022580001027983 */ /* 0x000ea80000300800 */
[----:B------:R-:W2:Y:S04]  /*360e0*/  LDL.LU R24, [R1+0x2254] ;  /* 0x0022540001187983 */ /* 0x000ea80000300800 */
[----:B------:R0:W-:Y:S02]  /*360f0*/  STL.64 [R1+0x2160], R14 ;  /* 0x0021600e01007387 */ /* 0x0001e40000100a00 */
[----:B0-----:R-:W-:-:S02]  /*36100*/  IMAD.MOV.U32 R14, RZ, RZ, R25 ;  /* 0x000000ffff0e7224 */ /* 0x001fc400078e0019 */
[----:B------:R-:W-:Y:S01]  /*36110*/  IMAD.MOV.U32 R15, RZ, RZ, R26 ;  /* 0x000000ffff0f7224 */ /* 0x000fe200078e001a */
[----:B------:R-:W2:Y:S04]  /*36120*/  LDL.LU R25, [R1+0x2250] ;  /* 0x0022500001197983 */ /* 0x000ea80000300800 */
[----:B------:R-:W2:Y:S04]  /*36130*/  LDL.LU R26, [R1+0x224c] ;  /* 0x00224c00011a7983 */ /* 0x000ea80000300800 */
[----:B------:R0:W-:Y:S04]  /*36140*/  STL.64 [R1+0x2178], R14 ;  /* 0x0021780e01007387 */ /* 0x0001e80000100a00 */
[----:B------:R-:W2:Y:S04]  /*36150*/  LDL.LU R8, [R1+0x8e0] ;  /* 0x0008e00001087983 */ /* 0x000ea80000300800 */
[----:B------:R-:W2:Y:S04]  /*36160*/  LDL.LU R9, [R1+0x8e4] ;  /* 0x0008e40001097983 */ /* 0x000ea80000300800 */
[----:B------:R-:W2:Y:S04]  /*36170*/  LDL.LU R10, [R1+0x8e8] ;  /* 0x0008e800010a7983 */ /* 0x000ea80000300800 */
[----:B------:R-:W2:Y:S01]  /*36180*/  LDL.LU R11, [R1+0x8ec] ;  /* 0x0008ec00010b7983 */ /* 0x000ea20000300800 */
[----:B0-----:R-:W-:-:S02]  /*36190*/  IMAD.MOV.U32 R14, RZ, RZ, R27 ;  /* 0x000000ffff0e7224 */ /* 0x001fc400078e001b */
[----:B------:R-:W-:Y:S01]  /*361a0*/  IMAD.MOV.U32 R15, RZ, RZ, R29 ;  /* 0x000000ffff0f7224 */ /* 0x000fe200078e001d */
[----:B------:R-:W3:Y:S04]  /*361b0*/  LDL.LU R27, [R1+0x2248] ;  /* 0x00224800011b7983 */ /* 0x000ee80000300800 */
        /* <DEDUP_REMOVED lines=16> */
[----:B---3--:R-:W-:-:S02]  /*362c0*/  IMAD.MOV.U32 R14, RZ, RZ, R17 ;  /* 0x000000ffff0e7224 */ /* 0x008fc400078e0011 */
[----:B------:R-:W-:-:S05]  /*362d0*/  IMAD.MOV.U32 R15, RZ, RZ, R16 ;  /* 0x000000ffff0f7224 */ /* 0x000fca00078e0010 */
[----:B------:R-:W-:Y:S04]  /*362e0*/  STL.64 [R1+0x21c0], R14 ;  /* 0x0021c00e01007387 */ /* 0x000fe80000100a00 */
[----:B--2---:R-:W-:Y:S04]  /*362f0*/  STL.64 [R1+0x21a0], R10 ;  /* 0x0021a00a01007387 */ /* 0x004fe80000100a00 */
[----:B------:R0:W-:Y:S04]  /*36300*/  STL.64 [R1+0x2198], R8 ;  /* 0x0021980801007387 */ /* 0x0001e80000100a00 */
[----:B0-----:R-:W2:Y:S04]  /*36310*/  LDL.LU R8, [R1+0x910] ;  /* 0x0009100001087983 */ /* 0x001ea80000300800 */
[----:B------:R-:W2:Y:S04]  /*36320*/  LDL.LU R9, [R1+0x914] ;  /* 0x0009140001097983 */ /* 0x000ea80000300800 */
[----:B------:R-:W3:Y:S04]  /*36330*/  LDL.LU R10, [R1+0x918] ;  /* 0x00091800010a7983 */ /* 0x000ee80000300800 */
[----:B------:R-:W3:Y:S01]  /*36340*/  LDL.LU R11, [R1+0x91c] ;  /* 0x00091c00010b7983 */ /* 0x000ee20000300800 */
[----:B------:R-:W-:-:S02]  /*36350*/  IMAD.MOV.U32 R14, RZ, RZ, R28 ;  /* 0x000000ffff0e7224 */ /* 0x000fc400078e001c */
[----:B------:R-:W-:-:S05]  /*36360*/  IMAD.MOV.U32 R15, RZ, RZ, R13 ;  /* 0x000000ffff0f7224 */ /* 0x000fca00078e000d */
[----:B------:R-:W-:Y:S04]  /*36370*/  STL.64 [R1+0x21d8], R14 ;  /* 0x0021d80e01007387 */ /* 0x000fe80000100a00 */
[----:B---3--:R-:W-:Y:S04]  /*36380*/  STL.64 [R1+0x21b8], R10 ;  /* 0x0021b80a01007387 */ /* 0x008fe80000100a00 */
[----:B--2---:R0:W-:Y:S04]  /*36390*/  STL.64 [R1+0x21b0], R8 ;  /* 0x0021b00801007387 */ /* 0x0041e80000100a00 */
[----:B0-----:R-:W2:Y:S04]  /*363a0*/  LDL.LU R8, [R1+0x920] ;  /* 0x0009200001087983 */ /* 0x001ea80000300800 */
[----:B------:R-:W2:Y:S04]  /*363b0*/  LDL.LU R9, [R1+0x924] ;  /* 0x0009240001097983 */ /* 0x000ea80000300800 */
[----:B------:R-:W3:Y:S04]  /*363c0*/  LDL.LU R10, [R1+0x928] ;  /* 0x00092800010a7983 */ /* 0x000ee80000300800 */
[----:B------:R-:W3:Y:S01]  /*363d0*/  LDL.LU R11, [R1+0x92c] ;  /* 0x00092c00010b7983 */ /* 0x000ee20000300800 */
[----:B------:R-:W-:-:S02]  /*363e0*/  IMAD.MOV.U32 R14, RZ, RZ, R12 ;  /* 0x000000ffff0e7224 */ /* 0x000fc400078e000c */
[----:B----4-:R-:W-:-:S05]  /*363f0*/  IMAD.MOV.U32 R15, RZ, RZ, R5 ;  /* 0x000000ffff0f7224 */ /* 0x010fca00078e0005 */
[----:B------:R0:W-:Y:S01]  /*36400*/  STL.64 [R1+0x21f0], R14 ;  /* 0x0021f00e01007387 */ /* 0x0001e20000100a00 */
[----:B------:R-:W-:Y:S02]  /*36410*/  IMAD.MOV.U32 R6, RZ, RZ, R2 ;  /* 0x000000ffff067224 */ /* 0x000fe400078e0002 */
[----:B------:R-:W-:Y:S02]  /*36420*/  IMAD.MOV.U32 R7, RZ, RZ, R0 ;  /* 0x000000ffff077224 */ /* 0x000fe400078e0000 */
[----:B0-----:R-:W-:Y:S02]  /*36430*/  IMAD.MOV.U32 R14, RZ, RZ, R4 ;  /* 0x000000ffff0e7224 */ /* 0x001fe400078e0004 */
[----:B------:R-:W-:-:S05]  /*36440*/  IMAD.MOV.U32 R15, RZ, RZ, R3 ;  /* 0x000000ffff0f7224 */ /* 0x000fca00078e0003 */
[----:B------:R-:W-:Y:S04]  /*36450*/  STL.64 [R1+0x2208], R14 ;  /* 0x0022080e01007387 */ /* 0x000fe80000100a00 */
[----:B---3--:R-:W-:Y:S04]  /*36460*/  STL.64 [R1+0x21d0], R10 ;  /* 0x0021d00a01007387 */ /* 0x008fe80000100a00 */
[----:B--2---:R0:W-:Y:S04]  /*36470*/  STL.64 [R1+0x21c8], R8 ;  /* 0x0021c80801007387 */ /* 0x0041e80000100a00 */
[----:B0-----:R-:W2:Y:S04]  /*36480*/  LDL.LU R8, [R1+0x930] ;  /* 0x0009300001087983 */ /* 0x001ea80000300800 */
[----:B------:R-:W2:Y:S04]  /*36490*/  LDL.LU R9, [R1+0x934] ;  /* 0x0009340001097983 */ /* 0x000ea80000300800 */
[----:B------:R-:W3:Y:S04]  /*364a0*/  LDL.LU R10, [R1+0x938] ;  /* 0x00093800010a7983 */ /* 0x000ee80000300800 */
[----:B------:R-:W3:Y:S04]  /*364b0*/  LDL.LU R11, [R1+0x93c] ;  /* 0x00093c00010b7983 */ /* 0x000ee80000300800 */
[----:B------:R0:W-:Y:S04]  /*364c0*/  STL.64 [R1+0x2230], R6 ;  /* 0x0022300601007387 */ /* 0x0001e80000100a00 */
[----:B0-----:R-:W4:Y:S04]  /*364d0*/  LDL.64 R6, [R1+0xc8] ;  /* 0x0000c80001067983 */ /* 0x001f280000100a00 */
        /* <DEDUP_REMOVED lines=12> */
[----:B0-----:R-:W4:Y:S04]  /*365a0*/  LDL.LU R16, [R1+0x1010] ;  /* 0x0010100001107983 */ /* 0x001f280000300800 */
[----:B------:R-:W4:Y:S04]  /*365b0*/  LDL.LU R17, [R1+0x1014] ;  /* 0x0010140001117983 */ /* 0x000f280000300800 */
[----:B------:R-:W4:Y:S04]  /*365c0*/  LDL.LU R18, [R1+0x1018] ;  /* 0x0010180001127983 */ /* 0x000f280000300800 */
[----:B------:R-:W4:Y:S04]  /*365d0*/  LDL.LU R19, [R1+0x101c] ;  /* 0x00101c0001137983 */ /* 0x000f280000300800 */
[----:B------:R-:W2:Y:S04]  /*365e0*/  LDL.64 R14, [R1+0x98] ;  /* 0x00009800010e7983 */ /* 0x000ea80000100a00 */
        /* <DEDUP_REMOVED lines=12> */
[----:B----4-:R-:W-:Y:S01]  /*366b0*/  HMMA.16816.F32.BF16 R16, R24, R6, R16 ;  /* 0x000000061810723c */ /* 0x010fe20000041810 */
[----:B------:R-:W-:-:S02]  /*366c0*/  IMAD.MOV.U32 R2, RZ, RZ, R6 ;  /* 0x000000ffff027224 */ /* 0x000fc400078e0006 */
[----:B------:R-:W-:Y:S01]  /*366d0*/  IMAD.MOV.U32 R0, RZ, RZ, R7 ;  /* 0x000000ffff007224 */ /* 0x000fe200078e0007 */
[----:B---3--:R-:W-:Y:S04]  /*366e0*/  STL.64 [R1+0x2218], R10 ;  /* 0x0022180a01007387 */ /* 0x008fe80000100a00 */
[----:B--2---:R0:W-:Y:S04]  /*366f0*/  STL.64 [R1+0x2210], R8 ;  /* 0x0022100801007387 */ /* 0x0041e80000100a00 */
[----:B0-----:R-:W2:Y:S04]  /*36700*/  LDL.LU R8, [R1+0x2a0] ;  /* 0x0002a00001087983 */ /* 0x001ea80000300800 */
[----:B------:R-:W2:Y:S04]  /*36710*/  LDL.LU R9, [R1+0x2a4] ;  /* 0x0002a40001097983 */ /* 0x000ea80000300800 */
[----:B------:R-:W2:Y:S04]  /*36720*/  LDL.LU R10, [R1+0x2a8] ;  /* 0x0002a800010a7983 */ /* 0x000ea80000300800 */
[----:B------:R-:W2:Y:S04]  /*36730*/  LDL.LU R11, [R1+0x2ac] ;  /* 0x0002ac00010b7983 */ /* 0x000ea80000300800 */
[----:B------:R-:W-:Y:S04]  /*36740*/  STL [R1+0x203c], R22 ;  /* 0x00203c1601007387 */ /* 0x000fe80000100800 */
[----:B------:R0:W-:Y:S04]  /*36750*/  STL [R1+0x2038], R23 ;  /* 0x0020381701007387 */ /* 0x0001e80000100800 */
[----:B------:R-:W-:Y:S04]  /*36760*/  STL.64 [R1+0x20f0], R20 ;  /* 0x0020f01401007387 */ /* 0x000fe80000100a00 */
[----:B0-----:R-:W3:Y:S04]  /*36770*/  LDL.LU.64 R22, [R1+0xa8] ;  /* 0x0000a80001167983 */ /* 0x001ee80000300a00 */
[----:B------:R-:W-:Y:S04]  /*36780*/  STL.64 [R1+0x1010], R16 ;  /* 0x0010101001007387 */ /* 0x000fe80000100a00 */
[----:B------:R0:W-:Y:S04]  /*36790*/  STL.64 [R1+0x1018], R18 ;  /* 0x0010181201007387 */ /* 0x0001e80000100a00 */
[----:B0-----:R-:W4:Y:S04]  /*367a0*/  LDL.LU.64 R18, [R1+0x2240] ;  /* 0x0022400001127983 */ /* 0x001f280000300a00 */
[----:B------:R-:W4:Y:S04]  /*367b0*/  LDL.LU.64 R16, [R1+0x2238] ;  /* 0x0022380001107983 */ /* 0x000f280000300a00 */
[----:B------:R-:W4:Y:S02]  /*367c0*/  LDL.LU.64 R6, [R1+0x2230] ;  /* 0x0022300001067983 */ /* 0x000f240000300a00 */
[----:B----4-:R-:W-:Y:S02]  /*367d0*/  HMMA.16816.F32.BF16 R4, R24, R6, R16 ;  /* 0x000000061804723c */ /* 0x010fe40000041810 */
[----:B------:R-:W3:Y:S04]  /*367e0*/  LDL.LU.64 R18, [R1+0x2228] ;  /* 0x0022280001127983 */ /* 0x000ee80000300a00 */
[----:B------:R-:W3:-:S13]  /*367f0*/  LDL.LU.64 R16, [R1+0x2220] ;  /* 0x0022200001107983 */ /* 0x000eda0000300a00 */
[----:B------:R0:W-:Y:S04]  /*36800*/  STL.64 [R1+0x2c0], R4 ;  /* 0x0002c00401007387 */ /* 0x0001e80000100a00 */
[----:B------:R1:W-:Y:S04]  /*36810*/  STL.64 [R1+0x2c8], R6 ;  /* 0x0002c80601007387 */ /* 0x0003e80000100a00 */
[----:B0-----:R-:W4:Y:S04]  /*36820*/  LDL.LU R4, [R1+0x8b0] ;  /* 0x0008b00001047983 */ /* 0x001f280000300800 */
[----:B------:R-:W4:Y:S04]  /*36830*/  LDL.LU R5, [R1+0x8b4] ;  /* 0x0008b40001057983 */ /* 0x000f280000300800 */
[----:B-1----:R-:W4:Y:S04]  /*36840*/  LDL.LU R6, [R1+0x8b8] ;  /* 0x0008b80001067983 */ /* 0x002f280000300800 */
[----:B------:R-:W4:Y:S01]  /*36850*/  LDL.LU R7, [R1+0x8bc] ;  /* 0x0008bc0001077983 */ /* 0x000f220000300800 */
        /* <DEDUP_REMOVED lines=8> */
[----:B------:R0:W-:Y:S04]  /*368e0*/  STL.64 [R1+0x20f8], R22 ;  /* 0x0020f81601007387 */ /* 0x0001e80000100a00 */
[----:B0-----:R-:W3:Y:S01]  /*368f0*/  LDL.LU.64 R22, [R1+0xb8] ;  /* 0x0000b80001167983 */ /* 0x001ee20000300a00 */
[----:B--2---:R-:W-:Y:S03]  /*36900*/  HMMA.16816.F32.BF16 R8, R24, R14, R8 ;  /* 0x0000000e1808723c */ /* 0x004fe60000041808 */
[----:B---3--:R0:W-:-:S15]  /*36910*/  STL.64 [R1+0x2100], R22 ;  /* 0x0021001601007387 */ /* 0x0081de0000100a00 */
[----:B------:R-:W-:Y:S01]  /*36920*/  NOP ;  /* 0x0000000000007918 */ /* 0x000fe20000000000 */
[----:B------:R-:W-:Y:S04]  /*36930*/  STL.64 [R1+0x2a0], R8 ;  /* 0x0002a00801007387 */ /* 0x000fe80000100a00 */
[----:B------:R1:W-:Y:S01]  /*36940*/  STL.64 [R1+0x2a8], R10 ;  /* 0x0002a80a01007387 */ /* 0x0003e20000100a00 */
[----:B0-----:R-:W-:Y:S02]  /*36950*/  IMAD.MOV.U32 R22, RZ, RZ, R2 ;  /* 0x000000ffff167224 */ /* 0x001fe400078e0002 */
[----:B------:R-:W-:Y:S01]  /*36960*/  IMAD.MOV.U32 R23, RZ, RZ, R0 ;  /* 0x000000ffff177224 */ /* 0x000fe200078e0000 */
[----:B-1----:R-:W2:Y:S04]  /*36970*/  LDL.LU.64 R10, [R1+0x2218] ;  /* 0x00221800010a7983 */ /* 0x002ea80000300a00 */
[----:B------:R-:W2:Y:S01]  /*36980*/  LDL.LU.64 R8, [R1+0x2210] ;  /* 0x0022100001087983 */ /* 0x000ea20000300a00 */
[----:B------:R-:W-:-:S02]  /*36990*/  IMAD.MOV.U32 R2, RZ, RZ, R14 ;  /* 0x000000ffff027224 */ /* 0x000fc400078e000e */
[----:B------:R-:W-:Y:S02]  /*369a0*/  IMAD.MOV.U32 R0, RZ, RZ, R15 ;  /* 0x000000ffff007224 */ /* 0x000fe400078e000f */
        /* <DEDUP_REMOVED lines=55> */
[----:B--2---:R-:W-:-:S15]  /*36d20*/  HMMA.16816.F32.BF16 R8, R24, R14, R8 ;  /* 0x0000000e1808723c */ /* 0x004fde0000041808 */
[----:B------:R-:W-:-:S04]  /*36d30*/  NOP ;  /* 0x0000000000007918 */ /* 0x000fc80000000000 */
[----:B------:R-:W-:Y:S04]  /*36d40*/  STL.64 [R1+0x8c0], R8 ;  /* 0x0008c00801007387 */ /* 0x000fe80000100a00 */
[----:B------:R0:W-:Y:S04]  /*36d50*/  STL.64 [R1+0x8c8], R10 ;  /* 0x0008c80a01007387 */ /* 0x0001e80000100a00 */
[----:B0-----:R-:W4:Y:S04]  /*36d60*/  LDL.LU.64 R10, [R1+0x2128] ;  /* 0x00212800010a7983 */ /* 0x001f280000300a00 */
[----:B------:R0:W-:Y:S04]  /*36d70*/  STL.64 [R1+0x2090], R14 ;  /* 0x0020900e01007387 */ /* 0x0001e80000100a00 */
[----:B0-----:R-:W2:Y:S01]  /*36d80*/  LDL.LU.64 R14, [R1+0x88] ;  /* 0x00008800010e7983 */ /* 0x001ea20000300a00 */
[C---:B----4-:R-:W-:Y:S03]  /*36d90*/  HMMA.16816.F32.BF16 R4, R24.reuse, R10, R4 ;  /* 0x0000000a1804723c */ /* 0x050fe60000041804 */
[----:B--2---:R0:W-:Y:S04]  /*36da0*/  STL.64 [R1+0x2108], R14 ;  /* 0x0021080e01007387 */ /* 0x0041e80000100a00 */
[----:B------:R-:W2:Y:S04]  /*36db0*/  LDL.LU R12, [R1+0xfe0] ;  /* 0x000fe000010c7983 */ /* 0x000ea80000300800 */
[----:B------:R-:W2:Y:S04]  /*36dc0*/  LDL.LU R13, [R1+0xfe4] ;  /* 0x000fe400010d7983 */ /* 0x000ea80000300800 */
[----:B0-----:R-:W2:Y:S04]  /*36dd0*/  LDL.LU R14, [R1+0xfe8] ;  /* 0x000fe800010e7983 */ /* 0x001ea80000300800 */
[----:B------:R-:W2:Y:S04]  /*36de0*/  LDL.LU R15, [R1+0xfec] ;  /* 0x000fec00010f7983 */ /* 0x000ea80000300800 */
[----:B------:R-:W-:Y:S04]  /*36df0*/  STL.64 [R1+0x8b0], R4 ;  /* 0x0008b00401007387 */ /* 0x000fe80000100a00 */
[----:B------:R0:W-:Y:S04]  /*36e00*/  STL.64 [R1+0x8b8], R6 ;  /* 0x0008b80601007387 */ /* 0x0001e80000100a00 */
[----:B0-----:R-:W3:Y:S04]  /*36e10*/  LDL.LU.64 R6, [R1+0x2120] ;  /* 0x0021200001067983 */ /* 0x001ee80000300a00 */
[----:B------:R0:W-:Y:S04]  /*36e20*/  STL [R1+0x205c], R10 ;  /* 0x00205c0a01007387 */ /* 0x0001e80000100800 */
[----:B------:R1:W-:Y:S04]  /*36e30*/  STL [R1+0x2058], R11 ;  /* 0x0020580b01007387 */ /* 0x0003e80000100800 */
[----:B------:R-:W4:Y:S04]  /*36e40*/  LDL.LU R8, [R1+0x1f0] ;  /* 0x0001f00001087983 */ /* 0x000f280000300800 */
[----:B------:R-:W4:Y:S04]  /*36e50*/  LDL.LU R9, [R1+0x1f4] ;  /* 0x0001f40001097983 */ /* 0x000f280000300800 */
[----:B0-----:R-:W4:Y:S04]  /*36e60*/  LDL.LU R10, [R1+0x1f8] ;  /* 0x0001f800010a7983 */ /* 0x001f280000300800 */
[----:B-1----:R-:W4:Y:S01]  /*36e70*/  LDL.LU R11, [R1+0x1fc] ;  /* 0x0001fc00010b7983 */ /* 0x002f220000300800 */
[----:B---3--:R-:W-:Y:S03]  /*36e80*/  HMMA.16816.F32.BF16 R24, R24, R6, R16 ;  /* 0x000000061818723c */ /* 0x008fe60000041810 */
[----:B------:R-:W2:Y:S04]  /*36e90*/  LDL.LU.64 R18, [R1+0x2118] ;  /* 0x0021180001127983 */ /* 0x000ea80000300a00 */
[----:B------:R-:W2:-:S12]  /*36ea0*/  LDL.LU.64 R16, [R1+0x2110] ;  /* 0x0021100001107983 */ /* 0x000e980000300a00 */
[----:B------:R-:W-:Y:S04]  /*36eb0*/  STL.64 [R1+0x270], R24 ;  /* 0x0002701801007387 */ /* 0x000fe80000100a00 */
[----:B------:R-:W-:Y:S04]  /*36ec0*/  STL.64 [R1+0x278], R26 ;  /* 0x0002781a01007387 */ /* 0x000fe80000100a00 */
[----:B------:R0:W-:Y:S04]  /*36ed0*/  STL [R1+0x2054], R6 ;  /* 0x0020540601007387 */ /* 0x0001e80000100800 */
[----:B------:R1:W-:Y:S04]  /*36ee0*/  STL [R1+0x2050], R7 ;  /* 0x0020500701007387 */ /* 0x0003e80000100800 */
[----:B------:R-:W3:Y:S04]  /*36ef0*/  LDL.LU R4, [R1+0x200] ;  /* 0x0002000001047983 */ /* 0x000ee80000300800 */
[----:B------:R-:W3:Y:S04]  /*36f00*/  LDL.LU R5, [R1+0x204] ;  /* 0x0002040001057983 */ /* 0x000ee80000300800 */
[----:B0-----:R-:W3:Y:S04]  /*36f10*/  LDL.LU R6, [R1+0x208] ;  /* 0x0002080001067983 */ /* 0x001ee80000300800 */
[----:B-1----:R-:W3:Y:S01]  /*36f20*/  LDL.LU R7, [R1+0x20c] ;  /* 0x00020c0001077983 */ /* 0x002ee20000300800 */
[----:B--2---:R-:W-:Y:S03]  /*36f30*/  HMMA.16816.F32.BF16 R20, R16, R22, R12 ;  /* 0x000000161014723c */ /* 0x004fe6000004180c */
[----:B------:R-:W2:-:S15]  /*36f40*/  LDL.LU.64 R14, [R1+0x2108] ;  /* 0x00210800010e7983 */ /* 0x000e9e0000300a00 */
[----:B------:R-:W-:Y:S01]  /*36f50*/  NOP ;  /* 0x0000000000007918 */ /* 0x000fe20000000000 */
[----:B------:R-:W-:Y:S04]  /*36f60*/  STL.64 [R1+0xfe0], R20 ;  /* 0x000fe01401007387 */ /* 0x000fe80000100a00 */
[----:B------:R0:W-:Y:S04]  /*36f70*/  STL.64 [R1+0xfe8], R22 ;  /* 0x000fe81601007387 */ /* 0x0001e80000100a00 */
[----:B0-----:R-:W3:Y:S02]  /*36f80*/  LDL.LU.64 R22, [R1+0x2100] ;  /* 0x0021000001167983 */ /* 0x001ee40000300a00 */
[----:B---3--:R-:W-:-:S15]  /*36f90*/  HMMA.16816.F32.BF16 R4, R16, R22, R4 ;  /* 0x000000161004723c */ /* 0x008fde0000041804 */
[----:B------:R-:W-:-:S04]  /*36fa0*/  NOP ;  /* 0x0000000000007918 */ /* 0x000fc80000000000 */
[----:B------:R-:W-:Y:S04]  /*36fb0*/  STL.64 [R1+0x200], R4 ;  /* 0x0002000401007387 */ /* 0x000fe80000100a00 */
[----:B------:R0:W-:Y:S02]  /*36fc0*/  STL.64 [R1+0x208], R6 ;  /* 0x0002080601007387 */ /* 0x0001e40000100a00 */
[----:B0-----:R-:W-:Y:S02]  /*36fd0*/  IMAD.MOV.U32 R6, RZ, RZ, R22 ;  /* 0x000000ffff067224 */ /* 0x001fe400078e0016 */
[----:B------:R-:W-:Y:S02]  /*36fe0*/  IMAD.MOV.U32 R7, RZ, RZ, R23 ;  /* 0x000000ffff077224 */ /* 0x000fe400078e0017 */
        /* <DEDUP_REMOVED lines=10> */
[----:B------:R-:W3:Y:S01]  /*37090*/  LDL.LU.64 R20, [R1+0x20f0] ;  /* 0x0020f00001147983 */ /* 0x000ee20000300a00 */
[----:B0-----:R-:W-:Y:S02]  /*370a0*/  IMAD.MOV.U32 R10, RZ, RZ, R22 ;  /* 0x000000ffff0a7224 */ /* 0x001fe400078e0016 */
[----:B------:R-:W-:-:S05]  /*370b0*/  IMAD.MOV.U32 R11, RZ, RZ, R23 ;  /* 0x000000ffff0b7224 */ /* 0x000fca00078e0017 */
[----:B------:R0:W-:Y:S04]  /*370c0*/  STL.64 [R1+0x20d0], R10 ;  /* 0x0020d00a01007387 */ /* 0x0001e80000100a00 */
[----:B------:R-:W4:Y:S04]  /*370d0*/  LDL.LU R8, [R1+0x1e0] ;  /* 0x0001e00001087983 */ /* 0x000f280000300800 */
[----:B------:R-:W4:Y:S04]  /*370e0*/  LDL.LU R9, [R1+0x1e4] ;  /* 0x0001e40001097983 */ /* 0x000f280000300800 */
[----:B0-----:R-:W4:Y:S04]  /*370f0*/  LDL.LU R10, [R1+0x1e8] ;  /* 0x0001e800010a7983 */ /* 0x001f280000300800 */
[----:B------:R-:W4:Y:S01]  /*37100*/  LDL.LU R11, [R1+0x1ec] ;  /* 0x0001ec00010b7983 */ /* 0x000f220000300800 */
[----:B------:R-:W-:-:S02]  /*37110*/  IMAD.MOV.U32 R26, RZ, RZ, R2 ;  /* 0x000000ffff1a7224 */ /* 0x000fc400078e0002 */
[----:B------:R-:W-:Y:S01]  /*37120*/  IMAD.MOV.U32 R27, RZ, RZ, R0 ;  /* 0x000000ffff1b7224 */ /* 0x000fe200078e0000 */
[C---:B--2---:R-:W-:Y:S08]  /*37130*/  HMMA.16816.F32.BF16 R4, R16.reuse, R14, R4 ;  /* 0x0000000e1004723c */ /* 0x044ff00000041804 */
[----:B----4-:R-:W-:Y:S01]  /*37140*/  HMMA.16816.F32.BF16 R8, R16, R26, R8 ;  /* 0x0000001a1008723c */ /* 0x010fe20000041808 */
[----:B------:R-:W2:Y:S01]  /*37150*/  LDL.LU.64 R26, [R1+0x18] ;  /* 0x00001800011a7983 */ /* 0x000ea20000300a00 */
[----:B------:R-:W-:-:S02]  /*37160*/  IMAD.MOV.U32 R22, RZ, RZ, R14 ;  /* 0x000000ffff167224 */ /* 0x000fc400078e000e */
[----:B------:R-:W-:Y:S01]  /*37170*/  IMAD.MOV.U32 R23, RZ, RZ, R15 ;  /* 0x000000ffff177224 */ /* 0x000fe200078e000f */
[----:B--2---:R-:W-:-:S14]  /*37180*/  STL.64 [R1+0x2070], R26 ;  /* 0x0020701a01007387 */ /* 0x004fdc0000100a00 */
[----:B------:R0:W-:Y:S04]  /*37190*/  STL.64 [R1+0x1e0], R8 ;  /* 0x0001e00801007387 */ /* 0x0001e80000100a00 */
[----:B------:R1:W-:Y:S04]  /*371a0*/  STL.64 [R1+0x1e8], R10 ;  /* 0x0001e80a01007387 */ /* 0x0003e80000100a00 */
[----:B------:R2:W-:Y:S04]  /*371b0*/  STL.64 [R1+0x1d0], R4 ;  /* 0x0001d00401007387 */ /* 0x0005e80000100a00 */
[----:B------:R4:W-:Y:S04]  /*371c0*/  STL.64 [R1+0x1d8], R6 ;  /* 0x0001d80601007387 */ /* 0x0009e80000100a00 */
[----:B------:R-:W3:Y:S04]  /*371d0*/  LDL.LU R12, [R1+0x7f0] ;  /* 0x0007f000010c7983 */ /* 0x000ee80000300800 */
[----:B------:R-:W3:Y:S04]  /*371e0*/  LDL.LU R13, [R1+0x7f4] ;  /* 0x0007f400010d7983 */ /* 0x000ee80000300800 */
[----:B------:R-:W3:Y:S04]  /*371f0*/  LDL.LU R14, [R1+0x7f8] ;  /* 0x0007f800010e7983 */ /* 0x000ee80000300800 */
[----:B------:R-:W3:Y:S04]  /*37200*/  LDL.LU R15, [R1+0x7fc] ;  /* 0x0007fc00010f7983 */ /* 0x000ee80000300800 */
[----:B0-----:R-:W3:Y:S04]  /*37210*/  LDL.LU R8, [R1+0x1b0] ;  /* 0x0001b00001087983 */ /* 0x001ee80000300800 */
[----:B------:R-:W3:Y:S04]  /*37220*/  LDL.LU R9, [R1+0x1b4] ;  /* 0x0001b40001097983 */ /* 0x000ee80000300800 */
[----:B-1----:R-:W3:Y:S04]  /*37230*/  LDL.LU R10, [R1+0x1b8] ;  /* 0x0001b800010a7983 */ /* 0x002ee80000300800 */
[----:B------:R-:W3:Y:S04]  /*37240*/  LDL.LU R11, [R1+0x1bc] ;  /* 0x0001bc00010b7983 */ /* 0x000ee80000300800 */
[----:B--2---:R-:W2:Y:S04]  /*37250*/  LDL.LU R4, [R1+0x1c0] ;  /* 0x0001c00001047983 */ /* 0x004ea80000300800 */
[----:B------:R-:W2:Y:S04]  /*37260*/  LDL.LU R5, [R1+0x1c4] ;  /* 0x0001c40001057983 */ /* 0x000ea80000300800 */
[----:B----4-:R-:W2:Y:S04]  /*37270*/  LDL.LU R6, [R1+0x1c8] ;  /* 0x0001c80001067983 */ /* 0x010ea80000300800 */
[----:B------:R-:W2:Y:S04]  /*37280*/  LDL.LU R7, [R1+0x1cc] ;  /* 0x0001cc0001077983 */ /* 0x000ea80000300800 */
[----:B---3--:R0:W-:Y:S04]  /*37290*/  STL.64 [R1+0x20e0], R10 ;  /* 0x0020e00a01007387 */ /* 0x0081e80000100a00 */
[----:B------:R-:W-:Y:S04]  /*372a0*/  STL.64 [R1+0x20d8], R8 ;  /* 0x0020d80801007387 */ /* 0x000fe80000100a00 */
[----:B0-----:R-:W2:Y:S04]  /*372b0*/  LDL.LU.64 R10, [R1+0x78] ;  /* 0x00007800010a7983 */ /* 0x001ea80000300a00 */
[----:B------:R0:W-:Y:S04]  /*372c0*/  STL.64 [R1+0x20a0], R14 ;  /* 0x0020a00e01007387 */ /* 0x0001e80000100a00 */
[----:B------:R-:W-:Y:S04]  /*372d0*/  STL.64 [R1+0x2098], R12 ;  /* 0x0020980c01007387 */ /* 0x000fe80000100a00 */
[----:B0-----:R-:W3:Y:S04]  /*372e0*/  LDL.LU.64 R14, [R1+0x48] ;  /* 0x00004800010e7983 */ /* 0x001ee80000300a00 */
[----:B---3--:R0:W-:Y:S04]  /*372f0*/  STL.64 [R1+0x20b0], R14 ;  /* 0x0020b00e01007387 */ /* 0x0081e80000100a00 */
[----:B0-----:R-:W3:Y:S04]  /*37300*/  LDL.LU.64 R14, [R1+0x58] ;  /* 0x00005800010e7983 */ /* 0x001ee80000300a00 */
[----:B---3--:R0:W-:Y:S04]  /*37310*/  STL.64 [R1+0x20c8], R14 ;  /* 0x0020c80e01007387 */ /* 0x0081e80000100a00 */
[----:B0-----:R-:W3:Y:S04]  /*37320*/  LDL.LU.64 R14, [R1+0x68] ;  /* 0x00006800010e7983 */ /* 0x001ee80000300a00 */
[----:B------:R-:W4:Y:S04]  /*37330*/  LDL.LU.64 R26, [R1+0x28] ;  /* 0x00002800011a7983 */ /* 0x000f280000300a00 */
[----:B----4-:R0:W-:Y:S04]  /*37340*/  STL.64 [R1+0x2088], R26 ;  /* 0x0020881a01007387 */ /* 0x0101e80000100a00 */
[----:B0-----:R-:W4:Y:S04]  /*37350*/  LDL.LU.64 R26, [R1+0x38] ;  /* 0x00003800011a7983 */ /* 0x001f280000300a00 */
[----:B----4-:R0:W-:Y:S04]  /*37360*/  STL.64 [R1+0x20a8], R26 ;  /* 0x0020a81a01007387 */ /* 0x0101e80000100a00 */
[----:B------:R-:W4:Y:S04]  /*37370*/  LDL.LU R24, [R1+0x800] ;  /* 0x0008000001187983 */ /* 0x000f280000300800 */
[----:B------:R-:W4:Y:S04]  /*37380*/  LDL.LU R25, [R1+0x804] ;  /* 0x0008040001197983 */ /* 0x000f280000300800 */
[----:B0-----:R-:W3:Y:S04]  /*37390*/  LDL.LU R26, [R1+0x808] ;  /* 0x00080800011a7983 */ /* 0x001ee80000300800 */
[----:B------:R-:W3:Y:S01]  /*373a0*/  LDL.LU R27, [R1+0x80c] ;  /* 0x00080c00011b7983 */ /* 0x000ee20000300800 */
[----:B--2---:R-:W-:Y:S03]  /*373b0*/  HMMA.16816.F32.BF16 R4, R16, R10, R4 ;  /* 0x0000000a1004723c */ /* 0x004fe60000041804 */
        /* <DEDUP_REMOVED lines=10> */
[----:B------:R-:W4:Y:S04]  /*37460*/  LDL.LU R22, [R1+0x7d8] ;  /* 0x0007d80001167983 */ /* 0x000f280000300800 */
[----:B------:R-:W4:Y:S01]  /*37470*/  LDL.LU R23, [R1+0x7dc] ;  /* 0x0007dc0001177983 */ /* 0x000f220000300800 */
[----:B------:R-:W-:-:S03]  /*37480*/  IMAD.MOV.U32 R2, RZ, RZ, R11 ;  /* 0x000000ffff027224 */ /* 0x000fc600078e000b */
[----:B----4-:R-:W-:Y:S04]  /*37490*/  STL.64 [R1+0x2080], R22 ;  /* 0x0020801601007387 */ /* 0x010fe80000100a00 */
[----:B---3--:R0:W-:Y:S04]  /*374a0*/  STL.64 [R1+0x2078], R20 ;  /* 0x0020781401007387 */ /* 0x0081e80000100a00 */
[----:B0-----:R-:W3:Y:S04]  /*374b0*/  LDL.LU R20, [R1+0x7e0] ;  /* 0x0007e00001147983 */ /* 0x001ee80000300800 */
[----:B------:R-:W3:Y:S04]  /*374c0*/  LDL.LU R21, [R1+0x7e4] ;  /* 0x0007e40001157983 */ /* 0x000ee80000300800 */
[----:B------:R-:W3:Y:S04]  /*374d0*/  LDL.LU R22, [R1+0x7e8] ;  /* 0x0007e80001167983 */ /* 0x000ee80000300800 */
[----:B------:R-:W3:Y:S04]  /*374e0*/  LDL.LU R23, [R1+0x7ec] ;  /* 0x0007ec0001177983 */ /* 0x000ee80000300800 */
[----:B------:R0:W-:Y:S04]  /*374f0*/  STL.64 [R1+0x1c0], R4 ;  /* 0x0001c00401007387 */ /* 0x0001e80000100a00 */
[----:B------:R1:W-:Y:S01]  /*37500*/  STL.64 [R1+0x1c8], R6 ;  /* 0x0001c80601007387 */ /* 0x0003e20000100a00 */
[----:B0-----:R-:W-:-:S03]  /*37510*/  IMAD.MOV.U32 R4, RZ, RZ, R10 ;  /* 0x000000ffff047224 */ /* 0x001fc600078e000a */
[----:B-1----:R-:W4:Y:S04]  /*37520*/  LDL.LU.64 R6, [R1+0x20e8] ;  /* 0x0020e80001067983 */ /* 0x002f280000300a00 */
[----:B------:R-:W2:Y:S04]  /*37530*/  LDL.LU.64 R10, [R1+0x20e0] ;  /* 0x0020e000010a7983 */ /* 0x000ea80000300a00 */
[----:B------:R-:W2:Y:S04]  /*37540*/  LDL.LU.64 R8, [R1+0x20d8] ;  /* 0x0020d80001087983 */ /* 0x000ea80000300a00 */
[----:B------:R-:W-:Y:S04]  /*37550*/  STL [R1+0x2030], R2 ;  /* 0x0020300201007387 */ /* 0x000fe80000100800 */
[----:B------:R-:W-:Y:S01]  /*37560*/  STL [R1+0x1fcc], R4 ;  /* 0x001fcc0401007387 */ /* 0x000fe20000100800 */
[----:B------:R-:W-:Y:S01]  /*37570*/  IMAD.MOV.U32 R5, RZ, RZ, R15 ;  /* 0x000000ffff057224 */ /* 0x000fe200078e000f */
[----:B--2---:R-:W-:-:S15]  /*37580*/  HMMA.16816.F32.BF16 R8, R16, R14, R8 ;  /* 0x0000000e1008723c */ /* 0x004fde0000041808 */
[----:B------:R-:W-:-:S04]  /*37590*/  NOP ;  /* 0x0000000000007918 */ /* 0x000fc80000000000 */
[----:B------:R0:W-:Y:S04]  /*375a0*/  STL.64 [R1+0x1b0], R8 ;  /* 0x0001b00801007387 */ /* 0x0001e80000100a00 */
[----:B------:R1:W-:Y:S01]  /*375b0*/  STL.64 [R1+0x1b8], R10 ;  /* 0x0001b80a01007387 */ /* 0x0003e20000100a00 */
[----:B0-----:R-:W-:-:S03]  /*375c0*/  IMAD.MOV.U32 R8, RZ, RZ, R14 ;  /* 0x000000ffff087224 */ /* 0x001fc600078e000e */
[----:B-1----:R-:W2:Y:S04]  /*375d0*/  LDL.LU.64 R10, [R1+0x20d0] ;  /* 0x0020d000010a7983 */ /* 0x002ea80000300a00 */
[----:B------:R-:W2:Y:S04]  /*375e0*/  LDL.LU.64 R14, [R1+0x20c8] ;  /* 0x0020c800010e7983 */ /* 0x000ea80000300a00 */
[----:B------:R-:W-:Y:S01]  /*375f0*/  STL [R1+0x2034], R5 ;  /* 0x0020340501007387 */ /* 0x000fe20000100800 */
        /* <DEDUP_REMOVED lines=31> */
[----:B------:R-:W3:Y:S02]  /*377f0*/  LDL.LU.64 R26, [R1+0x2088] ;  /* 0x00208800011a7983 */ /* 0x000ee40000300a00 */
        /* <DEDUP_REMOVED lines=13> */
[----:B------:R0:W-:Y:S04]  /*378d0*/  STL.64 [R1+0x7d0], R20 ;  /* 0x0007d01401007387 */ /* 0x0001e80000100a00 */
[----:B------:R1:W-:Y:S04]  /*378e0*/  STL.64 [R1+0x7d8], R22 ;  /* 0x0007d81601007387 */ /* 0x0003e80000100a00 */
[----:B0-----:R-:W3:Y:S04]  /*378f0*/  LDL.LU R20, [R1+0x7a0] ;  /* 0x0007a00001147983 */ /* 0x001ee80000300800 */
[----:B------:R-:W3:Y:S04]  /*37900*/  LDL.LU R21, [R1+0x7a4] ;  /* 0x0007a40001157983 */ /* 0x000ee80000300800 */
[----:B-1----:R-:W3:Y:S04]  /*37910*/  LDL.LU R22, [R1+0x7a8] ;  /* 0x0007a80001167983 */ /* 0x002ee80000300800 */
[----:B------:R-:W3:Y:S04]  /*37920*/  LDL.LU R23, [R1+0x7ac] ;  /* 0x0007ac0001177983 */ /* 0x000ee80000300800 */
[----:B------:R-:W2:Y:S04]  /*37930*/  LDL.LU R24, [R1+0x6a0] ;  /* 0x0006a00001187983 */ /* 0x000ea80000300800 */
[----:B------:R-:W2:Y:S04]  /*37940*/  LDL.LU R25, [R1+0x6a4] ;  /* 0x0006a40001197983 */ /* 0x000ea80000300800 */
[----:B------:R-:W2:Y:S04]  /*37950*/  LDL.LU R26, [R1+0x6a8] ;  /* 0x0006a800011a7983 */ /* 0x000ea80000300800 */
[----:B------:R-:W2:Y:S04]  /*37960*/  LDL.LU R27, [R1+0x6ac] ;  /* 0x0006ac00011b7983 */ /* 0x000ea80000300800 */
[----:B--2---:R0:W-:Y:S04]  /*37970*/  STL.64 [R1+0x1ee8], R26 ;  /* 0x001ee81a01007387 */ /* 0x0041e80000100a00 */
[----:B------:R-:W-:Y:S04]  /*37980*/  STL.64 [R1+0x1ee0], R24 ;  /* 0x001ee01801007387 */ /* 0x000fe80000100a00 */
[----:B0-----:R-:W2:Y:S04]  /*37990*/  LDL.LU R26, [R1+0x8] ;  /* 0x00000800011a7983 */ /* 0x001ea80000300800 */
[----:B------:R-:W2:Y:S02]  /*379a0*/  LDL.LU R27, [R1+0xc] ;  /* 0x00000c00011b7983 */ /* 0x000ea40000300800 */
[----:B--2---:R-:W-:-:S15]  /*379b0*/  HMMA.16816.F32.BF16 R8, R16, R26, R8 ;  /* 0x0000001a1008723c */ /* 0x004fde0000041808 */
[----:B------:R-:W-:-:S04]  /*379c0*/  NOP ;  /* 0x0000000000007918 */ /* 0x000fc80000000000 */
[----:B------:R-:W-:Y:S04]  /*379d0*/  STL.64 [R1+0x7c0], R8 ;  /* 0x0007c00801007387 */ /* 0x000fe80000100a00 */
[----:B------:R0:W-:Y:S04]  /*379e0*/  STL.64 [R1+0x7c8], R10 ;  /* 0x0007c80a01007387 */ /* 0x0001e80000100a00 */
[----:B0-----:R-:W2:Y:S04]  /*379f0*/  LDL.LU.64 R10, [R1+0x2068] ;  /* 0x00206800010a7983 */ /* 0x001ea80000300a00 */
[----:B------:R-:W2:Y:S04]  /*37a00*/  LDL.LU.64 R8, [R1+0x2060] ;  /* 0x0020600001087983 */ /* 0x000ea80000300a00 */
[----:B------:R0:W-:Y:S04]  /*37a10*/  STL.64 [R1+0x1f00], R26 ;  /* 0x001f001a01007387 */ /* 0x0001e80000100a00 */
[----:B------:R-:W2:Y:S04]  /*37a20*/  LDL.LU R24, [R1+0x7b0] ;  /* 0x0007b00001187983 */ /* 0x000ea80000300800 */
[----:B------:R-:W2:Y:S04]  /*37a30*/  LDL.LU R25, [R1+0x7b4] ;  /* 0x0007b40001197983 */ /* 0x000ea80000300800 */
[----:B0-----:R-:W2:Y:S04]  /*37a40*/  LDL.LU R26, [R1+0x7b8] ;  /* 0x0007b800011a7983 */ /* 0x001ea80000300800 */
[----:B------:R-:W2:Y:S02]  /*37a50*/  LDL.LU R27, [R1+0x7bc] ;  /* 0x0007bc00011b7983 */ /* 0x000ea40000300800 */
[----:B--2---:R-:W-:-:S15]  /*37a60*/  HMMA.16816.F32.BF16 R24, R16, R14, R24 ;  /* 0x0000000e1018723c */ /* 0x004fde0000041818 */
[----:B------:R-:W-:-:S04]  /*37a70*/  NOP ;  /* 0x0000000000007918 */ /* 0x000fc80000000000 */
[----:B------:R0:W-:Y:S04]  /*37a80*/  STL.64 [R1+0x7b0], R24 ;  /* 0x0007b01801007387 */ /* 0x0001e80000100a00 */
[----:B------:R1:W-:Y:S04]  /*37a90*/  STL.64 [R1+0x7b8], R26 ;  /* 0x0007b81a01007387 */ /* 0x0003e80000100a00 */
[----:B0-----:R-:W2:Y:S04]  /*37aa0*/  LDL.LU R24, [R1+0x1a0] ;  /* 0x0001a00001187983 */ /* 0x001ea80000300800 */
[----:B------:R-:W2:Y:S04]  /*37ab0*/  LDL.LU R25, [R1+0x1a4] ;  /* 0x0001a40001197983 */ /* 0x000ea80000300800 */
[----:B-1----:R-:W2:Y:S04]  /*37ac0*/  LDL.LU R26, [R1+0x1a8] ;  /* 0x0001a800011a7983 */ /* 0x002ea80000300800 */
[----:B------:R-:W2:Y:S04]  /*37ad0*/  LDL.LU R27, [R1+0x1ac] ;  /* 0x0001ac00011b7983 */ /* 0x000ea80000300800 */
        /* <DEDUP_REMOVED lines=9> */
[----:B------:R-:W-:Y:S01]  /*37b70*/  IMAD.MOV.U32 R15, RZ, RZ, R11 ;  /* 0x000000ffff0f7224 */ /* 0x000fe200078e000b */
[----:B------:R-:W3:Y:S04]  /*37b80*/  LDL.LU R10, [R1+0x205c] ;  /* 0x00205c00010a7983 */ /* 0x000ee80000300800 */
[----:B------:R-:W3:Y:S04]  /*37b90*/  LDL.LU R11, [R1+0x2058] ;  /* 0x00205800010b7983 */ /* 0x000ee80000300800 */
[----:B------:R4:W-:Y:S02]  /*37ba0*/  STL.64 [R1+0x2000], R14 ;  /* 0x0020000e01007387 */ /* 0x0009e40000100a00 */
[----:B----4-:R-:W-:-:S02]  /*37bb0*/  IMAD.MOV.U32 R14, RZ, RZ, R6 ;  /* 0x000000ffff0e7224 */ /* 0x010fc400078e0006 */
[----:B------:R-:W-:Y:S01]  /*37bc0*/  IMAD.MOV.U32 R15, RZ, RZ, R7 ;  /* 0x000000ffff0f7224 */ /* 0x000fe200078e0007 */
[----:B------:R-:W2:Y:S04]  /*37bd0*/  LDL.LU R6, [R1+0x2054] ;  /* 0x0020540001067983 */ /* 0x000ea80000300800 */
[----:B------:R-:W2:Y:S04]  /*37be0*/  LDL.LU R7, [R1+0x2050] ;  /* 0x0020500001077983 */ /* 0x000ea80000300800 */
[----:B------:R0:W-:Y:S04]  /*37bf0*/  STL.64 [R1+0x2018], R14 ;  /* 0x0020180e01007387 */ /* 0x0001e80000100a00 */
[----:B0-----:R-:W4:Y:S04]  /*37c00*/  LDL.LU R14, [R1+0xc8] ;  /* 0x0000c800010e7983 */ /* 0x001f280000300800 */
[----:B------:R-:W4:Y:S01]  /*37c10*/  LDL.LU R15, [R1+0xcc] ;  /* 0x0000cc00010f7983 */ /* 0x000f220000300800 */
[----:B---3--:R-:W-:-:S15]  /*37c20*/  HMMA.16816.F32.BF16 R20, R16, R10, R20 ;  /* 0x0000000a1014723c */ /* 0x008fde0000041814 */
[----:B------:R-:W-:-:S04]  /*37c30*/  NOP ;  /* 0x0000000000007918 */ /* 0x000fc80000000000 */
[----:B------:R-:W-:Y:S04]  /*37c40*/  STL.64 [R1+0x7a0], R20 ;  /* 0x0007a01401007387 */ /* 0x000fe80000100a00 */
[----:B------:R0:W-:Y:S04]  /*37c50*/  STL.64 [R1+0x7a8], R22 ;  /* 0x0007a81601007387 */ /* 0x0001e80000100a00 */
[----:B0-----:R-:W3:Y:S04]  /*37c60*/  LDL.LU.64 R22, [R1+0x2048] ;  /* 0x0020480001167983 */ /* 0x001ee80000300a00 */
[----:B------:R-:W4:Y:S04]  /*37c70*/  LDL.LU.64 R20, [R1+0x2040] ;  /* 0x0020400001147983 */ /* 0x000f280000300a00 */
[----:B------:R-:W-:Y:S04]  /*37c80*/  STL.64 [R1+0x1ff8], R10 ;  /* 0x001ff80a01007387 */ /* 0x000fe80000100a00 */
[----:B------:R0:W-:Y:S04]  /*37c90*/  STL.64 [R1+0x1ff0], R8 ;  /* 0x001ff00801007387 */ /* 0x0001e80000100a00 */
[----:B0-----:R-:W3:Y:S04]  /*37ca0*/  LDL.LU R8, [R1+0x120] ;  /* 0x0001200001087983 */ /* 0x001ee80000300800 */
[----:B------:R-:W3:Y:S04]  /*37cb0*/  LDL.LU R9, [R1+0x124] ;  /* 0x0001240001097983 */ /* 0x000ee80000300800 */
[----:B------:R-:W3:Y:S04]  /*37cc0*/  LDL.LU R10, [R1+0x128] ;  /* 0x00012800010a7983 */ /* 0x000ee80000300800 */
[----:B------:R-:W3:Y:S01]  /*37cd0*/  LDL.LU R11, [R1+0x12c] ;  /* 0x00012c00010b7983 */ /* 0x000ee20000300800 */
[----:B--2---:R-:W-:Y:S03]  /*37ce0*/  HMMA.16816.F32.BF16 R24, R16, R6, R24 ;  /* 0x000000061018723c */ /* 0x004fe60000041818 */
[----:B---3--:R-:W-:Y:S04]  /*37cf0*/  STL.64 [R1+0x2010], R10 ;  /* 0x0020100a01007387 */ /* 0x008fe80000100a00 */
[----:B------:R0:W-:Y:S04]  /*37d00*/  STL.64 [R1+0x2008], R8 ;  /* 0x0020080801007387 */ /* 0x0001e80000100a00 */
[----:B0-----:R-:W2:Y:S04]  /*37d10*/  LDL.LU R8, [R1+0x130] ;  /* 0x0001300001087983 */ /* 0x001ea80000300800 */
[----:B------:R-:W2:Y:S04]  /*37d20*/  LDL.LU R9, [R1+0x134] ;  /* 0x0001340001097983 */ /* 0x000ea80000300800 */
[----:B------:R-:W3:Y:S04]  /*37d30*/  LDL.LU R10, [R1+0x138] ;  /* 0x00013800010a7983 */ /* 0x000ee80000300800 */
[----:B------:R-:W3:Y:S01]  /*37d40*/  LDL.LU R11, [R1+0x13c] ;  /* 0x00013c00010b7983 */ /* 0x000ee20000300800 */
[----:B------:R-:W-:-:S02]  /*37d50*/  IMAD.MOV.U32 R18, RZ, RZ, R22 ;  /* 0x000000ffff127224 */ /* 0x000fc400078e0016 */
[----:B------:R-:W-:Y:S01]  /*37d60*/  IMAD.MOV.U32 R19, RZ, RZ, R23 ;  /* 0x000000ffff137224 */ /* 0x000fe200078e0017 */
[----:B---3--:R-:W-:Y:S04]  /*37d70*/  STL.64 [R1+0x2028], R10 ;  /* 0x0020280a01007387 */ /* 0x008fe80000100a00 */
[----:B--2---:R0:W-:Y:S04]  /*37d80*/  STL.64 [R1+0x2020], R8 ;  /* 0x0020200801007387 */ /* 0x0041e80000100a00 */
[----:B0-----:R-:W4:Y:S04]  /*37d90*/  LDL.LU R8, [R1+0xfd0] ;  /* 0x000fd00001087983 */ /* 0x001f280000300800 */
[----:B------:R-:W4:Y:S04]  /*37da0*/  LDL.LU R9, [R1+0xfd4] ;  /* 0x000fd40001097983 */ /* 0x000f280000300800 */
[----:B------:R-:W4:Y:S04]  /*37db0*/  LDL.LU R10, [R1+0xfd8] ;  /* 0x000fd800010a7983 */ /* 0x000f280000300800 */
[----:B------:R-:W4:Y:S04]  /*37dc0*/  LDL.LU R11, [R1+0xfdc] ;  /* 0x000fdc00010b7983 */ /* 0x000f280000300800 */
[----:B------:R-:W4:Y:S04]  /*37dd0*/  LDL.LU R22, [R1+0x203c] ;  /* 0x00203c0001167983 */ /* 0x000f280000300800 */
[----:B------:R-:W-:Y:S04]  /*37de0*/  STL.64 [R1+0x1a0], R24 ;  /* 0x0001a01801007387 */ /* 0x000fe80000100a00 */
[----:B------:R0:W-:Y:S04]  /*37df0*/  STL.64 [R1+0x1a8], R26 ;  /* 0x0001a81a01007387 */ /* 0x0001e80000100a00 */
[----:B------:R-:W4:Y:S01]  /*37e00*/  LDL.LU R23, [R1+0x2038] ;  /* 0x0020380001177983 */ /* 0x000f220000300800 */
[----:B0-----:R-:W-:-:S02]  /*37e10*/  IMAD.MOV.U32 R26, RZ, RZ, R5 ;  /* 0x000000ffff1a7224 */ /* 0x001fc400078e0005 */
[----:B------:R-:W-:Y:S01]  /*37e20*/  IMAD.MOV.U32 R27, RZ, RZ, R2 ;  /* 0x000000ffff1b7224 */ /* 0x000fe200078e0002 */
[----:B------:R-:W2:Y:S04]  /*37e30*/  LDL.LU R5, [R1+0x2034] ;  /* 0x0020340001057983 */ /* 0x000ea80000300800 */
[----:B------:R-:W3:Y:S04]  /*37e40*/  LDL.LU R2, [R1+0x2030] ;  /* 0x0020300001027983 */ /* 0x000ee80000300800 */
[----:B------:R0:W-:Y:S04]  /*37e50*/  STL.64 [R1+0x1f18], R26 ;  /* 0x001f181a01007387 */ /* 0x0001e80000100a00 */
[----:B0-----:R-:W2:Y:S04]  /*37e60*/  LDL.LU R26, [R1+0x98] ;  /* 0x00009800011a7983 */ /* 0x001ea80000300800 */
[----:B------:R-:W2:Y:S04]  /*37e70*/  LDL.LU R27, [R1+0x9c] ;  /* 0x00009c00011b7983 */ /* 0x000ea80000300800 */
        /* <DEDUP_REMOVED lines=14> */
[----:B------:R-:W4:Y:S04]  /*37f60*/  LDL.LU.64 R10, [R1+0x1ff8] ;  /* 0x001ff800010a7983 */ /* 0x000f280000300a00 */
[----:B------:R-:W2:-:S13]  /*37f70*/  LDL.LU.64 R8, [R1+0x1ff0] ;  /* 0x001ff00001087983 */ /* 0x000e9a0000300a00 */
        /* <DEDUP_REMOVED lines=9> */
[----:B0-----:R-:W-:Y:S02]  /*38010*/  IMAD.MOV.U32 R26, RZ, RZ, R4 ;  /* 0x000000ffff1a7224 */ /* 0x001fe400078e0004 */
[----:B------:R-:W-:Y:S01]  /*38020*/  IMAD.MOV.U32 R27, RZ, RZ, R0 ;  /* 0x000000ffff1b7224 */ /* 0x000fe200078e0000 */
[----:B------:R-:W2:Y:S04]  /*38030*/  LDL.LU R4, [R1+0x1fcc] ;  /* 0x001fcc0001047983 */ /* 0x000ea80000300800 */
[----:B------:R-:W2:Y:S04]  /*38040*/  LDL.LU R0, [R1+0x1fc8] ;  /* 0x001fc80001007983 */ /* 0x000ea80000300800 */
[----:B------:R0:W-:Y:S04]  /*38050*/  STL.64 [R1+0x1f30], R26 ;  /* 0x001f301a01007387 */ /* 0x0001e80000100a00 */
[----:B------:R-:W2:Y:S04]  /*38060*/  LDL.LU R24, [R1+0x100] ;  /* 0x0001000001187983 */ /* 0x000ea80000300800 */
[----:B------:R-:W2:Y:S04]  /*38070*/  LDL.LU R25, [R1+0x104] ;  /* 0x0001040001197983 */ /* 0x000ea80000300800 */
[----:B0-----:R-:W2:Y:S04]  /*38080*/  LDL.LU R26, [R1+0x108] ;  /* 0x00010800011a7983 */ /* 0x001ea80000300800 */
[----:B------:R-:W2:Y:S02]  /*38090*/  LDL.LU R27, [R1+0x10c] ;  /* 0x00010c00011b7983 */ /* 0x000ea40000300800 */
[----:B--2---:R-:W-:Y:S01]  /*380a0*/  HMMA.16816.F32.BF16 R16, R20, R18, R24 ;  /* 0x000000121410723c */ /* 0x004fe20000041818 */
[----:B------:R-:W-:-:S02]  /*380b0*/  IMAD.MOV.U32 R26, RZ, RZ, R13 ;  /* 0x000000ffff1a7224 */ /* 0x000fc400078e000d */
[----:B------:R-:W-:-:S15]  /*380c0*/  IMAD.MOV.U32 R27, RZ, RZ, R12 ;  /* 0x000000ffff1b7224 */ /* 0x000fde00078e000c */
[----:B------:R-:W-:Y:S01]  /*380d0*/  NOP ;  /* 0x0000000000007918 */ /* 0x000fe20000000000 */
[----:B------:R-:W-:Y:S04]  /*380e0*/  STL.64 [R1+0x100], R16 ;  /* 0x0001001001007387 */ /* 0x000fe80000100a00 */
[----:B------:R-:W-:Y:S04]  /*380f0*/  STL.64 [R1+0x108], R18 ;  /* 0x0001081201007387 */ /* 0x000fe80000100a00 */
[----:B------:R-:W-:Y:S04]  /*38100*/  STL.64 [R1+0x1f48], R26 ;  /* 0x001f481a01007387 */ /* 0x000fe80000100a00 */
[----:B------:R-:W2:Y:S04]  /*38110*/  LDL.LU.64 R12, [R1+0x1100] ;  /* 0x00110000010c7983 */ /* 0x000ea80000300a00 */
[----:B------:R-:W-:Y:S04]  /*38120*/  STL.64 [R1+0x1ef8], R14 ;  /* 0x001ef80e01007387 */ /* 0x000fe80000100a00 */
[----:B--2---:R0:W-:Y:S04]  /*38130*/  STL.64 [R1+0x1ef0], R12 ;  /* 0x001ef00c01007387 */ /* 0x0041e80000100a00 */
[----:B0-----:R-:W2:Y:S04]  /*38140*/  LDL.LU R12, [R1+0x6b0] ;  /* 0x0006b000010c7983 */ /* 0x001ea80000300800 */
[----:B------:R-:W2:Y:S04]  /*38150*/  LDL.LU R13, [R1+0x6b4] ;  /* 0x0006b400010d7983 */ /* 0x000ea80000300800 */
[----:B------:R-:W2:Y:S04]  /*38160*/  LDL.LU R14, [R1+0x6b8] ;  /* 0x0006b800010e7983 */ /* 0x000ea80000300800 */
[----:B------:R-:W2:Y:S01]  /*38170*/  LDL.LU R15, [R1+0x6bc] ;  /* 0x0006bc00010f7983 */ /* 0x000ea20000300800 */
[----:B------:R-:W-:-:S02]  /*38180*/  IMAD.MOV.U32 R26, RZ, RZ, R28 ;  /* 0x000000ffff1a7224 */ /* 0x000fc400078e001c */
[----:B------:R-:W-:Y:S01]  /*38190*/  IMAD.MOV.U32 R27, RZ, RZ, R3 ;  /* 0x000000ffff1b7224 */ /* 0x000fe200078e0003 */
[----:B------:R-:W3:Y:S04]  /*381a0*/  LDL.LU R28, [R1+0x1fc4] ;  /* 0x001fc400011c7983 */ /* 0x000ee80000300800 */
[----:B------:R-:W3:Y:S04]  /*381b0*/  LDL.LU R3, [R1+0x1fc0] ;  /* 0x001fc00001037983 */ /* 0x000ee80000300800 */
[----:B------:R-:W-:Y:S04]  /*381c0*/  STL.64 [R1+0x1f60], R26 ;  /* 0x001f601a01007387 */ /* 0x000fe80000100a00 */
[----:B--2---:R-:W-:Y:S04]  /*381d0*/  STL.64 [R1+0x1f10], R14 ;  /* 0x001f100e01007387 */ /* 0x004fe80000100a00 */
[----:B------:R0:W-:Y:S04]  /*381e0*/  STL.64 [R1+0x1f08], R12 ;  /* 0x001f080c01007387 */ /* 0x0001e80000100a00 */
[----:B0-----:R-:W2:Y:S04]  /*381f0*/  LDL.LU R12, [R1+0x6c0] ;  /* 0x0006c000010c7983 */ /* 0x001ea80000300800 */
[----:B------:R-:W2:Y:S04]  /*38200*/  LDL.LU R13, [R1+0x6c4] ;  /* 0x0006c400010d7983 */ /* 0x000ea80000300800 */
[----:B------:R-:W2:Y:S01]  /*38210*/  LDL.LU R14, [R1+0x6c8] ;  /* 0x0006c800010e7983 */ /* 0x000ea20000300800 */
[----:B------:R-:W-:-:S02]  /*38220*/  IMAD.MOV.U32 R26, RZ, RZ, R29 ;  /* 0x000000ffff1a7224 */ /* 0x000fc400078e001d */
[----:B------:R-:W-:Y:S02]  /*38230*/  IMAD.MOV.U32 R27, RZ, RZ, R9 ;  /* 0x000000ffff1b7224 */ /* 0x000fe400078e0009 */
[----:B---3--:R-:W-:Y:S02]  /*38240*/  IMAD.MOV.U32 R15, RZ, RZ, R28 ;  /* 0x000000ffff0f7224 */ /* 0x008fe400078e001c */
[----:B------:R-:W3:Y:S04]  /*38250*/  LDL.LU R28, [R1+0x1fbc] ;  /* 0x001fbc00011c7983 */ /* 0x000ee80000300800 */
        /* <DEDUP_REMOVED lines=14> */
[----:B------:R-:W2:Y:S01]  /*38340*/  LDL.LU R13, [R1+0x6e4] ;  /* 0x0006e400010d7983 */ /* 0x000ea20000300800 */
[----:B---3--:R-:W-:-:S02]  /*38350*/  IMAD.MOV.U32 R14, RZ, RZ, R29 ;  /* 0x000000ffff0e7224 */ /* 0x008fc400078e001d */
[----:B------:R-:W-:Y:S01]  /*38360*/  IMAD.MOV.U32 R15, RZ, RZ, R28 ;  /* 0x000000ffff0f7224 */ /* 0x000fe200078e001c */
[----:B------:R-:W3:Y:S04]  /*38370*/  LDL.LU R29, [R1+0x1fb4] ;  /* 0x001fb400011d7983 */ /* 0x000ee80000300800 */
[----:B------:R-:W3:Y:S04]  /*38380*/  LDL.LU R28, [R1+0x1fb0] ;  /* 0x001fb000011c7983 */ /* 0x000ee80000300800 */
[----:B------:R-:W-:Y:S04]  /*38390*/  STL.64 [R1+0x1f58], R14 ;  /* 0x001f580e01007387 */ /* 0x000fe80000100a00 */
[----:B--2---:R0:W-:Y:S04]  /*383a0*/  STL.64 [R1+0x1f50], R12 ;  /* 0x001f500c01007387 */ /* 0x0041e80000100a00 */
[----:B0-----:R-:W2:Y:S04]  /*383b0*/  LDL.LU R12, [R1+0x6f0] ;  /* 0x0006f000010c7983 */ /* 0x001ea80000300800 */
[----:B------:R-:W2:Y:S04]  /*383c0*/  LDL.LU R13, [R1+0x6f4] ;  /* 0x0006f400010d7983 */ /* 0x000ea80000300800 */
[----:B------:R-:W2:Y:S04]  /*383d0*/  LDL.LU R14, [R1+0x6f8] ;  /* 0x0006f800010e7983 */ /* 0x000ea80000300800 */
[----:B------:R-:W2:Y:S04]  /*383e0*/  LDL.LU R15, [R1+0x6fc] ;  /* 0x0006fc00010f7983 */ /* 0x000ea80000300800 */
        /* <DEDUP_REMOVED lines=16> */
[----:B--2---:R-:W-:Y:S04]  /*384f0*/  STL.64 [R1+0x1fa0], R14 ;  /* 0x001fa00e01007387 */ /* 0x004fe80000100a00 */
[----:B------:R0:W-:Y:S04]  /*38500*/  STL.64 [R1+0x1f98], R12 ;  /* 0x001f980c01007387 */ /* 0x0001e80000100a00 */
[----:B0-----:R-:W2:Y:S04]  /*38510*/  LDL.LU R12, [R1+0xf0] ;  /* 0x0000f000010c7983 */ /* 0x001ea80000300800 */
[----:B------:R-:W2:Y:S01]  /*38520*/  LDL.LU R13, [R1+0xf4] ;  /* 0x0000f400010d7983 */ /* 0x000ea20000300800 */
[----:B---3--:R-:W-:-:S02]  /*38530*/  IMAD.MOV.U32 R14, RZ, RZ, R29 ;  /* 0x000000ffff0e7224 */ /* 0x008fc400078e001d */
[----:B------:R-:W-:Y:S02]  /*38540*/  IMAD.MOV.U32 R15, RZ, RZ, R28 ;  /* 0x000000ffff0f7224 */ /* 0x000fe400078e001c */
[----:B------:R-:W3:Y:S04]  /*38550*/  LDL.LU.64 R28, [R1+0x10f8] ;  /* 0x0010f800011c7983 */ /* 0x000ee80000300a00 */
[----:B------:R-:W3:Y:S04]  /*38560*/  LDL.LU.64 R8, [R1+0x10f0] ;  /* 0x0010f00001087983 */ /* 0x000ee80000300a00 */
[----:B------:R-:W3:Y:S04]  /*38570*/  LDL.LU.64 R6, [R1+0x10d8] ;  /* 0x0010d80001067983 */ /* 0x000ee80000300a00 */
[----:B------:R-:W3:Y:S01]  /*38580*/  LDL.LU R19, [R1+0x13e8] ;  /* 0x0013e80001137983 */ /* 0x000ee20000300800 */
[----:B--2---:R-:W-:Y:S03]  /*38590*/  HMMA.16816.F32.BF16 R24, R20, R26, R12 ;  /* 0x0000001a1418723c */ /* 0x004fe6000004180c */
[----:B------:R-:W2:Y:S04]  /*385a0*/  LDL.LU.64 R14, [R1+0x1fa0] ;  /* 0x001fa000010e7983 */ /* 0x000ea80000300a00 */
[----:B------:R-:W2:-:S12]  /*385b0*/  LDL.LU.64 R12, [R1+0x1f98] ;  /* 0x001f9800010c7983 */ /* 0x000e980000300a00 */
[----:B------:R-:W-:Y:S04]  /*385c0*/  STL.64 [R1+0xf0], R24 ;  /* 0x0000f01801007387 */ /* 0x000fe80000100a00 */
[----:B------:R0:W-:Y:S04]  /*385d0*/  STL.64 [R1+0xf8], R26 ;  /* 0x0000f81a01007387 */ /* 0x0001e80000100a00 */
[----:B0-----:R-:W2:Y:S04]  /*385e0*/  LDL.LU.64 R26, [R1+0x1f90] ;  /* 0x001f9000011a7983 */ /* 0x001ea80000300a00 */
[----:B------:R-:W4:Y:S04]  /*385f0*/  LDL.LU.64 R4, [R1+0x10e0] ;  /* 0x0010e00001047983 */ /* 0x000f280000300a00 */
[----:B---3--:R-:W-:Y:S01]  /*38600*/  STL.64 [R1+0x1ed0], R6 ;  /* 0x001ed00601007387 */ /* 0x008fe20000100a00 */
[C---:B--2---:R-:W-:Y:S03]  /*38610*/  HMMA.16816.F32.BF16 R24, R20.reuse, R26, R12 ;  /* 0x0000001a1418723c */ /* 0x044fe6000004180c */
[----:B----4-:R0:W-:Y:S04]  /*38620*/  STL.64 [R1+0x1ec8], R4 ;  /* 0x001ec80401007387 */ /* 0x0101e80000100a00 */
        /* <DEDUP_REMOVED lines=11> */
[----:B------:R-:W3:-:S13]  /*386e0*/  LDL.LU.64 R12, [R1+0x1f68] ;  /* 0x001f6800010c7983 */ /* 0x000eda0000300a00 */
        /* <DEDUP_REMOVED lines=29> */
[----:B------:R-:W4:-:S13]  /*388c0*/  LDL.LU.64 R12, [R1+0x1ef0] ;  /* 0x001ef000010c7983 */ /* 0x000f1a0000300a00 */
        /* <DEDUP_REMOVED lines=8> */
[----:B0-----:R-:W3:Y:S04]  /*38950*/  LDL.LU R24, [R1+0x1408] ;  /* 0x0014080001187983 */ /* 0x001ee80000300800 */
[----:B------:R-:W3:Y:S04]  /*38960*/  LDL.LU R25, [R1+0x1a54] ;  /* 0x001a540001197983 */ /* 0x000ee80000300800 */
[----:B-1----:R-:W3:Y:S04]  /*38970*/  LDL.LU R26, [R1+0x1a4c] ;  /* 0x001a4c00011a7983 */ /* 0x002ee80000300800 */
[----:B------:R-:W3:Y:S01]  /*38980*/  LDL.LU R27, [R1+0x1a44] ;  /* 0x001a4400011b7983 */ /* 0x000ee20000300800 */
[----:B------:R-:W-:-:S02]  /*38990*/  IADD3 R16, P1, PT, R28, UR11, RZ ;  /* 0x0000000b1c107c10 */ /* 0x000fc4000ff3e0ff */
[----:B------:R-:W-:Y:S02]  /*389a0*/  IADD3 R17, P2, PT, R8, UR11, RZ ;  /* 0x0000000b08117c10 */ /* 0x000fe4000ff5e0ff */
[----:B----4-:R-:W-:-:S04]  /*389b0*/  IADD3 R15, P0, PT, R12, UR11, RZ ;  /* 0x0000000b0c0f7c10 */ /* 0x010fc8000ff1e0ff */
[----:B------:R-:W-:Y:S02]  /*389c0*/  IADD3.X R12, PT, PT, R13, UR4, RZ, P0, !PT ;  /* 0x000000040d0c7c10 */ /* 0x000fe400087fe4ff */
[----:B------:R-:W-:Y:S02]  /*389d0*/  IADD3.X R13, PT, PT, R29, UR4, RZ, P1, !PT ;  /* 0x000000041d0d7c10 */ /* 0x000fe40008ffe4ff */
[----:B------:R-:W-:Y:S02]  /*389e0*/  IADD3.X R14, PT, PT, R9, UR4, RZ, P2, !PT ;  /* 0x00000004090e7c10 */ /* 0x000fe400097fe4ff */
[----:B--2---:R-:W-:Y:S01]  /*389f0*/  HMMA.16816.F32.BF16 R8, R20, R10, R4 ;  /* 0x0000000a1408723c */ /* 0x004fe20000041804 */
[----:B---3--:R-:W-:Y:S04]  /*38a00*/  STL.64 [R1+0x1eb0], R26 ;  /* 0x001eb01a01007387 */ /* 0x008fe80000100a00 */
[----:B------:R0:W-:Y:S04]  /*38a10*/  STL.64 [R1+0x1ea8], R24 ;  /* 0x001ea81801007387 */ /* 0x0001e80000100a00 */
[----:B0-----:R-:W2:Y:S04]  /*38a20*/  LDL.LU R24, [R1+0xd0] ;  /* 0x0000d00001187983 */ /* 0x001ea80000300800 */
[----:B------:R-:W2:Y:S01]  /*38a30*/  LDL.LU R25, [R1+0xd4] ;  /* 0x0000d40001197983 */ /* 0x000ea20000300800 */
[----:B------:R-:W-:-:S03]  /*38a40*/  IMAD.MOV.U32 R27, RZ, RZ, R0 ;  /* 0x000000ffff1b7224 */ /* 0x000fc600078e0000 */
[----:B------:R-:W3:Y:S04]  /*38a50*/  LDL.LU R2, [R1+0x1a3c] ;  /* 0x001a3c0001027983 */ /* 0x000ee80000300800 */
[----:B------:R-:W4:Y:S04]  /*38a60*/  LDL.LU R0, [R1+0x1a34] ;  /* 0x001a340001007983 */ /* 0x000f280000300800 */
[----:B------:R0:W-:Y:S04]  /*38a70*/  STL.64 [R1+0x1ec0], R16 ;  /* 0x001ec01001007387 */ /* 0x0001e80000100a00 */
[----:B0-----:R-:W2:Y:S04]  /*38a80*/  LDL.LU.64 R16, [R1+0x10e8] ;  /* 0x0010e80001107983 */ /* 0x001ea80000300a00 */
[----:B------:R-:W2:Y:S04]  /*38a90*/  LDL.LU.64 R28, [R1+0x1ed8] ;  /* 0x001ed800011c7983 */ /* 0x000ea80000300a00 */
[----:B------:R-:W3:Y:S04]  /*38aa0*/  LDL.LU.64 R6, [R1+0x1ed0] ;  /* 0x001ed00001067983 */ /* 0x000ee80000300a00 */
[----:B------:R-:W3:Y:S04]  /*38ab0*/  LDL.LU.64 R4, [R1+0x1ec8] ;  /* 0x001ec80001047983 */ /* 0x000ee80000300a00 */
[----:B------:R-:W-:Y:S04]  /*38ac0*/  STL.64 [R1+0x690], R8 ;  /* 0x0006900801007387 */ /* 0x000fe80000100a00 */
[----:B------:R0:W-:Y:S01]  /*38ad0*/  STL.64 [R1+0x698], R10 ;  /* 0x0006980a01007387 */ /* 0x0001e20000100a00 */
[----:B------:R-:W-:Y:S01]  /*38ae0*/  IMAD.MOV.U32 R26, RZ, RZ, R3 ;  /* 0x000000ffff1a7224 */ /* 0x000fe200078e0003 */
[----:B--2---:R-:W-:-:S02]  /*38af0*/  IADD3 R18, P0, PT, R28, UR11, RZ ;  /* 0x0000000b1c127c10 */ /* 0x004fc4000ff1e0ff */
[----:B0-----:R-:W-:Y:S02]  /*38b00*/  IADD3 R10, P2, PT, R16, UR11, RZ ;  /* 0x0000000b100a7c10 */ /* 0x001fe4000ff5e0ff */
[----:B------:R-:W-:Y:S02]  /*38b10*/  IADD3.X R28, PT, PT, R29, UR4, RZ, P0, !PT ;  /* 0x000000041d1c7c10 */ /* 0x000fe400087fe4ff */
[----:B---3--:R-:W-:Y:S02]  /*38b20*/  IADD3 R9, P0, PT, R4, UR11, RZ ;  /* 0x0000000b04097c10 */ /* 0x008fe4000ff1e0ff */
[----:B------:R-:W-:Y:S01]  /*38b30*/  IADD3 R8, P1, PT, R6, UR11, RZ ;  /* 0x0000000b06087c10 */ /* 0x000fe2000ff3e0ff */
[----:B------:R-:W-:Y:S02]  /*38b40*/  IMAD.MOV.U32 R11, RZ, RZ, R17 ;  /* 0x000000ffff0b7224 */ /* 0x000fe400078e0011 */
[----:B------:R-:W-:Y:S04]  /*38b50*/  STL [R1+0x1df0], R9 ;  /* 0x001df00901007387 */ /* 0x000fe80000100800 */
[----:B------:R0:W-:Y:S01]  /*38b60*/  STL [R1+0x1df4], R10 ;  /* 0x001df40a01007387 */ /* 0x0001e20000100800 */
[----:B------:R-:W-:Y:S01]  /*38b70*/  IADD3.X R3, PT, PT, R7, UR4, RZ, P1, !PT ;  /* 0x0000000407037c10 */ /* 0x000fe20008ffe4ff */
[----:B0-----:R-:W-:-:S02]  /*38b80*/  IMAD.MOV.U32 R10, RZ, RZ, R16 ;  /* 0x000000ffff0a7224 */ /* 0x001fc400078e0010 */
[----:B------:R-:W2:Y:S04]  /*38b90*/  LDL.LU.64 R16, [R1+0x1ec0] ;  /* 0x001ec00001107983 */ /* 0x000ea80000300a00 */
[----:B------:R-:W3:Y:S01]  /*38ba0*/  LDL.LU.64 R6, [R1+0x1eb8] ;  /* 0x001eb80001067983 */ /* 0x000ee20000300a00 */
[----:B------:R-:W-:Y:S01]  /*38bb0*/  IADD3.X R4, PT, PT, R5, UR4, RZ, P0, !PT ;  /* 0x0000000405047c10 */ /* 0x000fe200087fe4ff */
[----:B------:R-:W-:Y:S01]  /*38bc0*/  VIADD R19, R19, 0x1 ;  /* 0x0000000113137836 */ /* 0x000fe20000000000 */
[----:B------:R-:W-:-:S03]  /*38bd0*/  IADD3.X R5, PT, PT, R11, UR4, RZ, P2, !PT ;  /* 0x000000040b057c10 */ /* 0x000fc600097fe4ff */
[----:B------:R-:W-:Y:S04]  /*38be0*/  STL [R1+0x1df8], R4 ;  /* 0x001df80401007387 */ /* 0x000fe80000100800 */
[----:B------:R-:W-:Y:S04]  /*38bf0*/  STL [R1+0x13e8], R19 ;  /* 0x0013e81301007387 */ /* 0x000fe80000100800 */
[----:B------:R3:W-:Y:S02]  /*38c00*/  STL [R1+0x1dfc], R5 ;  /* 0x001dfc0501007387 */ /* 0x0007e40000100800 */
[----:B---3--:R-:W-:Y:S02]  /*38c10*/  HMMA.16816.F32.BF16 R4, R20, R6, R24 ;  /* 0x000000061404723c */ /* 0x008fe40000041818 */
[----:B------:R-:W3:Y:S04]  /*38c20*/  LDL.LU.64 R26, [R1+0x1eb0] ;  /* 0x001eb000011a7983 */ /* 0x000ee80000300a00 */
[----:B------:R-:W3:Y:S01]  /*38c30*/  LDL.LU.64 R24, [R1+0x1ea8] ;  /* 0x001ea80001187983 */ /* 0x000ee20000300a00 */
[----:B------:R-:W-:-:S02]  /*38c40*/  IMAD.MOV.U32 R10, RZ, RZ, R15 ;  /* 0x000000ffff0a7224 */ /* 0x000fc400078e000f */
[----:B------:R-:W-:Y:S02]  /*38c50*/  IMAD.MOV.U32 R11, RZ, RZ, R12 ;  /* 0x000000ffff0b7224 */ /* 0x000fe400078e000c */
[----:B------:R-:W-:Y:S02]  /*38c60*/  IMAD.MOV.U32 R29, RZ, RZ, R28 ;  /* 0x000000ffff1d7224 */ /* 0x000fe400078e001c */
[----:B------:R-:W-:-:S06]  /*38c70*/  IMAD.MOV.U32 R28, RZ, RZ, R18 ;  /* 0x000000ffff1c7224 */ /* 0x000fcc00078e0012 */
[----:B------:R-:W-:Y:S04]  /*38c80*/  STL.64 [R1+0xd0], R4 ;  /* 0x0000d00401007387 */ /* 0x000fe80000100a00 */
[----:B------:R2:W-:Y:S04]  /*38c90*/  STL.64 [R1+0xd8], R6 ;  /* 0x0000d80601007387 */ /* 0x0005e80000100a00 */
[----:B------:R-:W-:Y:S01]  /*38ca0*/  STL.64 [R1+0x1100], R10 ;  /* 0x0011000a01007387 */ /* 0x000fe20000100a00 */
[----:B--2---:R-:W-:Y:S02]  /*38cb0*/  IMAD.MOV.U32 R6, RZ, RZ, R16 ;  /* 0x000000ffff067224 */ /* 0x004fe400078e0010 */
[----:B------:R-:W-:-:S02]  /*38cc0*/  IMAD.MOV.U32 R7, RZ, RZ, R13 ;  /* 0x000000ffff077224 */ /* 0x000fc400078e000d */
[----:B------:R-:W-:Y:S02]  /*38cd0*/  IMAD.MOV.U32 R4, RZ, RZ, R17 ;  /* 0x000000ffff047224 */ /* 0x000fe400078e0011 */
[----:B------:R-:W-:Y:S01]  /*38ce0*/  IMAD.MOV.U32 R5, RZ, RZ, R14 ;  /* 0x000000ffff057224 */ /* 0x000fe200078e000e */
[----:B------:R-:W-:Y:S04]  /*38cf0*/  STL.64 [R1+0x10f8], R6 ;  /* 0x0010f80601007387 */ /* 0x000fe80000100a00 */
[----:B------:R-:W-:Y:S04]  /*38d00*/  STL [R1+0x1e04], R28 ;  /* 0x001e041c01007387 */ /* 0x000fe80000100800 */
[----:B------:R0:W-:Y:S04]  /*38d10*/  STL.64 [R1+0x10f0], R4 ;  /* 0x0010f00401007387 */ /* 0x0001e80000100a00 */
[----:B------:R-:W-:Y:S01]  /*38d20*/  STL [R1+0x1e00], R29 ;  /* 0x001e001d01007387 */ /* 0x000fe20000100800 */
[----:B0-----:R-:W-:-:S02]  /*38d30*/  IMAD.MOV.U32 R4, RZ, RZ, R8 ;  /* 0x000000ffff047224 */ /* 0x001fc400078e0008 */
[----:B------:R-:W-:-:S05]  /*38d40*/  IMAD.MOV.U32 R5, RZ, RZ, R3 ;  /* 0x000000ffff057224 */ /* 0x000fca00078e0003 */
[----:B------:R-:W-:Y:S01]  /*38d50*/  STL.64 [R1+0x10d8], R4 ;  /* 0x0010d80401007387 */ /* 0x000fe20000100a00 */
[----:B---3--:R-:W-:Y:S02]  /*38d60*/  IADD3 R24, P2, PT, R24, UR11, RZ ;  /* 0x0000000b18187c10 */ /* 0x008fe4000ff5e0ff */
[----:B------:R-:W-:Y:S02]  /*38d70*/  IADD3 R25, P1, PT, R25, UR11, RZ ;  /* 0x0000000b19197c10 */ /* 0x000fe4000ff3e0ff */
[----:B------:R-:W-:Y:S01]  /*38d80*/  IADD3 R26, P4, PT, R26, UR11, RZ ;  /* 0x0000000b1a1a7c10 */ /* 0x000fe2000ff9e0ff */
[----:B------:R-:W-:Y:S04]  /*38d90*/  STL [R1+0x1408], R24 ;  /* 0x0014081801007387 */ /* 0x000fe80000100800 */
[----:B------:R-:W-:Y:S04]  /*38da0*/  STL [R1+0x1a54], R25 ;  /* 0x001a541901007387 */ /* 0x000fe80000100800 */
[----:B------:R-:W-:Y:S04]  /*38db0*/  STL [R1+0x1a4c], R26 ;  /* 0x001a4c1a01007387 */ /* 0x000fe80000100800 */
[----:B------:R-:W2:Y:S01]  /*38dc0*/  LDL.LU R8, [R1+0x1a50] ;  /* 0x001a500001087983 */ /* 0x000ea20000300800 */
[----:B------:R-:W-:-:S02]  /*38dd0*/  IADD3 R27, P6, PT, R27, UR11, RZ ;  /* 0x0000000b1b1b7c10 */ /* 0x000fc4000ffde0ff */
[----:B------:R-:W-:-:S03]  /*38de0*/  IADD3 R2, P5, PT, R2, UR11, RZ ;  /* 0x0000000b02027c10 */ /* 0x000fc6000ffbe0ff */
[----:B------:R-:W-:Y:S04]  /*38df0*/  STL [R1+0x1a44], R27 ;  /* 0x001a441b01007387 */ /* 0x000fe80000100800 */
[----:B--2---:R0:W-:Y:S04]  /*38e00*/  STL [R1+0x1ea0], R8 ;  /* 0x001ea00801007387 */ /* 0x0041e80000100800 */
[----:B------:R-:W-:Y:S04]  /*38e10*/  STL [R1+0x1a3c], R2 ;  /* 0x001a3c0201007387 */ /* 0x000fe80000100800 */
[----:B0-----:R-:W2:Y:S01]  /*38e20*/  LDL.LU R8, [R1+0x1a2c] ;  /* 0x001a2c0001087983 */ /* 0x001ea20000300800 */
[----:B----4-:R-:W-:-:S05]  /*38e30*/  IADD3 R0, P3, PT, R0, UR11, RZ ;  /* 0x0000000b00007c10 */ /* 0x010fca000ff7e0ff */
[----:B------:R-:W-:Y:S04]  /*38e40*/  STL [R1+0x1a34], R0 ;  /* 0x001a340001007387 */ /* 0x000fe80000100800 */
[----:B--2---:R0:W-:Y:S04]  /*38e50*/  STL [R1+0x1ea4], R8 ;  /* 0x001ea40801007387 */ /* 0x0041e80000100800 */
        /* <DEDUP_REMOVED lines=21> */
[----:B------:R-:W-:-:S03]  /*38fb0*/  ISETP.NE.U32.AND P0, PT, R19, UR8, PT ;  /* 0x0000000813007c0c */ /* 0x000fc6000bf05070 */
        /* <DEDUP_REMOVED lines=8> */
[----:B--2---:R-:W-:-:S05]  /*39040*/  IADD3.X R8, PT, PT, R8, UR4, RZ, P2, !PT ;  /* 0x0000000408087c10 */ /* 0x004fca00097fe4ff */
[----:B------:R0:W-:Y:S04]  /*39050*/  STL [R1+0x1404], R8 ;  /* 0x0014040801007387 */ /* 0x0001e80000100800 */
[----:B0-----:R-:W2:Y:S02]  /*39060*/  LDL.LU R8, [R1+0x1ea4] ;  /* 0x001ea40001087983 */ /* 0x001ea40000300800 */
[----:B--2---:R-:W-:-:S05]  /*39070*/  IADD3 R8, P2, PT, R8, UR11, RZ ;  /* 0x0000000b08087c10 */ /* 0x004fca000ff5e0ff */
[----:B------:R0:W-:Y:S04]  /*39080*/  STL [R1+0x1a2c], R8 ;  /* 0x001a2c0801007387 */ /* 0x0001e80000100800 */
[----:B0-----:R-:W2:Y:S01]  /*39090*/  LDL.LU R8, [R1+0x1ea0] ;  /* 0x001ea00001087983 */ /* 0x001ea20000300800 */
[----:B----4-:R-:W-:Y:S02]  /*390a0*/  IADD3.X R29, PT, PT, R29, UR4, RZ, P4, !PT ;  /* 0x000000041d1d7c10 */ /* 0x010fe4000a7fe4ff */
[----:B---3--:R-:W-:Y:S02]  /*390b0*/  IADD3 R28, P4, PT, R28, UR11, RZ ;  /* 0x0000000b1c1c7c10 */ /* 0x008fe4000ff9e0ff */
[----:B------:R-:W-:Y:S02]  /*390c0*/  IADD3.X R18, PT, PT, R18, UR4, RZ, P6, !PT ;  /* 0x0000000412127c10 */ /* 0x000fe4000b7fe4ff */
[----:B------:R-:W-:-:S02]  /*390d0*/  IADD3 R17, P6, PT, R17, UR11, RZ ;  /* 0x0000000b11117c10 */ /* 0x000fc4000ffde0ff */
[----:B------:R-:W-:Y:S02]  /*390e0*/  IADD3.X R14, PT, PT, R14, UR4, RZ, P5, !PT ;  /* 0x000000040e0e7c10 */ /* 0x000fe4000affe4ff */
[----:B------:R-:W-:Y:S02]  /*390f0*/  IADD3 R16, P5, PT, R16, UR11, RZ ;  /* 0x0000000b10107c10 */ /* 0x000fe4000ffbe0ff */
[----:B------:R-:W-:Y:S02]  /*39100*/  IADD3.X R13, PT, PT, R13, UR4, RZ, P3, !PT ;  /* 0x000000040d0d7c10 */ /* 0x000fe40009ffe4ff */
[----:B------:R-:W-:Y:S02]  /*39110*/  IADD3 R15, P3, PT, R15, UR11, RZ ;  /* 0x0000000b0f0f7c10 */ /* 0x000fe4000ff7e0ff */
        /* <DEDUP_REMOVED lines=12> */
[----:B--2---:R-:W-:Y:S02]  /*391e0*/  IADD3.X R8, PT, PT, R8, UR4, RZ, P1, !PT ;  /* 0x0000000408087c10 */ /* 0x004fe40008ffe4ff */
[----:B------:R-:W-:-:S03]  /*391f0*/  IADD3 R3, P1, PT, R3, UR11, RZ ;  /* 0x0000000b03037c10 */ /* 0x000fc6000ff3e0ff */
[----:B------:R0:W-:Y:S04]  /*39200*/  STL [R1+0x1a50], R8 ;  /* 0x001a500801007387 */ /* 0x0001e80000100800 */
[----:B------:R-:W-:Y:S04]  /*39210*/  STL [R1+0x1a24], R3 ;  /* 0x001a240301007387 */ /* 0x000fe80000100800 */
[----:B------:R-:W-:Y:S04]  /*39220*/  STL [R1+0x1a48], R29 ;  /* 0x001a481d01007387 */ /* 0x000fe80000100800 */
[----:B------:R-:W-:Y:S04]  /*39230*/  STL [R1+0x1a1c], R28 ;  /* 0x001a1c1c01007387 */ /* 0x000fe80000100800 */
[----:B------:R-:W-:Y:S04]  /*39240*/  STL [R1+0x1a40], R18 ;  /* 0x001a401201007387 */ /* 0x000fe80000100800 */
[----:B------:R-:W-:Y:S04]  /*39250*/  STL [R1+0x1a14], R17 ;  /* 0x001a141101007387 */ /* 0x000fe80000100800 */
[----:B------:R-:W-:Y:S04]  /*39260*/  STL [R1+0x1a38], R14 ;  /* 0x001a380e01007387 */ /* 0x000fe80000100800 */
[----:B------:R-:W-:Y:S01]  /*39270*/  STL [R1+0x1a0c], R16 ;  /* 0x001a0c1001007387 */ /* 0x000fe20000100800 */
[----:B------:R-:W-:-:S03]  /*39280*/  IADD3.X R21, PT, PT, R21, UR4, RZ, P1, !PT ;  /* 0x0000000415157c10 */ /* 0x000fc60008ffe4ff */
[----:B------:R-:W-:Y:S01]  /*39290*/  STL [R1+0x1a30], R13 ;  /* 0x001a300d01007387 */ /* 0x000fe20000100800 */
[----:B------:R-:W-:-:S03]  /*392a0*/  IADD3 R22, P1, PT, R22, UR11, RZ ;  /* 0x0000000b16167c10 */ /* 0x000fc6000ff3e0ff */
        /* <DEDUP_REMOVED lines=19> */
[----:B0-----:R-:W2:Y:S01]  /*393e0*/  LDL.LU R8, [R1+0x19ac] ;  /* 0x0019ac0001087983 */ /* 0x001ea20000300800 */
[----:B------:R-:W-:-:S02]  /*393f0*/  IADD3.X R27, PT, PT, R27, UR4, RZ, P4, !PT ;  /* 0x000000041b1b7c10 */ /* 0x000fc4000a7fe4ff */
[----:B------:R-:W-:-:S03]  /*39400*/  IADD3 R2, P4, PT, R2, UR11, RZ ;  /* 0x0000000b02027c10 */ /* 0x000fc6000ff9e0ff */
[----:B------:R-:W-:Y:S04]  /*39410*/  STL [R1+0x19e8], R27 ;  /* 0x0019e81b01007387 */ /* 0x000fe80000100800 */
[----:B--2---:R0:W-:Y:S04]  /*39420*/  STL [R1+0x1e98], R8 ;  /* 0x001e980801007387 */ /* 0x0041e80000100800 */
[----:B------:R-:W-:Y:S04]  /*39430*/  STL [R1+0x19bc], R2 ;  /* 0x0019bc0201007387 */ /* 0x000fe80000100800 */
[----:B0-----:R-:W2:Y:S01]  /*39440*/  LDL.LU R8, [R1+0x19d8] ;  /* 0x0019d80001087983 */ /* 0x001ea20000300800 */
[----:B------:R-:W-:-:S05]  /*39450*/  IADD3.X R0, PT, PT, R0, UR4, RZ, P6, !PT ;  /* 0x0000000400007c10 */ /* 0x000fca000b7fe4ff */
        /* <DEDUP_REMOVED lines=31> */
[----:B--2---:R-:W-:-:S05]  /*39650*/  IADD3 R8, P6, PT, R8, UR11, RZ ;  /* 0x0000000b08087c10 */ /* 0x004fca000ffde0ff */
[----:B------:R0:W-:Y:S04]  /*39660*/  STL [R1+0x19b4], R8 ;  /* 0x0019b40801007387 */ /* 0x0001e80000100800 */
[----:B0-----:R-:W2:Y:S02]  /*39670*/  LDL.LU R8, [R1+0x1e9c] ;  /* 0x001e9c0001087983 */ /* 0x001ea40000300800 */
[----:B--2---:R-:W-:-:S05]  /*39680*/  IADD3.X R8, PT, PT, R8, UR4, RZ, P5, !PT ;  /* 0x0000000408087c10 */ /* 0x004fca000affe4ff */
[----:B------:R0:W-:Y:S04]  /*39690*/  STL [R1+0x19d8], R8 ;  /* 0x0019d80801007387 */ /* 0x0001e80000100800 */
[----:B0-----:R-:W2:Y:S01]  /*396a0*/  LDL.LU R8, [R1+0x1e98] ;  /* 0x001e980001087983 */ /* 0x001ea20000300800 */
[----:B---3--:R-:W-:Y:S02]  /*396b0*/  IADD3.X R3, PT, PT, R3, UR4, RZ, P3, !PT ;  /* 0x0000000403037c10 */ /* 0x008fe40009ffe4ff */
[----:B----4-:R-:W-:Y:S02]  /*396c0*/  IADD3 R29, P3, PT, R29, UR11, RZ ;  /* 0x0000000b1d1d7c10 */ /* 0x010fe4000ff7e0ff */
        /* <DEDUP_REMOVED lines=19> */
[----:B--2---:R-:W-:-:S05]  /*39800*/  IADD3 R8, P5, PT, R8, UR11, RZ ;  /* 0x0000000b08087c10 */ /* 0x004fca000ffbe0ff */
[----:B------:R0:W-:Y:S04]  /*39810*/  STL [R1+0x19ac], R8 ;  /* 0x0019ac0801007387 */ /* 0x0001e80000100800 */
        /* <DEDUP_REMOVED lines=29> */
[----:B0-----:R-:W2:Y:S01]  /*399f0*/  LDL.LU R8, [R1+0x1958] ;  /* 0x0019580001087983 */ /* 0x001ea20000300800 */
[----:B------:R-:W-:-:S02]  /*39a00*/  IADD3 R27, P3, PT, R27, UR11, RZ ;  /* 0x0000000b1b1b7c10 */ /* 0x000fc4000ff7e0ff */
[----:B------:R-:W-:-:S03]  /*39a10*/  IADD3.X R2, PT, PT, R2, UR4, RZ, P2, !PT ;  /* 0x0000000402027c10 */ /* 0x000fc600097fe4ff */
[----:B------:R-:W-:Y:S04]  /*39a20*/  STL [R1+0x1944], R27 ;  /* 0x0019441b01007387 */ /* 0x000fe80000100800 */
[----:B--2---:R0:W-:Y:S04]  /*39a30*/  STL [R1+0x1e90], R8 ;  /* 0x001e900801007387 */ /* 0x0041e80000100800 */
[----:B------:R-:W-:Y:S04]  /*39a40*/  STL [R1+0x1968], R2 ;  /* 0x0019680201007387 */ /* 0x000fe80000100800 */
[----:B0-----:R-:W2:Y:S01]  /*39a50*/  LDL.LU R8, [R1+0x1934] ;  /* 0x0019340001087983 */ /* 0x001ea20000300800 */
[----:B------:R-:W-:-:S05]  /*39a60*/  IADD3 R0, P2, PT, R0, UR11, RZ ;  /* 0x0000000b00007c10 */ /* 0x000fca000ff5e0ff */
        /* <DEDUP_REMOVED lines=1611> */
[----:B------:R-:W-:Y:S04]  /*3ff20*/  STL [R1+0x1ca8], R8 ;  /* 0x001ca80801007387 */ /* 0x000fe80000100800 */
[----:B------:R-:W-:Y:S04]  /*3ff30*/  STL [R1+0x1d14], R3 ;  /* 0x001d140301007387 */ /* 0x000fe80000100800 */
[----:B------:R-:W-:Y:S04]  /*3ff40*/  STL [R1+0x1cb0], R29 ;  /* 0x001cb01d01007387 */ /* 0x000fe80000100800 */
[----:B------:R0:W-:Y:S04]  /*3ff50*/  STL [R1+0x1d1c], R28 ;  /* 0x001d1c1c01007387 */ /* 0x0001e80000100800 */
        /* <DEDUP_REMOVED lines=78> */
[----:B--2---:R-:W-:-:S05]  /*40440*/  IADD3 R28, P1, PT, R28, UR10, RZ ;  /* 0x0000000a1c1c7c10 */ /* 0x004fca000ff3e0ff */
[----:B------:R0:W-:Y:S04]  /*40450*/  STL [R1+0x1d8c], R28 ;  /* 0x001d8c1c01007387 */ /* 0x0001e80000100800 */
[----:B0-----:R0:W5:Y:S04]  /*40460*/  LDL.LU R28, [R1+0x1e04] ;  /* 0x001e0400011c7983 */ /* 0x0011680000300800 */
[----:B------:R1:W-:Y:S04]  /*40470*/  STL [R1+0x1d28], R29 ;  /* 0x001d281d01007387 */ /* 0x0003e80000100800 */
[----:B-1----:R0:W5:Y:S04]  /*40480*/  LDL.LU R29, [R1+0x1e00] ;  /* 0x001e0000011d7983 */ /* 0x0021680000300800 */
[----:B------:R1:W-:Y:S04]  /*40490*/  STL [R1+0x1d94], R5 ;  /* 0x001d940501007387 */ /* 0x0003e80000100800 */
[----:B-1----:R-:W2:Y:S04]  /*404a0*/  LDL.LU R5, [R1+0x1dfc] ;  /* 0x001dfc0001057983 */ /* 0x002ea80000300800 */
[----:B------:R1:W-:Y:S04]  /*404b0*/  STL [R1+0x1d30], R4 ;  /* 0x001d300401007387 */ /* 0x0003e80000100800 */
[----:B-1----:R-:W3:Y:S04]  /*404c0*/  LDL.LU R4, [R1+0x1df8] ;  /* 0x001df80001047983 */ /* 0x002ee80000300800 */
[----:B------:R1:W-:Y:S04]  /*404d0*/  STL [R1+0x1d9c], R10 ;  /* 0x001d9c0a01007387 */ /* 0x0003e80000100800 */
[----:B-1----:R-:W4:Y:S04]  /*404e0*/  LDL.LU R10, [R1+0x1df4] ;  /* 0x001df400010a7983 */ /* 0x002f280000300800 */
[----:B------:R1:W-:Y:S04]  /*404f0*/  STL [R1+0x1d38], R9 ;  /* 0x001d380901007387 */ /* 0x0003e80000100800 */
[----:B-1----:R-:W2:Y:S01]  /*40500*/  LDL.LU R9, [R1+0x1df0] ;  /* 0x001df00001097983 */ /* 0x002ea20000300800 */
[----:B------:R-:W-:-:S02]  /*40510*/  IADD3 R8, P3, PT, R8, UR10, RZ ;  /* 0x0000000a08087c10 */ /* 0x000fc4000ff7e0ff */
[----:B------:R-:W-:Y:S01]  /*40520*/  IADD3.X R3, PT, PT, R3, UR9, RZ, P2, !PT ;  /* 0x0000000903037c10 */ /* 0x000fe200097fe4ff */
[----:B------:R1:W-:Y:S01]  /*40530*/  STL [R1+0x1da4], R2 ;  /* 0x001da40201007387 */ /* 0x0003e20000100800 */
[----:B------:R-:W-:Y:S02]  /*40540*/  IADD3 R18, P2, PT, R18, UR10, RZ ;  /* 0x0000000a12127c10 */ /* 0x000fe4000ff5e0ff */
[----:B------:R-:W-:Y:S02]  /*40550*/  IADD3.X R17, PT, PT, R17, UR9, RZ, P1, !PT ;  /* 0x0000000911117c10 */ /* 0x000fe40008ffe4ff */
[----:B------:R-:W-:Y:S02]  /*40560*/  IADD3 R14, P1, PT, R14, UR10, RZ ;  /* 0x0000000a0e0e7c10 */ /* 0x000fe4000ff3e0ff */
[----:B------:R-:W-:Y:S02]  /*40570*/  IADD3.X R16, PT, PT, R16, UR9, RZ, P4, !PT ;  /* 0x0000000910107c10 */ /* 0x000fe4000a7fe4ff */
[----:B------:R-:W-:-:S02]  /*40580*/  IADD3 R13, P4, PT, R13, UR10, RZ ;  /* 0x0000000a0d0d7c10 */ /* 0x000fc4000ff9e0ff */
[----:B------:R-:W-:Y:S01]  /*40590*/  IADD3.X R15, PT, PT, R15, UR9, RZ, P6, !PT ;  /* 0x000000090f0f7c10 */ /* 0x000fe2000b7fe4ff */
[----:B-1----:R0:W5:Y:S04]  /*405a0*/  LDL.LU R2, [R1+0x1dec] ;  /* 0x001dec0001027983 */ /* 0x0021680000300800 */
[----:B------:R1:W-:Y:S04]  /*405b0*/  STL [R1+0x1d40], R0 ;  /* 0x001d400001007387 */ /* 0x0003e80000100800 */
[----:B------:R-:W-:Y:S04]  /*405c0*/  STL [R1+0x1dac], R8 ;  /* 0x001dac0801007387 */ /* 0x000fe80000100800 */
[----:B------:R-:W-:Y:S04]  /*405d0*/  STL [R1+0x1d48], R3 ;  /* 0x001d480301007387 */ /* 0x000fe80000100800 */
[----:B------:R-:W-:Y:S04]  /*405e0*/  STL [R1+0x1dc8], R18 ;  /* 0x001dc81201007387 */ /* 0x000fe80000100800 */
[----:B------:R-:W-:Y:S01]  /*405f0*/  STL [R1+0x1d50], R17 ;  /* 0x001d501101007387 */ /* 0x000fe20000100800 */
[----:B------:R-:W-:-:S03]  /*40600*/  IADD3 R12, P6, PT, R12, UR10, RZ ;  /* 0x0000000a0c0c7c10 */ /* 0x000fc6000ffde0ff */
[----:B------:R-:W-:Y:S01]  /*40610*/  STL [R1+0x1dc4], R14 ;  /* 0x001dc40e01007387 */ /* 0x000fe20000100800 */
[----:B------:R-:W-:-:S03]  /*40620*/  IADD3.X R20, PT, PT, R20, UR9, RZ, P5, !PT ;  /* 0x0000000914147c10 */ /* 0x000fc6000affe4ff */
[----:B------:R-:W-:Y:S01]  /*40630*/  STL [R1+0x1d58], R16 ;  /* 0x001d581001007387 */ /* 0x000fe20000100800 */
[----:B------:R-:W-:Y:S01]  /*40640*/  IADD3 R21, P5, PT, R21, UR10, RZ ;  /* 0x0000000a15157c10 */ /* 0x000fe2000ffbe0ff */
[----:B-1----:R-:W1:Y:S02]  /*40650*/  S2R R0, SR_TID.X ;  /* 0x0000000000007919 */ /* 0x002e640000002100 */
[----:B------:R-:W-:Y:S01]  /*40660*/  STL [R1+0x1dc0], R13 ;  /* 0x001dc00d01007387 */ /* 0x000fe20000100800 */
[----:B------:R-:W-:-:S03]  /*40670*/  IADD3.X R22, PT, PT, R22, UR9, RZ, P3, !PT ;  /* 0x0000000916167c10 */ /* 0x000fc60009ffe4ff */
[----:B------:R-:W-:Y:S01]  /*40680*/  STL [R1+0x1d60], R15 ;  /* 0x001d600f01007387 */ /* 0x000fe20000100800 */
[----:B------:R-:W-:-:S03]  /*40690*/  IADD3 R23, P3, PT, R23, UR10, RZ ;  /* 0x0000000a17177c10 */ /* 0x000fc6000ff7e0ff */
[----:B------:R-:W-:Y:S01]  /*406a0*/  STL [R1+0x1dbc], R12 ;  /* 0x001dbc0c01007387 */ /* 0x000fe20000100800 */
[----:B------:R-:W-:-:S03]  /*406b0*/  IADD3.X R6, PT, PT, R6, UR9, RZ, P2, !PT ;  /* 0x0000000906067c10 */ /* 0x000fc600097fe4ff */
[----:B------:R-:W-:Y:S01]  /*406c0*/  STL [R1+0x1d68], R20 ;  /* 0x001d681401007387 */ /* 0x000fe20000100800 */
[----:B------:R-:W-:-:S03]  /*406d0*/  IADD3 R7, P2, PT, R7, UR10, RZ ;  /* 0x0000000a07077c10 */ /* 0x000fc6000ff5e0ff */
[----:B------:R-:W-:Y:S04]  /*406e0*/  STL [R1+0x1db8], R21 ;  /* 0x001db81501007387 */ /* 0x000fe80000100800 */
[----:B------:R-:W-:Y:S01]  /*406f0*/  STL [R1+0x1d70], R22 ;  /* 0x001d701601007387 */ /* 0x000fe20000100800 */
[----:B------:R-:W-:-:S03]  /*40700*/  IADD3.X R11, PT, PT, R11, UR9, RZ, P1, !PT ;  /* 0x000000090b0b7c10 */ /* 0x000fc60008ffe4ff */
[----:B------:R-:W-:Y:S01]  /*40710*/  STL [R1+0x1db4], R23 ;  /* 0x001db41701007387 */ /* 0x000fe20000100800 */
[----:B------:R-:W-:-:S03]  /*40720*/  IADD3.X R19, PT, PT, R19, UR9, RZ, P4, !PT ;  /* 0x0000000913137c10 */ /* 0x000fc6000a7fe4ff */
[----:B------:R-:W-:Y:S01]  /*40730*/  STL [R1+0x1d78], R6 ;  /* 0x001d780601007387 */ /* 0x000fe20000100800 */
[----:B------:R-:W-:-:S03]  /*40740*/  IADD3.X R24, PT, PT, R24, UR9, RZ, P6, !PT ;  /* 0x0000000918187c10 */ /* 0x000fc6000b7fe4ff */
[----:B------:R3:W-:Y:S01]  /*40750*/  STL [R1+0x1db0], R7 ;  /* 0x001db00701007387 */ /* 0x0007e20000100800 */
[----:B------:R-:W-:Y:S02]  /*40760*/  IADD3.X R25, PT, PT, R25, UR9, RZ, P5, !PT ;  /* 0x0000000919197c10 */ /* 0x000fe4000affe4ff */
[----:B------:R-:W-:Y:S01]  /*40770*/  IADD3.X R26, PT, PT, R26, UR9, RZ, P3, !PT ;  /* 0x000000091a1a7c10 */ /* 0x000fe20009ffe4ff */
[----:B------:R0:W-:Y:S04]  /*40780*/  STL [R1+0x1d80], R11 ;  /* 0x001d800b01007387 */ /* 0x0001e80000100800 */
[----:B------:R0:W-:Y:S01]  /*40790*/  STL [R1+0x1d88], R19 ;  /* 0x001d881301007387 */ /* 0x0001e20000100800 */
[----:B------:R-:W-:-:S03]  /*407a0*/  IADD3.X R27, PT, PT, R27, UR9, RZ, P2, !PT ;  /* 0x000000091b1b7c10 */ /* 0x000fc600097fe4ff */
[----:B------:R0:W-:Y:S04]  /*407b0*/  STL [R1+0x1d90], R24 ;  /* 0x001d901801007387 */ /* 0x0001e80000100800 */
[----:B------:R0:W-:Y:S04]  /*407c0*/  STL [R1+0x1d98], R25 ;  /* 0x001d981901007387 */ /* 0x0001e80000100800 */
[----:B------:R0:W-:Y:S01]  /*407d0*/  STL [R1+0x1da0], R26 ;  /* 0x001da01a01007387 */ /* 0x0001e20000100800 */
[----:B-1----:R-:W-:-:S05]  /*407e0*/  LOP3.LUT R0, R0, 0x3f, RZ, 0xc0, !PT ;  /* 0x0000003f00007812 */ /* 0x002fca00078ec0ff */
[----:B------:R-:W-:Y:S02]  /*407f0*/  IMAD.SHL.U32 R0, R0, 0x2, RZ ;  /* 0x0000000200007824 */ /* 0x000fe400078e00ff */
[----:B---3--:R-:W-:Y:S02]  /*40800*/  IMAD.MOV.U32 R7, RZ, RZ, R4 ;  /* 0x000000ffff077224 */ /* 0x008fe400078e0004 */
[----:B----4-:R-:W-:-:S05]  /*40810*/  IMAD.MOV.U32 R4, RZ, RZ, R10 ;  /* 0x000000ffff047224 */ /* 0x010fca00078e000a */
[----:B--2---:R0:W-:Y:S04]  /*40820*/  STL.64 [R1+0x10e8], R4 ;  /* 0x0010e80401007387 */ /* 0x0041e80000100a00 */
[----:B------:R0:W-:Y:S01]  /*40830*/  STL [R1+0x1da8], R27 ;  /* 0x001da81b01007387 */ /* 0x0001e20000100800 */
[----:B------:R-:W-:-:S05]  /*40840*/  IMAD.MOV.U32 R6, RZ, RZ, R9 ;  /* 0x000000ffff067224 */ /* 0x000fca00078e0009 */
[----:B------:R0:W-:Y:S01]  /*40850*/  STL.64 [R1+0x10e0], R6 ;  /* 0x0010e00601007387 */ /* 0x0001e20000100a00 */
[----:B------:R-:W-:Y:S05]  /*40860*/  @P0 BRA `(.L_x_1) ;  /* 0xfffffcfc00c40947 */ /* 0x000fea000383ffff */
[----:B------:R-:W2:Y:S04]  /*40870*/  LDL.LU R16, [R1+0xdc] ;  /* 0x0000dc0001107983 */ /* 0x000ea80000300800 */
[----:B------:R-:W2:Y:S04]  /*40880*/  LDL.LU R13, [R1+0x1ac] ;  /* 0x0001ac00010d7983 */ /* 0x000ea80000300800 */
[----:B------:R-:W3:Y:S04]  /*40890*/  LDL.LU R15, [R1+0xd4] ;  /* 0x0000d400010f7983 */ /* 0x000ee80000300800 */
[----:B------:R-:W3:Y:S04]  /*408a0*/  LDL.LU R12, [R1+0x1a4] ;  /* 0x0001a400010c7983 */ /* 0x000ee80000300800 */
[----:B------:R-:W4:Y:S04]  /*408b0*/  LDL.LU R20, [R1+0x14c] ;  /* 0x00014c0001147983 */ /* 0x000f280000300800 */
[----:B------:R-:W4:Y:S04]  /*408c0*/  LDL.LU R21, [R1+0x21c] ;  /* 0x00021c0001157983 */ /* 0x000f280000300800 */
[----:B------:R-:W4:Y:S04]  /*408d0*/  LDL.LU R22, [R1+0x144] ;  /* 0x0001440001167983 */ /* 0x000f280000300800 */
[----:B------:R-:W4:Y:S04]  /*408e0*/  LDL.LU R23, [R1+0x214] ;  /* 0x0002140001177983 */ /* 0x000f280000300800 */
[----:B0-----:R-:W4:Y:S04]  /*408f0*/  LDL.LU R6, [R1+0x27c] ;  /* 0x00027c0001067983 */ /* 0x001f280000300800 */
[----:B------:R-:W4:Y:S04]  /*40900*/  LDL.LU R7, [R1+0x33c] ;  /* 0x00033c0001077983 */ /* 0x000f280000300800 */
[----:B------:R-:W4:Y:S04]  /*40910*/  LDL.LU R11, [R1+0x274] ;  /* 0x00027400010b7983 */ /* 0x000f280000300800 */
[----:B------:R-:W4:Y:S04]  /*40920*/  LDL.LU R19, [R1+0x334] ;  /* 0x0003340001137983 */ /* 0x000f280000300800 */
[----:B------:R-:W4:Y:S04]  /*40930*/  LDL.LU R24, [R1+0x2dc] ;  /* 0x0002dc0001187983 */ /* 0x000f280000300800 */
[----:B------:R-:W4:Y:S04]  /*40940*/  LDL.LU R25, [R1+0x39c] ;  /* 0x00039c0001197983 */ /* 0x000f280000300800 */
[----:B------:R-:W4:Y:S04]  /*40950*/  LDL.LU R26, [R1+0x2d4] ;  /* 0x0002d400011a7983 */ /* 0x000f280000300800 */
[----:B------:R-:W4:Y:S01]  /*40960*/  LDL.LU R27, [R1+0x394] ;  /* 0x00039400011b7983 */ /* 0x000f220000300800 */
[----:B--2---:R-:W-:-:S05]  /*40970*/  F2FP.BF16.F32.PACK_AB R3, R16, R13 ;  /* 0x0000000d1003723e */ /* 0x004fca00000010ff */
[----:B------:R0:W-:Y:S01]  /*40980*/  STL [R1+0x123c], R3 ;  /* 0x00123c0301007387 */ /* 0x0001e20000100800 */
[----:B---3--:R-:W-:-:S05]  /*40990*/  F2FP.BF16.F32.PACK_AB R0, R15, R12 ;  /* 0x0000000c0f00723e */ /* 0x008fca00000010ff */
[----:B------:R1:W-:Y:S01]  /*409a0*/  STL [R1+0x1238], R0 ;  /* 0x0012380001007387 */ /* 0x0003e20000100800 */
[----:B----45:R-:W-:-:S05]  /*409b0*/  F2FP.BF16.F32.PACK_AB R2, R20, R21 ;  /* 0x000000151402723e */ /* 0x030fca00000010ff */
[----:B------:R2:W-:Y:S01]  /*409c0*/  STL [R1+0x1234], R2 ;  /* 0x0012340201007387 */ /* 0x0005e20000100800 */
[----:B0-----:R-:W-:-:S05]  /*409d0*/  F2FP.BF16.F32.PACK_AB R3, R22, R23 ;  /* 0x000000171603723e */ /* 0x001fca00000010ff */
[----:B------:R0:W-:Y:S01]  /*409e0*/  STL [R1+0x1230], R3 ;  /* 0x0012300301007387 */ /* 0x0001e20000100800 */
[----:B-1----:R-:W-:-:S05]  /*409f0*/  F2FP.BF16.F32.PACK_AB R0, R6, R7 ;  /* 0x000000070600723e */ /* 0x002fca00000010ff */
[----:B------:R-:W-:Y:S01]  /*40a00*/  STL [R1+0x122c], R0 ;  /* 0x00122c0001007387 */ /* 0x000fe20000100800 */
[----:B--2---:R-:W-:-:S05]  /*40a10*/  F2FP.BF16.F32.PACK_AB R2, R11, R19 ;  /* 0x000000130b02723e */ /* 0x004fca00000010ff */
[----:B------:R1:W-:Y:S01]  /*40a20*/  STL [R1+0x1228], R2 ;  /* 0x0012280201007387 */ /* 0x0003e20000100800 */
[----:B0-----:R-:W-:-:S03]  /*40a30*/  F2FP.BF16.F32.PACK_AB R3, R24, R25 ;  /* 0x000000191803723e */ /* 0x001fc600000010ff */
[----:B-1----:R-:W2:Y:S01]  /*40a40*/  LDL.LU R2, [R1+0x4a0] ;  /* 0x0004a00001027983 */ /* 0x002ea20000300800 */
[----:B------:R-:W-:-:S03]  /*40a50*/  F2FP.BF16.F32.PACK_AB R0, R26, R27 ;  /* 0x0000001b1a00723e */ /* 0x000fc600000010ff */
        /* <DEDUP_REMOVED lines=36> */
[----:B------:R-:W3:Y:S04]  /*40ca0*/  LDL.LU R28, [R1+0x458] ;  /* 0x00045800011c7983 */ /* 0x000ee80000300800 */
[----:B---3--:R0:W-:Y:S04]  /*40cb0*/  STL [R1+0x2600], R28 ;  /* 0x0026001c01007387 */ /* 0x0081e80000100800 */
[----:B0-----:R-:W3:Y:S04]  /*40cc0*/  LDL.LU R28, [R1+0x3f0] ;  /* 0x0003f000011c7983 */ /* 0x001ee80000300800 */
        /* <DEDUP_REMOVED lines=33> */
[----:B0-----:R-:W2:Y:S04]  /*40ee0*/  LDL.LU R28, [R1+0x3fc] ;  /* 0x0003fc00011c7983 */ /* 0x001ea80000300800 */
[----:B------:R-:W3:Y:S04]  /*40ef0*/  LDL.LU R29, [R1+0x508] ;  /* 0x00050800011d7983 */ /* 0x000ee80000300800 */
[----:B------:R-:W4:Y:S04]  /*40f00*/  LDL.LU R0, [R1+0x450] ;  /* 0x0004500001007983 */ /* 0x000f280000300800 */
        /* <DEDUP_REMOVED lines=25> */
[----:B--2---:R-:W-:-:S03]  /*410a0*/  F2FP.BF16.F32.PACK_AB R2, R28, R2 ;  /* 0x000000021c02723e */ /* 0x004fc600000010ff */
[----:B------:R-:W2:Y:S04]  /*410b0*/  LDL.LU R28, [R1+0x2688] ;  /* 0x00268800011c7983 */ /* 0x000ea80000300800 */
[----:B------:R0:W-:Y:S04]  /*410c0*/  STL [R1+0x120c], R2 ;  /* 0x00120c0201007387 */ /* 0x0001e80000100800 */
[----:B0-----:R-:W2:Y:S02]  /*410d0*/  LDL.LU R2, [R1+0x2684] ;  /* 0x0026840001027983 */ /* 0x001ea40000300800 */
[----:B--2---:R-:W-:-:S02]  /*410e0*/  F2FP.BF16.F32.PACK_AB R2, R28, R2 ;  /* 0x000000021c02723e */ /* 0x004fc400000010ff */
        /* <DEDUP_REMOVED lines=64> */
[----:B------:R-:W2:Y:S01]  /*414f0*/  LDL.LU R28, [R1+0x2600] ;  /* 0x00260000011c7983 */ /* 0x000ea20000300800 */
[----:B----4-:R-:W-:-:S03]  /*41500*/  F2FP.BF16.F32.PACK_AB R0, R0, R10 ;  /* 0x0000000a0000723e */ /* 0x010fc600000010ff */
[----:B------:R0:W-:Y:S01]  /*41510*/  STL [R1+0x11d8], R2 ;  /* 0x0011d80201007387 */ /* 0x0001e20000100800 */
[----:B---3--:R-:W-:Y:S02]  /*41520*/  F2FP.BF16.F32.PACK_AB R4, R4, R8 ;  /* 0x000000080404723e */ /* 0x008fe400000010ff */
[----:B0-----:R-:W-:Y:S02]  /*41530*/  F2FP.BF16.F32.PACK_AB R2, R5, R9 ;  /* 0x000000090502723e */ /* 0x001fe400000010ff */
[----:B--2---:R-:W-:-:S05]  /*41540*/  F2FP.BF16.F32.PACK_AB R28, R28, R29 ;  /* 0x0000001d1c1c723e */ /* 0x004fca00000010ff */
[----:B------:R-:W-:Y:S04]  /*41550*/  STL [R1+0x11d4], R28 ;  /* 0x0011d41c01007387 */ /* 0x000fe80000100800 */
[----:B------:R0:W-:Y:S04]  /*41560*/  STL [R1+0x11d0], R0 ;  /* 0x0011d00001007387 */ /* 0x0001e80000100800 */
[----:B------:R1:W-:Y:S01]  /*41570*/  STL [R1+0x11bc], R2 ;  /* 0x0011bc0201007387 */ /* 0x0003e20000100800 */
[----:B0-----:R-:W-:-:S03]  /*41580*/  F2FP.BF16.F32.PACK_AB R0, R3, R18 ;  /* 0x000000120300723e */ /* 0x001fc600000010ff */
[----:B------:R-:W-:Y:S01]  /*41590*/  STL [R1+0x11b8], R4 ;  /* 0x0011b80401007387 */ /* 0x000fe20000100800 */
[----:B-1----:R-:W-:-:S03]  /*415a0*/  F2FP.BF16.F32.PACK_AB R2, R17, R14 ;  /* 0x0000000e1102723e */ /* 0x002fc600000010ff */
[----:B------:R0:W-:Y:S01]  /*415b0*/  STL [R1+0x11b4], R0 ;  /* 0x0011b40001007387 */ /* 0x0001e20000100800 */
[----:B------:R-:W-:-:S03]  /*415c0*/  F2FP.BF16.F32.PACK_AB R3, R16, R13 ;  /* 0x0000000d1003723e */ /* 0x000fc600000010ff */
[----:B------:R1:W-:Y:S01]  /*415d0*/  STL [R1+0x11b0], R2 ;  /* 0x0011b00201007387 */ /* 0x0003e20000100800 */
[----:B0-----:R-:W-:-:S03]  /*415e0*/  F2FP.BF16.F32.PACK_AB R0, R15, R12 ;  /* 0x0000000c0f00723e */ /* 0x001fc600000010ff */
[----:B------:R0:W-:Y:S01]  /*415f0*/  STL [R1+0x117c], R3 ;  /* 0x00117c0301007387 */ /* 0x0001e20000100800 */
[----:B-1----:R-:W-:-:S03]  /*41600*/  F2FP.BF16.F32.PACK_AB R2, R20, R21 ;  /* 0x000000151402723e */ /* 0x002fc600000010ff */
[----:B------:R1:W-:Y:S04]  /*41610*/  STL [R1+0x1178], R0 ;  /* 0x0011780001007387 */ /* 0x0003e80000100800 */
[----:B------:R2:W-:Y:S01]  /*41620*/  STL [R1+0x1174], R2 ;  /* 0x0011740201007387 */ /* 0x0005e20000100800 */
[----:B0-----:R-:W-:Y:S02]  /*41630*/  F2FP.BF16.F32.PACK_AB R3, R22, R23 ;  /* 0x000000171603723e */ /* 0x001fe400000010ff */
[----:B-1----:R-:W-:-:S03]  /*41640*/  F2FP.BF16.F32.PACK_AB R0, R6, R7 ;  /* 0x000000070600723e */ /* 0x002fc600000010ff */
[----:B------:R-:W-:Y:S01]  /*41650*/  STL [R1+0x1170], R3 ;  /* 0x0011700301007387 */ /* 0x000fe20000100800 */
[----:B--2---:R-:W-:-:S03]  /*41660*/  F2FP.BF16.F32.PACK_AB R2, R11, R19 ;  /* 0x000000130b02723e */ /* 0x004fc600000010ff */
[----:B------:R-:W-:Y:S04]  /*41670*/  STL [R1+0x118c], R0 ;  /* 0x00118c0001007387 */ /* 0x000fe80000100800 */
[----:B------:R0:W-:Y:S04]  /*41680*/  STL [R1+0x1188], R2 ;  /* 0x0011880201007387 */ /* 0x0001e80000100800 */
[----:B0-----:R-:W2:Y:S01]  /*41690*/  LDL.LU R2, [R1+0xc20] ;  /* 0x000c200001027983 */ /* 0x001ea20000300800 */
[----:B------:R-:W-:Y:S02]  /*416a0*/  F2FP.BF16.F32.PACK_AB R3, R24, R25 ;  /* 0x000000191803723e */ /* 0x000fe400000010ff */
        /* <DEDUP_REMOVED lines=970> */
[----:B------:R1:W-:Y:S04]  /*45350*/  STL [R1+0x8fc], R2 ;  /* 0x0008fc0201007387 */ /* 0x0003e80000100800 */
[----:B------:R-:W-:Y:S01]  /*45360*/  STL [R1+0x8f8], R4 ;  /* 0x0008f80401007387 */ /* 0x000fe20000100800 */
[----:B0-----:R-:W-:-:S02]  /*45370*/  F2FP.BF16.F32.PACK_AB R0, R3, R18 ;  /* 0x000000120300723e */ /* 0x001fc400000010ff */
[----:B-1----:R-:W-:Y:S02]  /*45380*/  F2FP.BF16.F32.PACK_AB R2, R17, R14 ;  /* 0x0000000e1102723e */ /* 0x002fe400000010ff */
[----:B------:R-:W-:Y:S01]  /*45390*/  F2FP.BF16.F32.PACK_AB R3, R16, R13 ;  /* 0x0000000d1003723e */ /* 0x000fe200000010ff */
[----:B------:R0:W-:Y:S04]  /*453a0*/  STL [R1+0x8f4], R0 ;  /* 0x0008f40001007387 */ /* 0x0001e80000100800 */
[----:B------:R1:W-:Y:S04]  /*453b0*/  STL [R1+0x8f0], R2 ;  /* 0x0008f00201007387 */ /* 0x0003e80000100800 */
[----:B------:R2:W-:Y:S01]  /*453c0*/  STL [R1+0x8bc], R3 ;  /* 0x0008bc0301007387 */ /* 0x0005e20000100800 */
[----:B0-----:R-:W-:-:S02]  /*453d0*/  F2FP.BF16.F32.PACK_AB R0, R15, R12 ;  /* 0x0000000c0f00723e */ /* 0x001fc400000010ff */
[----:B-1----:R-:W-:Y:S02]  /*453e0*/  F2FP.BF16.F32.PACK_AB R2, R20, R21 ;  /* 0x000000151402723e */ /* 0x002fe400000010ff */
[----:B--2---:R-:W-:Y:S01]  /*453f0*/  F2FP.BF16.F32.PACK_AB R3, R22, R23 ;  /* 0x000000171603723e */ /* 0x004fe200000010ff */
[----:B------:R0:W-:Y:S04]  /*45400*/  STL [R1+0x8b8], R0 ;  /* 0x0008b80001007387 */ /* 0x0001e80000100800 */
[----:B------:R1:W-:Y:S04]  /*45410*/  STL [R1+0x8b4], R2 ;  /* 0x0008b40201007387 */ /* 0x0003e80000100800 */
[----:B------:R-:W-:Y:S01]  /*45420*/  STL [R1+0x8b0], R3 ;  /* 0x0008b00301007387 */ /* 0x000fe20000100800 */
[----:B0-----:R-:W-:-:S02]  /*45430*/  F2FP.BF16.F32.PACK_AB R0, R6, R7 ;  /* 0x000000070600723e */ /* 0x001fc400000010ff */
[----:B-1----:R-:W-:-:S03]  /*45440*/  F2FP.BF16.F32.PACK_AB R2, R11, R19 ;  /* 0x000000130b02723e */ /* 0x002fc600000010ff */
        /* <DEDUP_REMOVED lines=1695> */
[----:B------:R4:W-:Y:S01]  /*4be40*/  STL [R1+0x58], R2 ;  /* 0x0000580201007387 */ /* 0x0009e20000100800 */
[----:B---3--:R-:W-:Y:S02]  /*4be50*/  F2FP.BF16.F32.PACK_AB R4, R4, R8 ;  /* 0x000000080404723e */ /* 0x008fe400000010ff */
[----:B------:R-:W-:Y:S02]  /*4be60*/  F2FP.BF16.F32.PACK_AB R7, R16, R7 ;  /* 0x000000071007723e */ /* 0x000fe400000010ff */
[----:B----4-:R-:W-:Y:S02]  /*4be70*/  F2FP.BF16.F32.PACK_AB R2, R0, R10 ;  /* 0x0000000a0002723e */ /* 0x010fe400000010ff */
[----:B------:R-:W-:-:S02]  /*4be80*/  F2FP.BF16.F32.PACK_AB R0, R5, R9 ;  /* 0x000000090500723e */ /* 0x000fc400000010ff */
[----:B------:R-:W-:Y:S02]  /*4be90*/  F2FP.BF16.F32.PACK_AB R6, R13, R6 ;  /* 0x000000060d06723e */ /* 0x000fe400000010ff */
[----:B------:R-:W-:Y:S02]  /*4bea0*/  F2FP.BF16.F32.PACK_AB R5, R15, R12 ;  /* 0x0000000c0f05723e */ /* 0x000fe400000010ff */
[----:B------:R-:W-:Y:S02]  /*4beb0*/  F2FP.BF16.F32.PACK_AB R11, R22, R11 ;  /* 0x0000000b160b723e */ /* 0x000fe400000010ff */
[----:B------:R-:W-:Y:S02]  /*4bec0*/  F2FP.BF16.F32.PACK_AB R10, R23, R19 ;  /* 0x00000013170a723e */ /* 0x000fe400000010ff */
[----:B------:R-:W-:Y:S02]  /*4bed0*/  F2FP.BF16.F32.PACK_AB R9, R24, R25 ;  /* 0x000000191809723e */ /* 0x000fe400000010ff */
[----:B--2---:R-:W-:-:S05]  /*4bee0*/  F2FP.BF16.F32.PACK_AB R28, R28, R29 ;  /* 0x0000001d1c1c723e */ /* 0x004fca00000010ff */
[----:B------:R-:W-:Y:S04]  /*4bef0*/  STL [R1+0x54], R28 ;  /* 0x0000541c01007387 */ /* 0x000fe80000100800 */
[----:B------:R0:W-:Y:S04]  /*4bf00*/  STL [R1+0x50], R2 ;  /* 0x0000500201007387 */ /* 0x0001e80000100800 */
[----:B------:R1:W-:Y:S04]  /*4bf10*/  STL [R1+0x4c], R0 ;  /* 0x00004c0001007387 */ /* 0x0003e80000100800 */
[----:B------:R2:W-:Y:S01]  /*4bf20*/  STL [R1+0x48], R4 ;  /* 0x0000480401007387 */ /* 0x0005e20000100800 */
[----:B0-----:R-:W-:-:S02]  /*4bf30*/  F2FP.BF16.F32.PACK_AB R2, R3, R18 ;  /* 0x000000120302723e */ /* 0x001fc400000010ff */
[----:B-1----:R-:W-:Y:S02]  /*4bf40*/  F2FP.BF16.F32.PACK_AB R0, R17, R14 ;  /* 0x0000000e1100723e */ /* 0x002fe400000010ff */
[----:B--2---:R-:W-:Y:S01]  /*4bf50*/  F2FP.BF16.F32.PACK_AB R4, R20, R21 ;  /* 0x000000151404723e */ /* 0x004fe200000010ff */
        /* <DEDUP_REMOVED lines=9> */
[----:B------:R-:W2:Y:S04]  /*4bff0*/  LDL.LU R15, [R1+0xfec] ;  /* 0x000fec00010f7983 */ /* 0x000ea80000300800 */
[----:B------:R-:W3:Y:S04]  /*4c000*/  LDL.LU R14, [R1+0xfe4] ;  /* 0x000fe400010e7983 */ /* 0x000ee80000300800 */
[----:B---3--:R0:W-:Y:S04]  /*4c010*/  STL [R1+0x1e94], R14 ;  /* 0x001e940e01007387 */ /* 0x0081e80000100800 */
[----:B0-----:R-:W2:Y:S04]  /*4c020*/  LDL.LU R14, [R1+0xfdc] ;  /* 0x000fdc00010e7983 */ /* 0x001ea80000300800 */
[----:B------:R-:W3:Y:S04]  /*4c030*/  LDL.LU R13, [R1+0x100c] ;  /* 0x00100c00010d7983 */ /* 0x000ee80000300800 */
[----:B---3--:R0:W-:Y:S04]  /*4c040*/  STL [R1+0x1e90], R13 ;  /* 0x001e900d01007387 */ /* 0x0081e80000100800 */
[----:B0-----:R-:W3:Y:S04]  /*4c050*/  LDL.LU R13, [R1+0xfd4] ;  /* 0x000fd400010d7983 */ /* 0x001ee80000300800 */
[----:B------:R-:W4:Y:S04]  /*4c060*/  LDL.LU R12, [R1+0x1004] ;  /* 0x00100400010c7983 */ /* 0x000f280000300800 */
[----:B----4-:R0:W-:Y:S04]  /*4c070*/  STL [R1+0x1e8c], R12 ;  /* 0x001e8c0c01007387 */ /* 0x0101e80000100800 */
[----:B0-----:R-:W4:Y:S04]  /*4c080*/  LDL.LU R12, [R1+0xffc] ;  /* 0x000ffc00010c7983 */ /* 0x001f280000300800 */
[----:B------:R-:W2:Y:S04]  /*4c090*/  LDL.LU R19, [R1+0x102c] ;  /* 0x00102c0001137983 */ /* 0x000ea80000300800 */
[----:B--2---:R0:W-:Y:S04]  /*4c0a0*/  STL [R1+0x1e88], R19 ;  /* 0x001e881301007387 */ /* 0x0041e80000100800 */
[----:B0-----:R-:W2:Y:S04]  /*4c0b0*/  LDL.LU R19, [R1+0xff4] ;  /* 0x000ff40001137983 */ /* 0x001ea80000300800 */
        /* <DEDUP_REMOVED lines=18> */
[----:B------:R-:W2:Y:S01]  /*4c1e0*/  LDL.LU R20, [R1+0x1084] ;  /* 0x0010840001147983 */ /* 0x000ea20000300800 */
[----:B------:R-:W-:-:S03]  /*4c1f0*/  F2FP.BF16.F32.PACK_AB R8, R26, R27 ;  /* 0x0000001b1a08723e */ /* 0x000fc600000010ff */
        /* <DEDUP_REMOVED lines=14> */
[----:B------:R0:W-:Y:S04]  /*4c2e0*/  STL [R1+0x1e08], R8 ;  /* 0x001e080801007387 */ /* 0x0001e80000100800 */
        /* <DEDUP_REMOVED lines=21> */
[----:B------:R-:W2:Y:S04]  /*4c440*/  LDL.LU R9, [R1+0x1078] ;  /* 0x0010780001097983 */ /* 0x000ea80000300800 */
        /* <DEDUP_REMOVED lines=17> */
[----:B0-----:R-:W2:Y:S01]  /*4c560*/  LDL.LU R9, [R1+0xfd0] ;  /* 0x000fd00001097983 */ /* 0x001ea20000300800 */
[----:B------:R-:W-:-:S03]  /*4c570*/  F2FP.BF16.F32.PACK_AB R15, R14, R15 ;  /* 0x0000000f0e0f723e */ /* 0x000fc600000010ff */
        /* <DEDUP_REMOVED lines=13> */
[----:B------:R-:W3:Y:S02]  /*4c650*/  LDL.LU R14, [R1+0x1e94] ;  /* 0x001e9400010e7983 */ /* 0x000ee40000300800 */
[----:B---3--:R-:W-:-:S02]  /*4c660*/  F2FP.BF16.F32.PACK_AB R14, R13, R14 ;  /* 0x0000000e0d0e723e */ /* 0x008fc400000010ff */
[----:B------:R-:W4:Y:S02]  /*4c670*/  LDL.LU R13, [R1+0x1e90] ;  /* 0x001e9000010d7983 */ /* 0x000f240000300800 */
[----:B----4-:R-:W-:Y:S02]  /*4c680*/  F2FP.BF16.F32.PACK_AB R13, R12, R13 ;  /* 0x0000000d0c0d723e */ /* 0x010fe400000010ff */
[----:B------:R-:W3:Y:S02]  /*4c690*/  LDL.LU R12, [R1+0x1e8c] ;  /* 0x001e8c00010c7983 */ /* 0x000ee40000300800 */
[----:B---3--:R-:W-:Y:S02]  /*4c6a0*/  F2FP.BF16.F32.PACK_AB R12, R19, R12 ;  /* 0x0000000c130c723e */ /* 0x008fe400000010ff */
[----:B------:R-:W3:Y:S02]  /*4c6b0*/  LDL.LU R19, [R1+0x1e88] ;  /* 0x001e880001137983 */ /* 0x000ee40000300800 */
[----:B---3--:R-:W-:-:S02]  /*4c6c0*/  F2FP.BF16.F32.PACK_AB R19, R18, R19 ;  /* 0x000000131213723e */ /* 0x008fc400000010ff */
[----:B------:R-:W3:Y:S02]  /*4c6d0*/  LDL.LU R18, [R1+0x1e84] ;  /* 0x001e840001127983 */ /* 0x000ee40000300800 */
[----:B---3--:R-:W-:Y:S02]  /*4c6e0*/  F2FP.BF16.F32.PACK_AB R18, R17, R18 ;  /* 0x000000121112723e */ /* 0x008fe400000010ff */
        /* <DEDUP_REMOVED lines=20> */
[----:B------:R-:W2:Y:S02]  /*4c830*/  LDL.LU R8, [R1+0x1e58] ;  /* 0x001e580001087983 */ /* 0x000ea40000300800 */
        /* <DEDUP_REMOVED lines=14> */
[----:B------:R0:W-:Y:S04]  /*4c920*/  STL [R1], R8 ;  /* 0x0000000801007387 */ /* 0x0001e80000100800 */
        /* <DEDUP_REMOVED lines=24> */
[----:B------:R-:W-:Y:S02]  /*4cab0*/  F2FP.BF16.F32.PACK_AB R4, R11, R4 ;  /* 0x000000040b04723e */ /* 0x000fe400000010ff */
[----:B------:R-:W-:Y:S02]  /*4cac0*/  F2FP.BF16.F32.PACK_AB R6, R5, R6 ;  /* 0x000000060506723e */ /* 0x000fe400000010ff */
[----:B------:R-:W-:Y:S01]  /*4cad0*/  F2FP.BF16.F32.PACK_AB R2, R7, R2 ;  /* 0x000000020702723e */ /* 0x000fe200000010ff */
[----:B0-----:R1:W5:Y:S01]  /*4cae0*/  LDL.LU R8, [R1+0x1e08] ;  /* 0x001e080001087983 */ /* 0x0013620000300800 */
[----:B------:R-:W-:-:S02]  /*4caf0*/  F2FP.BF16.F32.PACK_AB R0, R0, R3 ;  /* 0x000000030000723e */ /* 0x000fc400000010ff */
[----:B--2---:R-:W-:Y:S02]  /*4cb00*/  F2FP.BF16.F32.PACK_AB R10, R9, R10 ;  /* 0x0000000a090a723e */ /* 0x004fe400000010ff */
[----:B------:R1:W5:Y:S04]  /*4cb10*/  LDL.LU R9, [R1+0x1e04] ;  /* 0x001e040001097983 */ /* 0x0003680000300800 */
[----:B------:R0:W-:Y:S04]  /*4cb20*/  STL [R1+0x24], R10 ;  /* 0x0000240a01007387 */ /* 0x0001e80000100800 */
[----:B0-----:R1:W5:Y:S04]  /*4cb30*/  LDL.LU R10, [R1+0x1e00] ;  /* 0x001e0000010a7983 */ /* 0x0013680000300800 */
        /* <DEDUP_REMOVED lines=8> */
[----:B------:R1:W-:Y:S01]  /*4cbc0*/  STL [R1+0x30], R0 ;  /* 0x0000300001007387 */ /* 0x0003e20000100800 */
[----:B0-----:R-:W-:-:S05]  /*4cbd0*/  F2FP.BF16.F32.PACK_AB R2, R28, R29 ;  /* 0x0000001d1c02723e */ /* 0x001fca00000010ff */
[----:B------:R1:W-:Y:S02]  /*4cbe0*/  STL [R1+0x34], R2 ;  /* 0x0000340201007387 */ /* 0x0003e40000100800 */
.L_x_0:
[----:B------:R-:W-:Y:S01]  /*4cbf0*/  STL.64 [R1+0x22d0], R18 ;  /* 0x0022d01201007387 */ /* 0x000fe20000100a00 */
[----:B0-----:R-:W0:Y:S01]  /*4cc00*/  S2R R3, SR_TID.X ;  /* 0x0000000000037919 */ /* 0x001e220000002100 */
[----:B------:R-:W2:Y:S01]  /*4cc10*/  S2UR UR5, SR_CgaCtaId ;  /* 0x00000000000579c3 */ /* 0x000ea20000008800 */
[----:B------:R-:W3:Y:S01]  /*4cc20*/  S2R R28, SR_TID.X ;  /* 0x00000000001c7919 */ /* 0x000ee20000002100 */
[----:B------:R-:W-:Y:S01]  /*4cc30*/  UMOV UR4, 0x400 ;  /* 0x0000040000047882 */ /* 0x000fe20000000000 */
[----:B------:R-:W4:Y:S01]  /*4cc40*/  LDCU UR10, c[0x0][0x3b4] ;  /* 0x00007680ff0a77ac */ /* 0x000f220008000800 */
[----:B------:R1:W-:Y:S01]  /*4cc50*/  STL.64 [R1+0x22c8], R16 ;  /* 0x0022c81001007387 */ /* 0x0003e20000100a00 */
[----:B------:R-:W0:Y:S01]  /*4cc60*/  LDCU UR17, c[0x0][0x398] ;  /* 0x00007300ff1177ac */ /* 0x000e220008000800 */
[----:B------:R-:W0:Y:S01]  /*4cc70*/  LDCU.64 UR12, c[0x0][0x390] ;  /* 0x00007200ff0c77ac */ /* 0x000e220008000a00 */
[----:B------:R-:W0:Y:S01]  /*4cc80*/  LDCU UR16, c[0x0][0x3b8] ;  /* 0x00007700ff1077ac */ /* 0x000e220008000800 */
[----:B-1----:R-:W4:Y:S01]  /*4cc90*/  LDL.LU R16, [R1+0x30] ;  /* 0x0000300001107983 */ /* 0x002f220000300800 */
[----:B------:R-:W1:Y:S03]  /*4cca0*/  LDCU.64 UR8, c[0x0][0x398] ;  /* 0x00007300ff0877ac */ /* 0x000e660008000a00 */
[----:B------:R-:W4:Y:S01]  /*4ccb0*/  LDL.LU R17, [R1+0x34] ;  /* 0x0000340001117983 */ /* 0x000f220000300800 */
[----:B------:R-:W0:Y:S03]  /*4ccc0*/  LDCU UR18, c[0x0][0x398] ;  /* 0x00007300ff1277ac */ /* 0x000e260008000800 */
[----:B------:R-:W4:Y:S01]  /*4ccd0*/  LDL.LU R18, [R1+0x38] ;  /* 0x0000380001127983 */ /* 0x000f220000300800 */
[----:B------:R-:W0:Y:S03]  /*4cce0*/  LDCU UR55, c[0x0][0x398] ;  /* 0x00007300ff3777ac */ /* 0x000e260008000800 */
[----:B------:R-:W4:Y:S01]  /*4ccf0*/  LDL.LU R19, [R1+0x3c] ;  /* 0x00003c0001137983 */ /* 0x000f220000300800 */
[----:B------:R-:W0:Y:S03]  /*4cd00*/  LDCU.64 UR6, c[0x0][0x390] ;  /* 0x00007200ff0677ac */ /* 0x000e260008000a00 */
[----:B------:R-:W-:Y:S01]  /*4cd10*/  STL.64 [R1+0x22c0], R14 ;  /* 0x0022c00e01007387 */ /* 0x000fe20000100a00 */
[----:B------:R-:W0:Y:S03]  /*4cd20*/  LDCU UR19, c[0x0][0x398] ;  /* 0x00007300ff1377ac */ /* 0x000e260008000800 */
[----:B------:R-:W-:Y:S01]  /*4cd30*/  STL.64 [R1+0x22b8], R12 ;  /* 0x0022b80c01007387 */ /* 0x000fe20000100a00 */
[----:B------:R-:W0:Y:S03]  /*4cd40*/  LDCU UR53, c[0x0][0x398] ;  /* 0x00007300ff3577ac */ /* 0x000e260008000800 */
[----:B-----5:R-:W-:Y:S01]  /*4cd50*/  STL.64 [R1+0x22b0], R10 ;  /* 0x0022b00a01007387 */ /* 0x020fe20000100a00 */
[----:B------:R-:W0:Y:S03]  /*4cd60*/  LDCU UR34, c[0x0][0x398] ;  /* 0x00007300ff2277ac */ /* 0x000e260008000800 */
[----:B------:R1:W-:Y:S01]  /*4cd70*/  STL.64 [R1+0x22a8], R8 ;  /* 0x0022a80801007387 */ /* 0x0003e20000100a00 */
[----:B------:R-:W0:Y:S01]  /*4cd80*/  LDCU UR25, c[0x0][0x398] ;  /* 0x00007300ff1977ac */ /* 0x000e220008000800 */
[----:B------:R-:W0:Y:S01]  /*4cd90*/  LDCU UR72, c[0x0][0x398] ;  /* 0x00007300ff4877ac */ /* 0x000e220008000800 */
[----:B------:R-:W0:Y:S01]  /*4cda0*/  LDCU UR74, c[0x0][0x398] ;  /* 0x00007300ff4a77ac */ /* 0x000e220008000800 */
[----:B-1----:R-:W4:Y:S01]  /*4cdb0*/  LDL.LU R8, [R1+0x10] ;  /* 0x0000100001087983 */ /* 0x002f220000300800 */
[----:B------:R-:W1:Y:S03]  /*4cdc0*/  LDCU UR58, c[0x0][0x398] ;  /* 0x00007300ff3a77ac */ /* 0x000e660008000800 */
[----:B------:R-:W4:Y:S01]  /*4cdd0*/  LDL.LU R9, [R1+0x14] ;  /* 0x0000140001097983 */ /* 0x000f220000300800 */
[----:B------:R-:W0:Y:S03]  /*4cde0*/  LDCU UR65, c[0x0][0x398] ;  /* 0x00007300ff4177ac */ /* 0x000e260008000800 */
        /* <DEDUP_REMOVED lines=12> */
[----:B------:R-:W-:Y:S01]  /*4ceb0*/  STL.64 [R1+0x22a0], R6 ;  /* 0x0022a00601007387 */ /* 0x000fe20000100a00 */
[----:B------:R-:W0:Y:S03]  /*4cec0*/  LDCU UR46, c[0x0][0x398] ;  /* 0x00007300ff2e77ac */ /* 0x000e260008000800 */
[----:B------:R1:W-:Y:S01]  /*4ced0*/  STL.64 [R1+0x2298], R4 ;  /* 0x0022980401007387 */ /* 0x0003e20000100a00 */
[----:B------:R-:W0:Y:S01]  /*4cee0*/  LDCU UR69, c[0x0][0x398] ;  /* 0x00007300ff4577ac */ /* 0x000e220008000800 */
[----:B------:R-:W0:Y:S01]  /*4cef0*/  LDCU UR35, c[0x0][0x398] ;  /* 0x00007300ff2377ac */ /* 0x000e220008000800 */
[----:B------:R-:W0:Y:S01]  /*4cf00*/  LDCU UR71, c[0x0][0x398] ;  /* 0x00007300ff4777ac */ /* 0x000e220008000800 */
[----:B-1----:R-:W4:Y:S01]  /*4cf10*/  LDL.LU R4, [R1] ;  /* 0x0000000001047983 */ /* 0x002f220000300800 */
[----:B------:R-:W1:Y:S03]  /*4cf20*/  LDCU UR47, c[0x0][0x398] ;  /* 0x00007300ff2f77ac */ /* 0x000e660008000800 */
[----:B------:R-:W4:Y:S01]  /*4cf30*/  LDL.LU R5, [R1+0x4] ;  /* 0x0000040001057983 */ /* 0x000f220000300800 */
[----:B------:R-:W1:Y:S03]  /*4cf40*/  LDCU UR48, c[0x0][0x398] ;  /* 0x00007300ff3077ac */ /* 0x000e660008000800 */
[----:B------:R-:W4:Y:S01]  /*4cf50*/  LDL.LU R6, [R1+0x8] ;  /* 0x0000080001067983 */ /* 0x000f220000300800 */
[----:B------:R-:W1:Y:S03]  /*4cf60*/  LDCU UR62, c[0x0][0x398] ;  /* 0x00007300ff3e77ac */ /* 0x000e660008000800 */
[----:B------:R-:W4:Y:S01]  /*4cf70*/  LDL.LU R7, [R1+0xc] ;  /* 0x00000c0001077983 */ /* 0x000f220000300800 */
[C---:B0-----:R-:W-:Y:S01]  /*4cf80*/  IMAD.SHL.U32 R0, R3.reuse, 0x10, RZ ;  /* 0x0000001003007824 */ /* 0x041fe200078e00ff */
[----:B--2---:R-:W-:Y:S01]  /*4cf90*/  ULEA UR4, UR5, UR4, 0x18 ;  /* 0x0000000405047291 */ /* 0x004fe2000f8ec0ff */
[----:B------:R-:W-:Y:S01]  /*4cfa0*/  IMAD.SHL.U32 R2, R3, 0x20, RZ ;  /* 0x0000002003027824 */ /* 0x000fe200078e00ff */
[----:B---3--:R-:W-:Y:S01]  /*4cfb0*/  LOP3.LUT R28, R28, 0x20, RZ, 0xc0, !PT ;  /* 0x000000201c1c7812 */ /* 0x008fe200078ec0ff */
[----:B------:R-:W-:Y:S01]  /*4cfc0*/  STL [R1+0x2258], R29 ;  /* 0x0022581d01007387 */ /* 0x000fe20000100800 */
[----:B------:R-:W-:Y:S01]  /*4cfd0*/  LOP3.LUT R0, R0, 0xf0, RZ, 0xc0, !PT ;  /* 0x000000f000007812 */ /* 0x000fe200078ec0ff */
[----:B------:R-:W0:Y:S01]  /*4cfe0*/  LDCU UR14, c[0x0][0x398] ;  /* 0x00007300ff0e77ac */ /* 0x000e220008000800 */
[----:B------:R-:W-:Y:S01]  /*4cff0*/  LOP3.LUT R2, R2, 0x200, RZ, 0xc0, !PT ;  /* 0x0000020002027812 */ /* 0x000fe200078ec0ff */
[----:B------:R-:W-:Y:S01]  /*4d000*/  STL [R1+0x2268], R28 ;  /* 0x0022681c01007387 */ /* 0x000fe20000100800 */
[----:B------:R-:W2:Y:S02]  /*4d010*/  LDCU UR21, c[0x0][0x398] ;  /* 0x00007300ff1577ac */ /* 0x000ea40008000800 */
[----:B------:R-:W-:-:S02]  /*4d020*/  IADD3 R2, PT, PT, R2, UR4, R0 ;  /* 0x0000000402027c10 */ /* 0x000fc4000fffe000 */
[----:B------:R-:W-:Y:S01]  /*4d030*/  LOP3.LUT R0, R3, 0x3f, RZ, 0xc0, !PT ;  /* 0x0000003f03007812 */ /* 0x000fe200078ec0ff */
[----:B------:R-:W3:Y:S02]  /*4d040*/  LDCU UR37, c[0x0][0x398] ;  /* 0x00007300ff2577ac */ /* 0x000ee40008000800 */
[----:B------:R-:W-:Y:S01]  /*4d050*/  IMAD R2, R28, 0x8, R2 ;  /* 0x000000081c027824 */ /* 0x000fe200078e0202 */
[----:B------:R-:W-:Y:S01]  /*4d060*/  BAR.SYNC.DEFER_BLOCKING 0x0 ;  /* 0x0000000000007b1d */ /* 0x000fe20000010000 */
[----:B------:R-:W-:-:S05]  /*4d070*/  LEA R0, R0, UR4, 0x4 ;  /* 0x0000000400007c11 */ /* 0x000fca000f8e20ff */
[----:B------:R-:W0:Y:S01]  /*4d080*/  LDCU UR4, c[0x0][0x398] ;  /* 0x00007300ff0477ac */ /* 0x000e220008000800 */
        /* <DEDUP_REMOVED lines=35> */
[----:B----4-:R-:W-:Y:S01]  /*4d2c0*/  STSM.16.M88.4 [R2], R16 ;  /* 0x0000001002007844 */ /* 0x010fe20000000200 */
[----:B------:R-:W-:Y:S06]  /*4d2d0*/  BAR.SYNC.DEFER_BLOCKING 0x0 ;  /* 0x0000000000007b1d */ /* 0x000fec0000010000 */
[----:B------:R-:W4:Y:S02]  /*4d2e0*/  LDS.128 R16, [R0] ;  /* 0x0000000000107984 */ /* 0x000f240000000c00 */
[----:B------:R-:W-:Y:S06]  /*4d2f0*/  BAR.SYNC.DEFER_BLOCKING 0x0 ;  /* 0x0000000000007b1d */ /* 0x000fec0000010000 */
[----:B------:R-:W-:Y:S02]  /*4d300*/  STSM.16.M88.4 [R2], R12 ;  /* 0x0000000c02007844 */ /* 0x000fe40000000200 */
[----:B------:R-:W-:Y:S06]  /*4d310*/  BAR.SYNC.DEFER_BLOCKING 0x0 ;  /* 0x0000000000007b1d */ /* 0x000fec0000010000 */
[----:B----4-:R-:W-:Y:S01]  /*4d320*/  STL [R1+0x34], R17 ;  /* 0x0000341101007387 */ /* 0x010fe20000100800 */
[----:B------:R-:W-:-:S03]  /*4d330*/  IMAD.MOV.U32 R28, RZ, RZ, R16 ;  /* 0x000000ffff1c7224 */ /* 0x000fc600078e0010 */
[----:B------:R4:W-:Y:S04]  /*4d340*/  STL.64 [R1+0x38], R18 ;  /* 0x0000381201007387 */ /* 0x0009e80000100a00 */
[----:B----4-:R-:W4:Y:S04]  /*4d350*/  LDL.LU.64 R18, [R1+0x22d0] ;  /* 0x0022d00001127983 */ /* 0x010f280000300a00 */
[----:B------:R-:W4:Y:S04]  /*4d360*/  LDL.LU.64 R16, [R1+0x22c8] ;  /* 0x0022c80001107983 */ /* 0x000f280000300a00 */
[----:B------:R-:W0:Y:S01]  /*4d370*/  LDS.128 R12, [R0] ;  /* 0x00000000000c7984 */ /* 0x000e220000000c00 */
[----:B------:R-:W-:Y:S06]  /*4d380*/  BAR.SYNC.DEFER_BLOCKING 0x0 ;  /* 0x0000000000007b1d */ /* 0x000fec0000010000 */
[----:B0-----:R-:W-:Y:S04]  /*4d390*/  STL.64 [R1+0x20], R12 ;  /* 0x0000200c01007387 */ /* 0x001fe80000100a00 */
[----:B------:R0:W-:Y:S04]  /*4d3a0*/  STL.64 [R1+0x28], R14 ;  /* 0x0000280e01007387 */ /* 0x0001e80000100a00 */
[----:B0-----:R-:W2:Y:S04]  /*4d3b0*/  LDL.LU.64 R14, [R1+0x22c0] ;  /* 0x0022c000010e7983 */ /* 0x001ea80000300a00 */
[----:B------:R-:W2:Y:S04]  /*4d3c0*/  LDL.LU.64 R12, [R1+0x22b8] ;  /* 0x0022b800010c7983 */ /* 0x000ea80000300a00 */
[----:B------:R-:W-:Y:S01]  /*4d3d0*/  STSM.16.M88.4 [R2], R8 ;  /* 0x0000000802007844 */ /* 0x000fe20000000200 */
[----:B------:R-:W-:Y:S06]  /*4d3e0*/  BAR.SYNC.DEFER_BLOCKING 0x0 ;  /* 0x0000000000007b1d */ /* 0x000fec0000010000 */
[----:B------:R-:W0:Y:S02]  /*4d3f0*/  LDS.128 R8, [R0] ;  /* 0x0000000000087984 */ /* 0x000e240000000c00 */
[----:B------:R-:W-:Y:S06]  /*4d400*/  BAR.SYNC.DEFER_BLOCKING 0x0 ;  /* 0x0000000000007b1d */ /* 0x000fec0000010000 */
[----:B------:R-:W-:Y:S02]  /*4d410*/  STSM.16.M88.4 [R2], R4 ;  /* 0x0000000402007844 */ /* 0x000fe40000000200 */
[----:B------:R-:W-:Y:S06]  /*4d420*/  BAR.SYNC.DEFER_BLOCKING 0x0 ;  /* 0x0000000000007b1d */ /* 0x000fec0000010000 */
[----:B0-----:R-:W-:Y:S04]  /*4d430*/  STL.64 [R1+0x120], R8 ;  /* 0x0001200801007387 */ /* 0x001fe80000100a00 */
[----:B------:R0:W-:Y:S04]  /*4d440*/  STL.64 [R1+0x128], R10 ;  /* 0x0001280a01007387 */ /* 0x0001e80000100a00 */
[----:B------:R-:W1:Y:S01]  /*4d450*/  LDS.128 R4, [R0] ;  /* 0x0000000000047984 */ /* 0x000e620000000c00 */
[----:B------:R-:W-:Y:S06]  /*4d460*/  BAR.SYNC.DEFER_BLOCKING 0x0 ;  /* 0x0000000000007b1d */ /* 0x000fec0000010000 */
[----:B0-----:R-:W3:Y:S04]  /*4d470*/  LDL.LU.64 R10, [R1+0x22b0] ;  /* 0x0022b000010a7983 */ /* 0x001ee80000300a00 */
[----:B------:R-:W3:Y:S04]  /*4d480*/  LDL.LU.64 R8, [R1+0x22a8] ;  /* 0x0022a80001087983 */ /* 0x000ee80000300a00 */
[----:B------:R-:W-:Y:S01]  /*4d490*/  STSM.16.M88.4 [R2], R24 ;  /* 0x0000001802007844 */ /* 0x000fe20000000200 */
[----:B------:R-:W-:Y:S06]  /*4d4a0*/  BAR.SYNC.DEFER_BLOCKING 0x0 ;  /* 0x0000000000007b1d */ /* 0x000fec0000010000 */
[----:B-1----:R-:W-:Y:S04]  /*4d4b0*/  STL.64 [R1+0x10], R4 ;  /* 0x0000100401007387 */ /* 0x002fe80000100a00 */
        /* <DEDUP_REMOVED lines=8> */
[----:B------:R-:W-:Y:S04]  /*4d540*/  STL.64 [R1+0x138], R26 ;  /* 0x0001381a01007387 */ /* 0x000fe80000100a00 */
[----:B------:R-:W0:Y:S01]  /*4d550*/  LDS.128 R20, [R0] ;  /* 0x0000000000147984 */ /* 0x000e220000000c00 */
[----:B------:R-:W-:Y:S06]  /*4d560*/  BAR.SYNC.DEFER_BLOCKING 0x0 ;  /* 0x0000000000007b1d */ /* 0x000fec0000010000 */
[----:B----4-:R-:W-:Y:S02]  /*4d570*/  STSM.16.M88.4 [R2], R16 ;  /* 0x0000001002007844 */ /* 0x010fe40000000200 */
[----:B------:R-:W-:Y:S06]  /*4d580*/  BAR.SYNC.DEFER_BLOCKING 0x0 ;  /* 0x0000000000007b1d */ /* 0x000fec0000010000 */
[----:B0-----:R0:W-:Y:S04]  /*4d590*/  STL.64 [R1], R20 ;  /* 0x0000001401007387 */ /* 0x0011e80000100a00 */
[----:B------:R-:W-:Y:S04]  /*4d5a0*/  STL.64 [R1+0x8], R22 ;  /* 0x0000081601007387 */ /* 0x000fe80000100a00 */
[----:B0-----:R-:W4:Y:S04]  /*4d5b0*/  LDL.LU R20, [R1+0x80] ;  /* 0x0000800001147983 */ /* 0x001f280000300800 */
[----:B------:R-:W0:Y:S01]  /*4d5c0*/  LDS.128 R16, [R0] ;  /* 0x0000000000107984 */ /* 0x000e220000000c00 */
[----:B------:R-:W-:Y:S06]  /*4d5d0*/  BAR.SYNC.DEFER_BLOCKING 0x0 ;  /* 0x0000000000007b1d */ /* 0x000fec0000010000 */
[----:B--2---:R-:W-:Y:S02]  /*4d5e0*/  STSM.16.M88.4 [R2], R12 ;  /* 0x0000000c02007844 */ /* 0x004fe40000000200 */
[----:B------:R-:W-:Y:S06]  /*4d5f0*/  BAR.SYNC.DEFER_BLOCKING 0x0 ;  /* 0x0000000000007b1d */ /* 0x000fec0000010000 */
[----:B------:R-:W1:Y:S04]  /*4d600*/  LDS.128 R12, [R0] ;  /* 0x00000000000c7984 */ /* 0x000e680000000c00 */
[----:B0-----:R0:W-:Y:S04]  /*4d610*/  STL.64 [R1+0x170], R16 ;  /* 0x0001701001007387 */ /* 0x0011e80000100a00 */
[----:B------:R2:W-:Y:S04]  /*4d620*/  STL.64 [R1+0x178], R18 ;  /* 0x0001781201007387 */ /* 0x0005e80000100a00 */
[----:B------:R-:W4:Y:S04]  /*4d630*/  LDL.LU R21, [R1+0x84] ;  /* 0x0000840001157983 */ /* 0x000f280000300800 */
[----:B------:R-:W4:Y:S04]  /*4d640*/  LDL.LU R22, [R1+0x88] ;  /* 0x0000880001167983 */ /* 0x000f280000300800 */
[----:B------:R-:W4:Y:S04]  /*4d650*/  LDL.LU R23, [R1+0x8c] ;  /* 0x00008c0001177983 */ /* 0x000f280000300800 */
[----:B0-----:R-:W4:Y:S04]  /*4d660*/  LDL.LU R16, [R1+0x50] ;  /* 0x0000500001107983 */ /* 0x001f280000300800 */
[----:B------:R-:W4:Y:S04]  /*4d670*/  LDL.LU R17, [R1+0x54] ;  /* 0x0000540001117983 */ /* 0x000f280000300800 */
[----:B--2---:R-:W4:Y:S04]  /*4d680*/  LDL.LU R18, [R1+0x58] ;  /* 0x0000580001127983 */ /* 0x004f280000300800 */
[----:B------:R-:W4:Y:S04]  /*4d690*/  LDL.LU R19, [R1+0x5c] ;  /* 0x00005c0001137983 */ /* 0x000f280000300800 */
[----:B------:R-:W2:Y:S04]  /*4d6a0*/  LDL.LU R24, [R1+0x90] ;  /* 0x0000900001187983 */ /* 0x000ea80000300800 */
[----:B------:R-:W2:Y:S04]  /*4d6b0*/  LDL.LU R25, [R1+0x94] ;  /* 0x0000940001197983 */ /* 0x000ea80000300800 */
[----:B------:R-:W2:Y:S04]  /*4d6c0*/  LDL.LU R26, [R1+0x98] ;  /* 0x00009800011a7983 */ /* 0x000ea80000300800 */
[----:B------:R-:W2:Y:S04]  /*4d6d0*/  LDL.LU R27, [R1+0x9c] ;  /* 0x00009c00011b7983 */ /* 0x000ea80000300800 */
[----:B-1----:R0:W-:Y:S04]  /*4d6e0*/  STL [R1+0x2254], R12 ;  /* 0x0022540c01007387 */ /* 0x0021e80000100800 */
[----:B------:R1:W-:Y:S04]  /*4d6f0*/  STL [R1+0x223c], R13 ;  /* 0x00223c0d01007387 */ /* 0x0003e80000100800 */
[----:B------:R1:W-:Y:S04]  /*4d700*/  STL [R1+0x222c], R14 ;  /* 0x00222c0e01007387 */ /* 0x0003e80000100800 */
[----:B------:R1:W-:Y:S04]  /*4d710*/  STL [R1+0x2218], R15 ;  /* 0x0022180f01007387 */ /* 0x0003e80000100800 */
[----:B0-----:R-:W2:Y:S04]  /*4d720*/  LDL.LU R12, [R1+0x40] ;  /* 0x00004000010c7983 */ /* 0x001ea80000300800 */
[----:B-1----:R-:W2:Y:S04]  /*4d730*/  LDL.LU R13, [R1+0x44] ;  /* 0x00004400010d7983 */ /* 0x002ea80000300800 */
[----:B------:R-:W2:Y:S04]  /*4d740*/  LDL.LU R14, [R1+0x48] ;  /* 0x00004800010e7983 */ /* 0x000ea80000300800 */
[----:B------:R-:W2:Y:S01]  /*4d750*/  LDL.LU R15, [R1+0x4c] ;  /* 0x00004c00010f7983 */ /* 0x000ea20000300800 */
[----:B------:R-:W-:Y:S06]  /*4d760*/  BAR.SYNC.DEFER_BLOCKING 0x0 ;  /* 0x0000000000007b1d */ /* 0x000fec0000010000 */
[----:B---3--:R-:W-:Y:S04]  /*4d770*/  STSM.16.M88.4 [R2], R8 ;  /* 0x0000000802007844 */ /* 0x008fe80000000200 */
[----:B------:R-:W-:Y:S01]  /*4d780*/  STL [R1+0x2290], R9 ;  /* 0x0022900901007387 */ /* 0x000fe20000100800 */
[----:B------:R-:W-:Y:S06]  /*4d790*/  BAR.SYNC.DEFER_BLOCKING 0x0 ;  /* 0x0000000000007b1d */ /* 0x000fec0000010000 */
[----:B------:R-:W0:Y:S02]  /*4d7a0*/  LDS.128 R8, [R0] ;  /* 0x0000000000087984 */ /* 0x000e240000000c00 */
[----:B------:R-:W-:Y:S06]  /*4d7b0*/  BAR.SYNC.DEFER_BLOCKING 0x0 ;  /* 0x0000000000007b1d */ /* 0x000fec0000010000 */
[----:B------:R-:W-:Y:S02]  /*4d7c0*/  STSM.16.M88.4 [R2], R4 ;  /* 0x0000000402007844 */ /* 0x000fe40000000200 */
[----:B------:R-:W-:Y:S06]  /*4d7d0*/  BAR.SYNC.DEFER_BLOCKING 0x0 ;  /* 0x0000000000007b1d */ /* 0x000fec0000010000 */
[----:B------:R-:W1:Y:S02]  /*4d7e0*/  LDS.128 R4, [R0] ;  /* 0x0000000000047984 */ /* 0x000e640000000c00 */
[----:B------:R-:W-:Y:S06]  /*4d7f0*/  BAR.SYNC.DEFER_BLOCKING 0x0 ;  /* 0x0000000000007b1d */ /* 0x000fec0000010000 */
[----:B0-----:R-:W-:Y:S04]  /*4d800*/  STL.64 [R1+0x180], R8 ;  /* 0x0001800801007387 */ /* 0x001fe80000100a00 */
[----:B------:R-:W-:Y:S04]  /*4d810*/  STL.64 [R1+0x188], R10 ;  /* 0x0001880a01007387 */ /* 0x000fe80000100a00 */
[----:B-1----:R-:W-:Y:S04]  /*4d820*/  STL.64 [R1+0x190], R4 ;  /* 0x0001900401007387 */ /* 0x002fe80000100a00 */
[----:B------:R-:W-:Y:S04]  /*4d830*/  STL.64 [R1+0x198], R6 ;  /* 0x0001980601007387 */ /* 0x000fe80000100a00 */
[----:B--2---:R0:W-:Y:S01]  /*4d840*/  STSM.16.M88.4 [R2], R12 ;  /* 0x0000000c02007844 */ /* 0x0041e20000000200 */
[----:B------:R-:W-:Y:S06]  /*4d850*/  BAR.SYNC.DEFER_BLOCKING 0x0 ;  /* 0x0000000000007b1d */ /* 0x000fec0000010000 */
[----:B0-----:R-:W2:Y:S04]  /*4d860*/  LDL.LU R12, [R1+0x70] ;  /* 0x00007000010c7983 */ /* 0x001ea80000300800 */
[----:B------:R-:W2:Y:S04]  /*4d870*/  LDL.LU R13, [R1+0x74] ;  /* 0x00007400010d7983 */ /* 0x000ea80000300800 */
[----:B------:R-:W2:Y:S04]  /*4d880*/  LDL.LU R14, [R1+0x78] ;  /* 0x00007800010e7983 */ /* 0x000ea80000300800 */
[----:B------:R-:W2:Y:S04]  /*4d890*/  LDL.LU R15, [R1+0x7c] ;  /* 0x00007c00010f7983 */ /* 0x000ea80000300800 */
[----:B------:R-:W0:Y:S01]  /*4d8a0*/  LDS.128 R4, [R0] ;  /* 0x0000000000047984 */ /* 0x000e220000000c00 */
[----:B------:R-:W-:Y:S06]  /*4d8b0*/  BAR.SYNC.DEFER_BLOCKING 0x0 ;  /* 0x0000000000007b1d */ /* 0x000fec0000010000 */
[----:B----4-:R1:W-:Y:S04]  /*4d8c0*/  STSM.16.M88.4 [R2], R16 ;  /* 0x0000001002007844 */ /* 0x0103e80000000200 */
[----:B0-----:R-:W-:Y:S04]  /*4d8d0*/  STL.64 [R1+0x40], R4 ;  /* 0x0000400401007387 */ /* 0x001fe80000100a00 */
[----:B------:R-:W-:Y:S04]  /*4d8e0*/  STL.64 [R1+0x48], R6 ;  /* 0x0000480601007387 */ /* 0x000fe80000100a00 */
[----:B-1----:R-:W3:Y:S04]  /*4d8f0*/  LDL.LU R16, [R1+0x60] ;  /* 0x0000600001107983 */ /* 0x002ee80000300800 */
[----:B------:R-:W3:Y:S04]  /*4d900*/  LDL.LU R17, [R1+0x64] ;  /* 0x0000640001117983 */ /* 0x000ee80000300800 */
[----:B------:R-:W3:Y:S04]  /*4d910*/  LDL.LU R18, [R1+0x68] ;  /* 0x0000680001127983 */ /* 0x000ee80000300800 */
[----:B------:R-:W3:Y:S01]  /*4d920*/  LDL.LU R19, [R1+0x6c] ;  /* 0x00006c0001137983 */ /* 0x000ee20000300800 */
[----:B------:R-:W-:Y:S06]  /*4d930*/  BAR.SYNC.DEFER_BLOCKING 0x0 ;  /* 0x0000000000007b1d */ /* 0x000fec0000010000 */
[----:B------:R-:W0:Y:S02]  /*4d940*/  LDS.128 R4, [R0] ;  /* 0x0000000000047984 */ /* 0x000e240000000c00 */
[----:B------:R-:W-:Y:S06]  /*4d950*/  BAR.SYNC.DEFER_BLOCKING 0x0 ;  /* 0x0000000000007b1d */ /* 0x000fec0000010000 */
[----:B------:R1:W-:Y:S04]  /*4d960*/  STSM.16.M88.4 [R2], R24 ;  /* 0x0000001802007844 */ /* 0x0003e80000000200 */
[----:B0-----:R-:W-:Y:S04]  /*4d970*/  STL.64 [R1+0x50], R4 ;  /* 0x0000500401007387 */ /* 0x001fe80000100a00 */
[----:B------:R-:W-:Y:S01]  /*4d980*/  STL.64 [R1+0x58], R6 ;  /* 0x0000580601007387 */ /* 0x000fe20000100a00 */
[----:B------:R-:W-:Y:S06]  /*4d990*/  BAR.SYNC.DEFER_BLOCKING 0x0 ;  /* 0x0000000000007b1d */ /* 0x000fec0000010000 */
[----:B-1----:R-:W4:Y:S04]  /*4d9a0*/  LDL.LU R24, [R1+0xa0] ;  /* 0x0000a00001187983 */ /* 0x002f280000300800 */
[----:B------:R-:W4:Y:S04]  /*4d9b0*/  LDL.LU R25, [R1+0xa4] ;  /* 0x0000a40001197983 */ /* 0x000f280000300800 */
[----:B------:R-:W4:Y:S04]  /*4d9c0*/  LDL.LU R26, [R1+0xa8] ;  /* 0x0000a800011a7983 */ /* 0x000f280000300800 */
[----:B------:R-:W4:Y:S04]  /*4d9d0*/  LDL.LU R27, [R1+0xac] ;  /* 0x0000ac00011b7983 */ /* 0x000f280000300800 */
[----:B------:R-:W0:Y:S01]  /*4d9e0*/  LDS.128 R4, [R0] ;  /* 0x0000000000047984 */ /* 0x000e220000000c00 */
[----:B------:R-:W-:Y:S06]  /*4d9f0*/  BAR.SYNC.DEFER_BLOCKING 0x0 ;  /* 0x0000000000007b1d */ /* 0x000fec0000010000 */
[----:B0-----:R-:W-:Y:S04]  /*4da00*/  STL.64 [R1+0x90], R4 ;  /* 0x0000900401007387 */ /* 0x001fe80000100a00 */
[----:B------:R-:W-:Y:S04]  /*4da10*/  STL.64 [R1+0x98], R6 ;  /* 0x0000980601007387 */ /* 0x000fe80000100a00 */
[----:B------:R-:W4:Y:S04]  /*4da20*/  LDL.LU R8, [R1+0xb0] ;  /* 0x0000b00001087983 */ /* 0x000f280000300800 */
[----:B------:R-:W4:Y:S04]  /*4da30*/  LDL.LU R9, [R1+0xb4] ;  /* 0x0000b40001097983 */ /* 0x000f280000300800 */
[----:B------:R-:W4:Y:S04]  /*4da40*/  LDL.LU R10, [R1+0xb8] ;  /* 0x0000b800010a7983 */ /* 0x000f280000300800 */
[----:B------:R-:W4:Y:S04]  /*4da50*/  LDL.LU R11, [R1+0xbc] ;  /* 0x0000bc00010b7983 */ /* 0x000f280000300800 */
[----:B------:R0:W-:Y:S01]  /*4da60*/  STSM.16.M88.4 [R2], R20 ;  /* 0x0000001402007844 */ /* 0x0001e20000000200 */
[----:B------:R-:W-:Y:S06]  /*4da70*/  BAR.SYNC.DEFER_BLOCKING 0x0 ;  /* 0x0000000000007b1d */ /* 0x000fec0000010000 */
[----:B0-----:R-:W4:Y:S04]  /*4da80*/  LDL.LU R20, [R1+0xc0] ;  /* 0x0000c00001147983 */ /* 0x001f280000300800 */
[----:B------:R-:W4:Y:S04]  /*4da90*/  LDL.LU R21, [R1+0xc4] ;  /* 0x0000c40001157983 */ /* 0x000f280000300800 */
[----:B------:R-:W4:Y:S04]  /*4daa0*/  LDL.LU R22, [R1+0xc8] ;  /* 0x0000c80001167983 */ /* 0x000f280000300800 */
[----:B------:R-:W4:Y:S04]  /*4dab0*/  LDL.LU R23, [R1+0xcc] ;  /* 0x0000cc0001177983 */ /* 0x000f280000300800 */
[----:B------:R-:W0:Y:S01]  /*4dac0*/  LDS.128 R4, [R0] ;  /* 0x0000000000047984 */ /* 0x000e220000000c00 */
[----:B------:R-:W-:Y:S06]  /*4dad0*/  BAR.SYNC.DEFER_BLOCKING 0x0 ;  /* 0x0000000000007b1d */ /* 0x000fec0000010000 */
[----:B--2---:R1:W-:Y:S04]  /*4dae0*/  STSM.16.M88.4 [R2], R12 ;  /* 0x0000000c02007844 */ /* 0x0043e80000000200 */
[----:B0-----:R-:W-:Y:S04]  /*4daf0*/  STL.64 [R1+0x80], R4 ;  /* 0x0000800401007387 */ /* 0x001fe80000100a00 */
[----:B------:R-:W-:Y:S01]  /*4db00*/  STL.64 [R1+0x88], R6 ;  /* 0x0000880601007387 */ /* 0x000fe20000100a00 */
[----:B------:R-:W-:Y:S06]  /*4db10*/  BAR.SYNC.DEFER_BLOCKING 0x0 ;  /* 0x0000000000007b1d */ /* 0x000fec0000010000 */
[----:B-1----:R-:W2:Y:S04]  /*4db20*/  LDL.LU R12, [R1+0xd0] ;  /* 0x0000d000010c7983 */ /* 0x002ea80000300800 */
[----:B------:R-:W2:Y:S04]  /*4db30*/  LDL.LU R13, [R1+0xd4] ;  /* 0x0000d400010d7983 */ /* 0x000ea80000300800 */
[----:B------:R-:W2:Y:S04]  /*4db40*/  LDL.LU R14, [R1+0xd8] ;  /* 0x0000d800010e7983 */ /* 0x000ea80000300800 */
[----:B------:R-:W2:Y:S04]  /*4db50*/  LDL.LU R15, [R1+0xdc] ;  /* 0x0000dc00010f7983 */ /* 0x000ea80000300800 */
[----:B------:R-:W0:Y:S01]  /*4db60*/  LDS.128 R4, [R0] ;  /* 0x0000000000047984 */ /* 0x000e220000000c00 */
[----:B------:R-:W-:Y:S06]  /*4db70*/  BAR.SYNC.DEFER_BLOCKING 0x0 ;  /* 0x0000000000007b1d */ /* 0x000fec0000010000 */
[----:B---3--:R1:W-:Y:S04]  /*4db80*/  STSM.16.M88.4 [R2], R16 ;  /* 0x0000001002007844 */ /* 0x0083e80000000200 */
        /* <DEDUP_REMOVED lines=9> */
[----:B----4-:R1:W-:Y:S04]  /*4dc20*/  STSM.16.M88.4 [R2], R24 ;  /* 0x0000001802007844 */ /* 0x0103e80000000200 */
        /* <DEDUP_REMOVED lines=9> */
[----:B------:R-:W-:Y:S04]  /*4dcc0*/  STSM.16.M88.4 [R2], R8 ;  /* 0x0000000802007844 */ /* 0x000fe80000000200 */
[----:B0-----:R-:W-:Y:S04]  /*4dcd0*/  STL.64 [R1+0xa0], R4 ;  /* 0x0000a00401007387 */ /* 0x001fe80000100a00 */
[----:B------:R-:W-:Y:S01]  /*4dce0*/  STL.64 [R1+0xa8], R6 ;  /* 0x0000a80601007387 */ /* 0x000fe20000100a00 */
[----:B------:R-:W-:Y:S06]  /*4dcf0*/  BAR.SYNC.DEFER_BLOCKING 0x0 ;  /* 0x0000000000007b1d */ /* 0x000fec0000010000 */
[----:B------:R-:W0:Y:S02]  /*4dd00*/  LDS.128 R4, [R0] ;  /* 0x0000000000047984 */ /* 0x000e240000000c00 */
[----:B------:R-:W-:Y:S06]  /*4dd10*/  BAR.SYNC.DEFER_BLOCKING 0x0 ;  /* 0x0000000000007b1d */ /* 0x000fec0000010000 */
[----:B------:R1:W-:Y:S04]  /*4dd20*/  STSM.16.M88.4 [R2], R20 ;  /* 0x0000001402007844 */ /* 0x0003e80000000200 */
[----:B0-----:R-:W-:Y:S04]  /*4dd30*/  STL.64 [R1+0xb0], R4 ;  /* 0x0000b00401007387 */ /* 0x001fe80000100a00 */
[----:B------:R-:W-:Y:S04]  /*4dd40*/  STL.64 [R1+0xb8], R6 ;  /* 0x0000b80601007387 */ /* 0x000fe80000100a00 */
[----:B-1----:R-:W4:Y:S01]  /*4dd50*/  LDL.LU R20, [R1+0xf0] ;  /* 0x0000f00001147983 */ /* 0x002f220000300800 */
[----:B------:R-:W-:Y:S06]  /*4dd60*/  BAR.SYNC.DEFER_BLOCKING 0x0 ;  /* 0x0000000000007b1d */ /* 0x000fec0000010000 */
[----:B------:R-:W4:Y:S04]  /*4dd70*/  LDL.LU R21, [R1+0xf4] ;  /* 0x0000f40001157983 */ /* 0x000f280000300800 */
[----:B------:R-:W4:Y:S04]  /*4dd80*/  LDL.LU R22, [R1+0xf8] ;  /* 0x0000f80001167983 */ /* 0x000f280000300800 */
[----:B------:R-:W4:Y:S04]  /*4dd90*/  LDL.LU R23, [R1+0xfc] ;  /* 0x0000fc0001177983 */ /* 0x000f280000300800 */
[----:B------:R-:W0:Y:S01]  /*4dda0*/  LDS.128 R4, [R0] ;  /* 0x0000000000047984 */ /* 0x000e220000000c00 */
[----:B------:R-:W-:Y:S06]  /*4ddb0*/  BAR.SYNC.DEFER_BLOCKING 0x0 ;  /* 0x0000000000007b1d */ /* 0x000fec0000010000 */
[----:B--2---:R1:W-:Y:S04]  /*4ddc0*/  STSM.16.M88.4 [R2], R12 ;  /* 0x0000000c02007844 */ /* 0x0043e80000000200 */
[----:B0-----:R-:W-:Y:S04]  /*4ddd0*/  STL.64 [R1+0xc0], R4 ;  /* 0x0000c00401007387 */ /* 0x001fe80000100a00 */
[----:B------:R-:W-:Y:S04]  /*4dde0*/  STL.64 [R1+0xc8], R6 ;  /* 0x0000c80601007387 */ /* 0x000fe80000100a00 */
[----:B-1----:R-:W2:Y:S01]  /*4ddf0*/  LDL.LU R12, [R1+0xe0] ;  /* 0x0000e000010c7983 */ /* 0x002ea20000300800 */
[----:B------:R-:W-:Y:S06]  /*4de00*/  BAR.SYNC.DEFER_BLOCKING 0x0 ;  /* 0x0000000000007b1d */ /* 0x000fec0000010000 */
[----:B------:R-:W2:Y:S04]  /*4de10*/  LDL.LU R13, [R1+0xe4] ;  /* 0x0000e400010d7983 */ /* 0x000ea80000300800 */
[----:B------:R-:W2:Y:S04]  /*4de20*/  LDL.LU R14, [R1+0xe8] ;  /* 0x0000e800010e7983 */ /* 0x000ea80000300800 */
[----:B------:R-:W2:Y:S04]  /*4de30*/  LDL.LU R15, [R1+0xec] ;  /* 0x0000ec00010f7983 */ /* 0x000ea80000300800 */
[----:B------:R-:W0:Y:S01]  /*4de40*/  LDS.128 R4, [R0] ;  /* 0x0000000000047984 */ /* 0x000e220000000c00 */
[----:B------:R-:W-:Y:S06]  /*4de50*/  BAR.SYNC.DEFER_BLOCKING 0x0 ;  /* 0x0000000000007b1d */ /* 0x000fec0000010000 */
[----:B---3--:R1:W-:Y:S04]  /*4de60*/  STSM.16.M88.4 [R2], R16 ;  /* 0x0000001002007844 */ /* 0x0083e80000000200 */
[----:B0-----:R-:W-:Y:S04]  /*4de70*/  STL.64 [R1+0xd0], R4 ;  /* 0x0000d00401007387 */ /* 0x001fe80000100a00 */
[----:B------:R-:W-:Y:S01]  /*4de80*/  STL.64 [R1+0xd8], R6 ;  /* 0x0000d80601007387 */ /* 0x000fe20000100a00 */
[----:B------:R-:W-:Y:S06]  /*4de90*/  BAR.SYNC.DEFER_BLOCKING 0x0 ;  /* 0x0000000000007b1d */ /* 0x000fec0000010000 */
[----:B-1----:R-:W3:Y:S04]  /*4dea0*/  LDL.LU R16, [R1+0x140] ;  /* 0x0001400001107983 */ /* 0x002ee80000300800 */
[----:B------:R-:W3:Y:S04]  /*4deb0*/  LDL.LU R17, [R1+0x144] ;  /* 0x0001440001117983 */ /* 0x000ee80000300800 */
[----:B------:R-:W3:Y:S04]  /*4dec0*/  LDL.LU R18, [R1+0x148] ;  /* 0x0001480001127983 */ /* 0x000ee80000300800 */
[----:B------:R-:W3:Y:S04]  /*4ded0*/  LDL.LU R19, [R1+0x14c] ;  /* 0x00014c0001137983 */ /* 0x000ee80000300800 */
[----:B------:R-:W0:Y:S01]  /*4dee0*/  LDS.128 R4, [R0] ;  /* 0x0000000000047984 */ /* 0x000e220000000c00 */
[----:B------:R-:W-:Y:S06]  /*4def0*/  BAR.SYNC.DEFER_BLOCKING 0x0 ;  /* 0x0000000000007b1d */ /* 0x000fec0000010000 */
[----:B0-----:R-:W-:Y:S04]  /*4df00*/  STL.64 [R1+0x110], R4 ;  /* 0x0001100401007387 */ /* 0x001fe80000100a00 */
[----:B------:R-:W-:Y:S04]  /*4df10*/  STL.64 [R1+0x118], R6 ;  /* 0x0001180601007387 */ /* 0x000fe80000100a00 */
[----:B------:R-:W3:Y:S04]  /*4df20*/  LDL.LU R8, [R1+0x150] ;  /* 0x0001500001087983 */ /* 0x000ee80000300800 */
[----:B------:R-:W3:Y:S04]  /*4df30*/  LDL.LU R9, [R1+0x154] ;  /* 0x0001540001097983 */ /* 0x000ee80000300800 */
[----:B------:R-:W3:Y:S04]  /*4df40*/  LDL.LU R10, [R1+0x158] ;  /* 0x00015800010a7983 */ /* 0x000ee80000300800 */
[----:B------:R-:W3:Y:S04]  /*4df50*/  LDL.LU R11, [R1+0x15c] ;  /* 0x00015c00010b7983 */ /* 0x000ee80000300800 */
[----:B----4-:R0:W-:Y:S01]  /*4df60*/  STSM.16.M88.4 [R2], R24 ;  /* 0x0000001802007844 */ /* 0x0101e20000000200 */
[----:B------:R-:W-:Y:S06]  /*4df70*/  BAR.SYNC.DEFER_BLOCKING 0x0 ;  /* 0x0000000000007b1d */ /* 0x000fec0000010000 */
[----:B0-----:R-:W4:Y:S04]  /*4df80*/  LDL.LU R24, [R1+0x160] ;  /* 0x0001600001187983 */ /* 0x001f280000300800 */
[----:B------:R-:W4:Y:S04]  /*4df90*/  LDL.LU R25, [R1+0x164] ;  /* 0x0001640001197983 */ /* 0x000f280000300800 */
[----:B------:R-:W4:Y:S04]  /*4dfa0*/  LDL.LU R26, [R1+0x168] ;  /* 0x00016800011a7983 */ /* 0x000f280000300800 */
[----:B------:R-:W4:Y:S04]  /*4dfb0*/  LDL.LU R27, [R1+0x16c] ;  /* 0x00016c00011b7983 */ /* 0x000f280000300800 */
[----:B------:R-:W0:Y:S01]  /*4dfc0*/  LDS.128 R4, [R0] ;  /* 0x0000000000047984 */ /* 0x000e220000000c00 */
        /* <DEDUP_REMOVED lines=12> */
[----:B--2---:R0:W-:Y:S04]  /*4e090*/  STSM.16.M88.4 [R2], R12 ;  /* 0x0000000c02007844 */ /* 0x0041e80000000200 */
[----:B------:R-:W-:Y:S01]  /*4e0a0*/  STL.64 [R1+0xf8], R6 ;  /* 0x0000f80601007387 */ /* 0x000fe20000100a00 */
[----:B------:R-:W-:Y:S06]  /*4e0b0*/  BAR.SYNC.DEFER_BLOCKING 0x0 ;  /* 0x0000000000007b1d */ /* 0x000fec0000010000 */
[----:B0-----:R-:W2:Y:S04]  /*4e0c0*/  LDL.LU R12, [R1+0x210] ;  /* 0x00021000010c7983 */ /* 0x001ea80000300800 */
        /* <DEDUP_REMOVED lines=21> */
[----:B----4-:R1:W-:Y:S04]  /*4e220*/  STSM.16.M88.4 [R2], R24 ;  /* 0x0000001802007844 */ /* 0x0103e80000000200 */
        /* <DEDUP_REMOVED lines=9> */
[----:B------:R1:W-:Y:S04]  /*4e2c0*/  STSM.16.M88.4 [R2], R20 ;  /* 0x0000001402007844 */ /* 0x0003e80000000200 */
[----:B0-----:R-:W-:Y:S04]  /*4e2d0*/  STL.64 [R1+0x160], R4 ;  /* 0x0001600401007387 */ /* 0x001fe80000100a00 */
[----:B------:R-:W-:Y:S04]  /*4e2e0*/  STL.64 [R1+0x168], R6 ;  /* 0x0001680601007387 */ /* 0x000fe80000100a00 */
[----:B-1----:R-:W4:Y:S04]  /*4e2f0*/  LDL.LU R20, [R1+0x1b0] ;  /* 0x0001b00001147983 */ /* 0x002f280000300800 */
[----:B------:R-:W4:Y:S04]  /*4e300*/  LDL.LU R21, [R1+0x1b4] ;  /* 0x0001b40001157983 */ /* 0x000f280000300800 */
[----:B------:R-:W4:Y:S04]  /*4e310*/  LDL.LU R22, [R1+0x1b8] ;  /* 0x0001b80001167983 */ /* 0x000f280000300800 */
[----:B------:R-:W4:Y:S01]  /*4e320*/  LDL.LU R23, [R1+0x1bc] ;  /* 0x0001bc0001177983 */ /* 0x000f220000300800 */
[----:B------:R-:W-:Y:S06]  /*4e330*/  BAR.SYNC.DEFER_BLOCKING 0x0 ;  /* 0x0000000000007b1d */ /* 0x000fec0000010000 */
[----:B------:R-:W0:Y:S02]  /*4e340*/  LDS.128 R4, [R0] ;  /* 0x0000000000047984 */ /* 0x000e240000000c00 */
        /* <DEDUP_REMOVED lines=11> */
[----:B0-----:R-:W-:Y:S04]  /*4e400*/  STL.64 [R1+0x1e0], R4 ;  /* 0x0001e00401007387 */ /* 0x001fe80000100a00 */
[----:B------:R-:W-:Y:S04]  /*4e410*/  STL.64 [R1+0x1e8], R6 ;  /* 0x0001e80601007387 */ /* 0x000fe80000100a00 */
[----:B------:R-:W2:Y:S04]  /*4e420*/  LDL.LU R8, [R1+0x230] ;  /* 0x0002300001087983 */ /* 0x000ea80000300800 */
[----:B------:R-:W2:Y:S04]  /*4e430*/  LDL.LU R9, [R1+0x234] ;  /* 0x0002340001097983 */ /* 0x000ea80000300800 */
[----:B------:R-:W2:Y:S04]  /*4e440*/  LDL.LU R10, [R1+0x238] ;  /* 0x00023800010a7983 */ /* 0x000ea80000300800 */
[----:B------:R-:W2:Y:S04]  /*4e450*/  LDL.LU R11, [R1+0x23c] ;  /* 0x00023c00010b7983 */ /* 0x000ea80000300800 */
[----:B---3--:R0:W-:Y:S01]  /*4e460*/  STSM.16.M88.4 [R2], R16 ;  /* 0x0000001002007844 */ /* 0x0081e20000000200 */
[----:B------:R-:W-:Y:S06]  /*4e470*/  BAR.SYNC.DEFER_BLOCKING 0x0 ;  /* 0x0000000000007b1d */ /* 0x000fec0000010000 */
[----:B0-----:R-:W3:Y:S04]  /*4e480*/  LDL.LU R16, [R1+0x270] ;  /* 0x0002700001107983 */ /* 0x001ee80000300800 */
[----:B------:R-:W3:Y:S04]  /*4e490*/  LDL.LU R17, [R1+0x274] ;  /* 0x0002740001117983 */ /* 0x000ee80000300800 */
[----:B------:R-:W3:Y:S04]  /*4e4a0*/  LDL.LU R18, [R1+0x278] ;  /* 0x0002780001127983 */ /* 0x000ee80000300800 */
[----:B------:R-:W3:Y:S04]  /*4e4b0*/  LDL.LU R19, [R1+0x27c] ;  /* 0x00027c0001137983 */ /* 0x000ee80000300800 */
[----:B------:R-:W0:Y:S01]  /*4e4c0*/  LDS.128 R4, [R0] ;  /* 0x0000000000047984 */ /* 0x000e220000000c00 */
        /* <DEDUP_REMOVED lines=37> */
[----:B---3--:R1:W-:Y:S04]  /*4e720*/  STSM.16.M88.4 [R2], R16 ;  /* 0x0000001002007844 */ /* 0x0083e80000000200 */
[----:B0-----:R-:W-:Y:S04]  /*4e730*/  STL.64 [R1+0x200], R4 ;  /* 0x0002000401007387 */ /* 0x001fe80000100a00 */
[----:B------:R-:W-:Y:S04]  /*4e740*/  STL.64 [R1+0x208], R6 ;  /* 0x0002080601007387 */ /* 0x000fe80000100a00 */
[----:B-1----:R-:W3:Y:S01]  /*4e750*/  LDL.LU R16, [R1+0x2e0] ;  /* 0x0002e00001107983 */ /* 0x002ee20000300800 */
[----:B------:R-:W-:Y:S06]  /*4e760*/  BAR.SYNC.DEFER_BLOCKING 0x0 ;  /* 0x0000000000007b1d */ /* 0x000fec0000010000 */
[----:B------:R-:W3:Y:S04]  /*4e770*/  LDL.LU R17, [R1+0x2e4] ;  /* 0x0002e40001117983 */ /* 0x000ee80000300800 */
[----:B------:R-:W3:Y:S04]  /*4e780*/  LDL.LU R18, [R1+0x2e8] ;  /* 0x0002e80001127983 */ /* 0x000ee80000300800 */
[----:B------:R-:W3:Y:S04]  /*4e790*/  LDL.LU R19, [R1+0x2ec] ;  /* 0x0002ec0001137983 */ /* 0x000ee80000300800 */
[----:B------:R-:W0:Y:S01]  /*4e7a0*/  LDS.128 R4, [R0] ;  /* 0x0000000000047984 */ /* 0x000e220000000c00 */
        /* <DEDUP_REMOVED lines=46> */
[----:B----4-:R0:W-:Y:S04]  /*4ea90*/  STSM.16.M88.4 [R2], R24 ;  /* 0x0000001802007844 */ /* 0x0101e80000000200 */
[----:B------:R-:W-:Y:S01]  /*4eaa0*/  STL.64 [R1+0x258], R6 ;  /* 0x0002580601007387 */ /* 0x000fe20000100a00 */
        /* <DEDUP_REMOVED lines=23> */
[----:B--2---:R1:W-:Y:S04]  /*4ec20*/  STSM.16.M88.4 [R2], R12 ;  /* 0x0000000c02007844 */ /* 0x0043e80000000200 */
[----:B0-----:R-:W-:Y:S04]  /*4ec30*/  STL.64 [R1+0x280], R4 ;  /* 0x0002800401007387 */ /* 0x001fe80000100a00 */
[----:B------:R-:W-:Y:S04]  /*4ec40*/  STL.64 [R1+0x288], R6 ;  /* 0x0002880601007387 */ /* 0x000fe80000100a00 */
[----:B-1----:R-:W2:Y:S04]  /*4ec50*/  LDL.LU R12, [R1+0x500] ;  /* 0x00050000010c7983 */ /* 0x002ea80000300800 */
[----:B------:R-:W2:Y:S04]  /*4ec60*/  LDL.LU R13, [R1+0x504] ;  /* 0x00050400010d7983 */ /* 0x000ea80000300800 */
[----:B------:R-:W2:Y:S04]  /*4ec70*/  LDL.LU R14, [R1+0x508] ;  /* 0x00050800010e7983 */ /* 0x000ea80000300800 */
[----:B------:R-:W2:Y:S01]  /*4ec80*/  LDL.LU R15, [R1+0x50c] ;  /* 0x00050c00010f7983 */ /* 0x000ea20000300800 */
[----:B------:R-:W-:Y:S06]  /*4ec90*/  BAR.SYNC.DEFER_BLOCKING 0x0 ;  /* 0x0000000000007b1d */ /* 0x000fec0000010000 */
[----:B------:R-:W0:Y:S02]  /*4eca0*/  LDS.128 R4, [R0] ;  /* 0x0000000000047984 */ /* 0x000e240000000c00 */
        /* <DEDUP_REMOVED lines=104> */
[----:B------:R-:W4:Y:S04]  /*4f330*/  LDL.LU R8, [R1+0x700] ;  /* 0x0007000001087983 */ /* 0x000f280000300800 */
[----:B------:R-:W4:Y:S04]  /*4f340*/  LDL.LU R9, [R1+0x704] ;  /* 0x0007040001097983 */ /* 0x000f280000300800 */
[----:B------:R-:W4:Y:S04]  /*4f350*/  LDL.LU R10, [R1+0x708] ;  /* 0x00070800010a7983 */ /* 0x000f280000300800 */
[----:B------:R-:W4:Y:S01]  /*4f360*/  LDL.LU R11, [R1+0x70c] ;  /* 0x00070c00010b7983 */ /* 0x000f220000300800 */
        /* <DEDUP_REMOVED lines=22> */
[----:B------:R-:W0:Y:S01]  /*4f4d0*/  LDS.128 R4, [R0] ;  /* 0x0000000000047984 */ /* 0x000e220000000c00 */
[----:B------:R-:W-:Y:S06]  /*4f4e0*/  BAR.SYNC.DEFER_BLOCKING 0x0 ;  /* 0x0000000000007b1d */ /* 0x000fec0000010000 */
[----:B0-----:R-:W-:Y:S04]  /*4f4f0*/  STL.64 [R1+0x360], R4 ;  /* 0x0003600401007387 */ /* 0x001fe80000100a00 */
[----:B------:R-:W-:Y:S04]  /*4f500*/  STL.64 [R1+0x368], R6 ;  /* 0x0003680601007387 */ /* 0x000fe80000100a00 */
[----:B------:R-:W2:Y:S04]  /*4f510*/  LDL.LU R13, [R1+0x764] ;  /* 0x00076400010d7983 */ /* 0x000ea80000300800 */
[----:B------:R-:W2:Y:S04]  /*4f520*/  LDL.LU R14, [R1+0x768] ;  /* 0x00076800010e7983 */ /* 0x000ea80000300800 */
[----:B------:R-:W2:Y:S04]  /*4f530*/  LDL.LU R15, [R1+0x76c] ;  /* 0x00076c00010f7983 */ /* 0x000ea80000300800 */
[----:B---3--:R0:W-:Y:S01]  /*4f540*/  STSM.16.M88.4 [R2], R16 ;  /* 0x0000001002007844 */ /* 0x0081e20000000200 */
[----:B------:R-:W-:Y:S06]  /*4f550*/  BAR.SYNC.DEFER_BLOCKING 0x0 ;  /* 0x0000000000007b1d */ /* 0x000fec0000010000 */
[----:B0-----:R-:W3:Y:S04]  /*4f560*/  LDL.LU R16, [R1+0x750] ;  /* 0x0007500001107983 */ /* 0x001ee80000300800 */
[----:B------:R-:W0:Y:S01]  /*4f570*/  LDS.128 R4, [R0] ;  /* 0x0000000000047984 */ /* 0x000e220000000c00 */
[----:B------:R-:W-:Y:S06]  /*4f580*/  BAR.SYNC.DEFER_BLOCKING 0x0 ;  /* 0x0000000000007b1d */ /* 0x000fec0000010000 */
[----:B----4-:R-:W-:Y:S04]  /*4f590*/  STSM.16.M88.4 [R2], R8 ;  /* 0x0000000802007844 */ /* 0x010fe80000000200 */
[----:B0-----:R-:W-:Y:S04]  /*4f5a0*/  STL.64 [R1+0x370], R4 ;  /* 0x0003700401007387 */ /* 0x001fe80000100a00 */
[----:B------:R-:W-:Y:S01]  /*4f5b0*/  STL.64 [R1+0x378], R6 ;  /* 0x0003780601007387 */ /* 0x000fe20000100a00 */
[----:B------:R-:W-:Y:S06]  /*4f5c0*/  BAR.SYNC.DEFER_BLOCKING 0x0 ;  /* 0x0000000000007b1d */ /* 0x000fec0000010000 */
[----:B------:R-:W3:Y:S04]  /*4f5d0*/  LDL.LU R17, [R1+0x754] ;  /* 0x0007540001117983 */ /* 0x000ee80000300800 */
[----:B------:R-:W3:Y:S04]  /*4f5e0*/  LDL.LU R18, [R1+0x758] ;  /* 0x0007580001127983 */ /* 0x000ee80000300800 */
[----:B------:R-:W3:Y:S04]  /*4f5f0*/  LDL.LU R19, [R1+0x75c] ;  /* 0x00075c0001137983 */ /* 0x000ee80000300800 */
        /* <DEDUP_REMOVED lines=32> */
[----:B0-----:R-:W-:Y:S04]  /*4f800*/  STL.64 [R1+0x3b0], R4 ;  /* 0x0003b00401007387 */ /* 0x001fe80000100a00 */
[----:B------:R-:W-:Y:S04]  /*4f810*/  STL.64 [R1+0x3b8], R6 ;  /* 0x0003b80601007387 */ /* 0x000fe80000100a00 */
        /* <DEDUP_REMOVED lines=28> */
[----:B--2---:R-:W-:Y:S04]  /*4f9e0*/  STSM.16.M88.4 [R2], R12 ;  /* 0x0000000c02007844 */ /* 0x004fe80000000200 */
[----:B0-----:R-:W-:Y:S04]  /*4f9f0*/  STL.64 [R1+0x3e0], R4 ;  /* 0x0003e00401007387 */ /* 0x001fe80000100a00 */
[----:B------:R-:W-:Y:S01]  /*4fa00*/  STL.64 [R1+0x3e8], R6 ;  /* 0x0003e80601007387 */ /* 0x000fe20000100a00 */
[----:B------:R-:W-:Y:S06]  /*4fa10*/  BAR.SYNC.DEFER_BLOCKING 0x0 ;  /* 0x0000000000007b1d */ /* 0x000fec0000010000 */
        /* <DEDUP_REMOVED lines=42> */
[----:B--2---:R-:W-:Y:S01]  /*4fcc0*/  STSM.16.M88.4 [R2], R8 ;  /* 0x0000000802007844 */ /* 0x004fe20000000200 */
[----:B------:R-:W-:Y:S06]  /*4fcd0*/  BAR.SYNC.DEFER_BLOCKING 0x0 ;  /* 0x0000000000007b1d */ /* 0x000fec0000010000 */
[----:B------:R-:W0:Y:S02]  /*4fce0*/  LDS.128 R4, [R0] ;  /* 0x0000000000047984 */ /* 0x000e240000000c00 */
[----:B------:R-:W-:Y:S06]  /*4fcf0*/  BAR.SYNC.DEFER_BLOCKING 0x0 ;  /* 0x0000000000007b1d */ /* 0x000fec0000010000 */
[----:B---3--:R1:W-:Y:S04]  /*4fd00*/  STSM.16.M88.4 [R2], R16 ;  /* 0x0000001002007844 */ /* 0x0083e80000000200 */
        /* <DEDUP_REMOVED lines=33> */
[----:B------:R-:W0:Y:S04]  /*4ff20*/  LDS.128 R4, [R0] ;  /* 0x0000000000047984 */ /* 0x000e280000000c00 */
[----:B------:R-:W4:Y:S01]  /*4ff30*/  LDL.LU R8, [R1+0x8e0] ;  /* 0x0008e00001087983 */ /* 0x000f220000300800 */
[----:B------:R-:W-:Y:S06]  /*4ff40*/  BAR.SYNC.DEFER_BLOCKING 0x0 ;  /* 0x0000000000007b1d */ /* 0x000fec0000010000 */
[----:B0-----:R-:W-:Y:S04]  /*4ff50*/  STL.64 [R1+0x470], R4 ;  /* 0x0004700401007387 */ /* 0x001fe80000100a00 */
[----:B------:R-:W-:Y:S04]  /*4ff60*/  STL.64 [R1+0x478], R6 ;  /* 0x0004780601007387 */ /* 0x000fe80000100a00 */
        /* <DEDUP_REMOVED lines=19> */
[----:B------:R-:W0:Y:S04]  /*500a0*/  LDS.128 R4, [R0] ;  /* 0x0000000000047984 */ /* 0x000e280000000c00 */
[----:B------:R-:W3:Y:S01]  /*500b0*/  LDL.LU R12, [R1+0x8b0] ;  /* 0x0008b000010c7983 */ /* 0x000ee20000300800 */
[----:B------:R-:W-:Y:S06]  /*500c0*/  BAR.SYNC.DEFER_BLOCKING 0x0 ;  /* 0x0000000000007b1d */ /* 0x000fec0000010000 */
[----:B0-----:R-:W-:Y:S04]  /*500d0*/  STL.64 [R1+0x490], R4 ;  /* 0x0004900401007387 */ /* 0x001fe80000100a00 */
[----:B------:R-:W-:Y:S04]  /*500e0*/  STL.64 [R1+0x498], R6 ;  /* 0x0004980601007387 */ /* 0x000fe80000100a00 */
        /* <DEDUP_REMOVED lines=8> */
[----:B------:R-:W0:Y:S01]  /*50170*/  LDS.128 R4, [R0] ;  /* 0x0000000000047984 */ /* 0x000e220000000c00 */
[----:B------:R-:W-:Y:S06]  /*50180*/  BAR.SYNC.DEFER_BLOCKING 0x0 ;  /* 0x0000000000007b1d */ /* 0x000fec0000010000 */
[----:B------:R-:W4:Y:S04]  /*50190*/  LDL.LU R23, [R1+0x8fc] ;  /* 0x0008fc0001177983 */ /* 0x000f280000300800 */
        /* <DEDUP_REMOVED lines=56> */
[----:B---3--:R-:W-:Y:S04]  /*50520*/  STSM.16.M88.4 [R2], R24 ;  /* 0x0000001802007844 */ /* 0x008fe80000000200 */
[----:B0-----:R-:W-:Y:S04]  /*50530*/  STL.64 [R1+0x4f0], R4 ;  /* 0x0004f00401007387 */ /* 0x001fe80000100a00 */
[----:B------:R-:W-:Y:S01]  /*50540*/  STL.64 [R1+0x4f8], R6 ;  /* 0x0004f80601007387 */ /* 0x000fe20000100a00 */
[----:B------:R-:W-:Y:S06]  /*50550*/  BAR.SYNC.DEFER_BLOCKING 0x0 ;  /* 0x0000000000007b1d */ /* 0x000fec0000010000 */
        /* <DEDUP_REMOVED lines=9> */
[----:B------:R-:W3:Y:S04]  /*505f0*/  LDL.LU R25, [R1+0x974] ;  /* 0x0009740001197983 */ /* 0x000ee80000300800 */
[----:B------:R-:W3:Y:S04]  /*50600*/  LDL.LU R26, [R1+0x978] ;  /* 0x00097800011a7983 */ /* 0x000ee80000300800 */
[----:B------:R-:W3:Y:S04]  /*50610*/  LDL.LU R27, [R1+0x97c] ;  /* 0x00097c00011b7983 */ /* 0x000ee80000300800 */
[----:B------:R-:W-:Y:S01]  /*50620*/  STSM.16.M88.4 [R2], R8 ;  /* 0x0000000802007844 */ /* 0x000fe20000000200 */
        /* <DEDUP_REMOVED lines=8> */
[----:B------:R-:W0:Y:S01]  /*506b0*/  LDS.128 R4, [R0] ;  /* 0x0000000000047984 */ /* 0x000e220000000c00 */
[----:B------:R-:W-:Y:S06]  /*506c0*/  BAR.SYNC.DEFER_BLOCKING 0x0 ;  /* 0x0000000000007b1d */ /* 0x000fec0000010000 */
[----:B0-----:R-:W-:Y:S04]  /*506d0*/  STL.64 [R1+0x540], R4 ;  /* 0x0005400401007387 */ /* 0x001fe80000100a00 */
[----:B------:R-:W-:Y:S04]  /*506e0*/  STL.64 [R1+0x548], R6 ;  /* 0x0005480601007387 */ /* 0x000fe80000100a00 */
[----:B------:R-:W4:Y:S04]  /*506f0*/  LDL.LU R21, [R1+0xa04] ;  /* 0x000a040001157983 */ /* 0x000f280000300800 */
[----:B------:R-:W4:Y:S04]  /*50700*/  LDL.LU R22, [R1+0xa08] ;  /* 0x000a080001167983 */ /* 0x000f280000300800 */
[----:B------:R-:W4:Y:S04]  /*50710*/  LDL.LU R23, [R1+0xa0c] ;  /* 0x000a0c0001177983 */ /* 0x000f280000300800 */
[----:B--2---:R-:W-:Y:S01]  /*50720*/  STSM.16.M88.4 [R2], R16 ;  /* 0x0000001002007844 */ /* 0x004fe20000000200 */
        /* <DEDUP_REMOVED lines=9> */
[----:B---3--:R-:W-:Y:S01]  /*507c0*/  STSM.16.M88.4 [R2], R12 ;  /* 0x0000000c02007844 */ /* 0x008fe20000000200 */
[----:B------:R-:W-:Y:S06]  /*507d0*/  BAR.SYNC.DEFER_BLOCKING 0x0 ;  /* 0x0000000000007b1d */ /* 0x000fec0000010000 */
[----:B------:R-:W3:Y:S04]  /*507e0*/  LDL.LU R16, [R1+0xa70] ;  /* 0x000a700001107983 */ /* 0x000ee80000300800 */
        /* <DEDUP_REMOVED lines=11> */
[----:B------:R0:W-:Y:S01]  /*508a0*/  STSM.16.M88.4 [R2], R24 ;  /* 0x0000001802007844 */ /* 0x0001e20000000200 */
[----:B------:R-:W-:Y:S06]  /*508b0*/  BAR.SYNC.DEFER_BLOCKING 0x0 ;  /* 0x0000000000007b1d */ /* 0x000fec0000010000 */
[----:B0-----:R-:W3:Y:S04]  /*508c0*/  LDL.LU R24, [R1+0xb80] ;  /* 0x000b800001187983 */ /* 0x001ee80000300800 */
[----:B------:R-:W0:Y:S01]  /*508d0*/  LDS.128 R4, [R0] ;  /* 0x0000000000047984 */ /* 0x000e220000000c00 */
        /* <DEDUP_REMOVED lines=18> */
[----:B------:R-:W0:Y:S02]  /*50a00*/  LDS.128 R4, [R0] ;  /* 0x0000000000047984 */ /* 0x000e240000000c00 */
[----:B------:R-:W-:Y:S06]  /*50a10*/  BAR.SYNC.DEFER_BLOCKING 0x0 ;  /* 0x0000000000007b1d */ /* 0x000fec0000010000 */
[----:B---3--:R1:W-:Y:S04]  /*50a20*/  STSM.16.M88.4 [R2], R16 ;  /* 0x0000001002007844 */ /* 0x0083e80000000200 */
        /* <DEDUP_REMOVED lines=21> */
[----:B------:R0:W-:Y:S01]  /*50b80*/  STSM.16.M88.4 [R2], R24 ;  /* 0x0000001802007844 */ /* 0x0001e20000000200 */
        /* <DEDUP_REMOVED lines=28> */
[----:B------:R-:W0:Y:S01]  /*50d50*/  LDS.128 R4, [R0] ;  /* 0x0000000000047984 */ /* 0x000e220000000c00 */
[----:B------:R-:W-:Y:S06]  /*50d60*/  BAR.SYNC.DEFER_BLOCKING 0x0 ;  /* 0x0000000000007b1d */ /* 0x000fec0000010000 */
[----:B------:R-:W2:Y:S04]  /*50d70*/  LDL.LU R19, [R1+0xcbc] ;  /* 0x000cbc0001137983 */ /* 0x000ea80000300800 */
[----:B0-----:R-:W-:Y:S04]  /*50d80*/  STL.64 [R1+0x5c0], R4 ;  /* 0x0005c00401007387 */ /* 0x001fe80000100a00 */
[----:B------:R-:W-:Y:S04]  /*50d90*/  STL.64 [R1+0x5c8], R6 ;  /* 0x0005c80601007387 */ /* 0x000fe80000100a00 */
[----:B---3--:R-:W-:Y:S01]  /*50da0*/  STSM.16.M88.4 [R2], R8 ;  /* 0x0000000802007844 */ /* 0x008fe20000000200 */
[----:B------:R-:W-:Y:S06]  /*50db0*/  BAR.SYNC.DEFER_BLOCKING 0x0 ;  /* 0x0000000000007b1d */ /* 0x000fec0000010000 */
[----:B------:R-:W0:Y:S02]  /*50dc0*/  LDS.128 R4, [R0] ;  /* 0x0000000000047984 */ /* 0x000e240000000c00 */
[----:B------:R-:W-:Y:S06]  /*50dd0*/  BAR.SYNC.DEFER_BLOCKING 0x0 ;  /* 0x0000000000007b1d */ /* 0x000fec0000010000 */
[----:B------:R1:W-:Y:S04]  /*50de0*/  STSM.16.M88.4 [R2], R24 ;  /* 0x0000001802007844 */ /* 0x0003e80000000200 */
[----:B0-----:R-:W-:Y:S04]  /*50df0*/  STL.64 [R1+0x5e0], R4 ;  /* 0x0005e00401007387 */ /* 0x001fe80000100a00 */
[----:B------:R-:W-:Y:S01]  /*50e00*/  STL.64 [R1+0x5e8], R6 ;  /* 0x0005e80601007387 */ /* 0x000fe20000100a00 */
[----:B------:R-:W-:Y:S06]  /*50e10*/  BAR.SYNC.DEFER_BLOCKING 0x0 ;  /* 0x0000000000007b1d */ /* 0x000fec0000010000 */
[----:B-1----:R-:W3:Y:S04]  /*50e20*/  LDL.LU R24, [R1+0xdf0] ;  /* 0x000df00001187983 */ /* 0x002ee80000300800 */
        /* <DEDUP_REMOVED lines=12> */
[----:B------:R-:W-:Y:S04]  /*50ef0*/  STSM.16.M88.4 [R2], R12 ;  /* 0x0000000c02007844 */ /* 0x000fe80000000200 */
[----:B0-----:R-:W-:Y:S04]  /*50f00*/  STL.64 [R1+0x600], R4 ;  /* 0x0006000401007387 */ /* 0x001fe80000100a00 */
[----:B------:R-:W-:Y:S01]  /*50f10*/  STL.64 [R1+0x608], R6 ;  /* 0x0006080601007387 */ /* 0x000fe20000100a00 */
[----:B------:R-:W-:Y:S06]  /*50f20*/  BAR.SYNC.DEFER_BLOCKING 0x0 ;  /* 0x0000000000007b1d */ /* 0x000fec0000010000 */
        /* <DEDUP_REMOVED lines=104> */
[----:B---3--:R0:W-:Y:S04]  /*515b0*/  STSM.16.M88.4 [R2], R24 ;  /* 0x0000001802007844 */ /* 0x0081e80000000200 */
[----:B------:R-:W-:Y:S01]  /*515c0*/  STL.64 [R1+0x6a8], R6 ;  /* 0x0006a80601007387 */ /* 0x000fe20000100a00 */
[----:B------:R-:W-:Y:S06]  /*515d0*/  BAR.SYNC.DEFER_BLOCKING 0x0 ;  /* 0x0000000000007b1d */ /* 0x000fec0000010000 */
[----:B0-----:R-:W3:Y:S04]  /*515e0*/  LDL.LU R24, [R1+0x1140] ;  /* 0x0011400001187983 */ /* 0x001ee80000300800 */
[----:B------:R-:W3:Y:S04]  /*515f0*/  LDL.LU R25, [R1+0x1144] ;  /* 0x0011440001197983 */ /* 0x000ee80000300800 */
[----:B------:R-:W3:Y:S04]  /*51600*/  LDL.LU R26, [R1+0x1148] ;  /* 0x00114800011a7983 */ /* 0x000ee80000300800 */
[----:B------:R-:W3:Y:S04]  /*51610*/  LDL.LU R27, [R1+0x114c] ;  /* 0x00114c00011b7983 */ /* 0x000ee80000300800 */
[----:B------:R-:W0:Y:S01]  /*51620*/  LDS.128 R4, [R0] ;  /* 0x0000000000047984 */ /* 0x000e220000000c00 */
[----:B------:R-:W-:Y:S06]  /*51630*/  BAR.SYNC.DEFER_BLOCKING 0x0 ;  /* 0x0000000000007b1d */ /* 0x000fec0000010000 */
[----:B------:R-:W-:Y:S02]  /*51640*/  STSM.16.M88.4 [R2], R8 ;  /* 0x0000000802007844 */ /* 0x000fe40000000200 */
[----:B------:R-:W-:Y:S06]  /*51650*/  BAR.SYNC.DEFER_BLOCKING 0x0 ;  /* 0x0000000000007b1d */ /* 0x000fec0000010000 */
[----:B0-----:R-:W-:Y:S04]  /*51660*/  STL.64 [R1+0x6b0], R4 ;  /* 0x0006b00401007387 */ /* 0x001fe80000100a00 */
[----:B------:R-:W-:Y:S04]  /*51670*/  STL.64 [R1+0x6b8], R6 ;  /* 0x0006b80601007387 */ /* 0x000fe80000100a00 */
        /* <DEDUP_REMOVED lines=28> */
[----:B0-----:R0:W-:Y:S04]  /*51840*/  STL.64 [R1+0x6f0], R4 ;  /* 0x0006f00401007387 */ /* 0x0011e80000100a00 */
[----:B------:R1:W-:Y:S04]  /*51850*/  STL.64 [R1+0x6f8], R6 ;  /* 0x0006f80601007387 */ /* 0x0003e80000100a00 */
[----:B0-----:R-:W2:Y:S04]  /*51860*/  LDL.LU R4, [R1+0x11a0] ;  /* 0x0011a00001047983 */ /* 0x001ea80000300800 */
[----:B------:R-:W2:Y:S04]  /*51870*/  LDL.LU R5, [R1+0x11a4] ;  /* 0x0011a40001057983 */ /* 0x000ea80000300800 */
[----:B-1----:R-:W2:Y:S04]  /*51880*/  LDL.LU R6, [R1+0x11a8] ;  /* 0x0011a80001067983 */ /* 0x002ea80000300800 */
[----:B------:R-:W2:Y:S04]  /*51890*/  LDL.LU R7, [R1+0x11ac] ;  /* 0x0011ac0001077983 */ /* 0x000ea80000300800 */
        /* <DEDUP_REMOVED lines=13> */
[----:B------:R-:W-:Y:S04]  /*51970*/  STL.64 [R1+0x708], R10 ;  /* 0x0007080a01007387 */ /* 0x000fe80000100a00 */
        /* <DEDUP_REMOVED lines=18> */
[----:B------:R-:W-:Y:S02]  /*51aa0*/  STSM.16.M88.4 [R2], R4 ;  /* 0x0000000402007844 */ /* 0x000fe40000000200 */
[----:B------:R-:W-:Y:S06]  /*51ab0*/  BAR.SYNC.DEFER_BLOCKING 0x0 ;  /* 0x0000000000007b1d */ /* 0x000fec0000010000 */
[----:B------:R-:W1:Y:S02]  /*51ac0*/  LDS.128 R4, [R0] ;  /* 0x0000000000047984 */ /* 0x000e640000000c00 */
[----:B------:R-:W-:Y:S06]  /*51ad0*/  BAR.SYNC.DEFER_BLOCKING 0x0 ;  /* 0x0000000000007b1d */ /* 0x000fec0000010000 */
[----:B------:R-:W-:Y:S04]  /*51ae0*/  STSM.16.M88.4 [R2], R12 ;  /* 0x0000000c02007844 */ /* 0x000fe80000000200 */
[----:B0-----:R0:W-:Y:S04]  /*51af0*/  STL.64 [R1+0x720], R8 ;  /* 0x0007200801007387 */ /* 0x0011e80000100a00 */
[----:B------:R1:W-:Y:S04]  /*51b00*/  STL.64 [R1+0x728], R10 ;  /* 0x0007280a01007387 */ /* 0x0003e80000100a00 */
[----:B0-----:R-:W2:Y:S01]  /*51b10*/  LDL.LU R9, [R1+0x2290] ;  /* 0x0022900001097983 */ /* 0x001ea20000300800 */
[----:B------:R-:W0:Y:S03]  /*51b20*/  LDC R8, c[0x0][0x3b4] ;  /* 0x0000ed00ff087b82 */ /* 0x000e260000000800 */
[----:B-1----:R-:W-:Y:S04]  /*51b30*/  STL.64 [R1+0x730], R4 ;  /* 0x0007300401007387 */ /* 0x002fe80000100a00 */
[----:B------:R-:W-:Y:S01]  /*51b40*/  STL.64 [R1+0x738], R6 ;  /* 0x0007380601007387 */ /* 0x000fe20000100a00 */
[----:B------:R-:W1:Y:S08]  /*51b50*/  LDC R10, c[0x0][0x3b4] ;  /* 0x0000ed00ff0a7b82 */ /* 0x000e700000000800 */
[----:B------:R-:W-:Y:S08]  /*51b60*/  BAR.SYNC.DEFER_BLOCKING 0x0 ;  /* 0x0000000000007b1d */ /* 0x000ff00000010000 */
[----:B------:R-:W0:Y:S01]  /*51b70*/  LDC R11, c[0x0][0x3b4] ;  /* 0x0000ed00ff0b7b82 */ /* 0x000e220000000800 */
[----:B------:R-:W1:Y:S07]  /*51b80*/  LDS.128 R4, [R0] ;  /* 0x0000000000047984 */ /* 0x000e6e0000000c00 */
[----:B------:R-:W-:Y:S06]  /*51b90*/  BAR.SYNC.DEFER_BLOCKING 0x0 ;  /* 0x0000000000007b1d */ /* 0x000fec0000010000 */
[----:B---3--:R3:W-:Y:S04]  /*51ba0*/  STSM.16.M88.4 [R2], R24 ;  /* 0x0000001802007844 */ /* 0x0087e80000000200 */
[----:B-1----:R-:W-:Y:S04]  /*51bb0*/  STL.64 [R1+0x740], R4 ;  /* 0x0007400401007387 */ /* 0x002fe80000100a00 */
[----:B------:R-:W-:Y:S01]  /*51bc0*/  STL.64 [R1+0x748], R6 ;  /* 0x0007480601007387 */ /* 0x000fe20000100a00 */
[----:B------:R-:W-:Y:S06]  /*51bd0*/  BAR.SYNC.DEFER_BLOCKING 0x0 ;  /* 0x0000000000007b1d */ /* 0x000fec0000010000 */
[----:B---3--:R-:W3:Y:S04]  /*51be0*/  LDL.LU R24, [R1+0x11d0] ;  /* 0x0011d00001187983 */ /* 0x008ee80000300800 */
[----:B------:R-:W1:Y:S01]  /*51bf0*/  LDS.128 R4, [R0] ;  /* 0x0000000000047984 */ /* 0x000e620000000c00 */
[----:B------:R-:W-:Y:S06]  /*51c00*/  BAR.SYNC.DEFER_BLOCKING 0x0 ;  /* 0x0000000000007b1d */ /* 0x000fec0000010000 */
[----:B----4-:R4:W-:Y:S04]  /*51c10*/  STSM.16.M88.4 [R2], R20 ;  /* 0x0000001402007844 */ /* 0x0109e80000000200 */
[----:B-1----:R-:W-:Y:S04]  /*51c20*/  STL.64 [R1+0x750], R4 ;  /* 0x0007500401007387 */ /* 0x002fe80000100a00 */
[----:B------:R-:W-:Y:S01]  /*51c30*/  STL.64 [R1+0x758], R6 ;  /* 0x0007580601007387 */ /* 0x000fe20000100a00 */
[----:B------:R-:W-:Y:S06]  /*51c40*/  BAR.SYNC.DEFER_BLOCKING 0x0 ;  /* 0x0000000000007b1d */ /* 0x000fec0000010000 */
[----:B------:R-:W3:Y:S04]  /*51c50*/  LDL.LU R25, [R1+0x11d4] ;  /* 0x0011d40001197983 */ /* 0x000ee80000300800 */
[----:B------:R-:W3:Y:S04]  /*51c60*/  LDL.LU R26, [R1+0x11d8] ;  /* 0x0011d800011a7983 */ /* 0x000ee80000300800 */
[----:B------:R-:W3:Y:S04]  /*51c70*/  LDL.LU R27, [R1+0x11dc] ;  /* 0x0011dc00011b7983 */ /* 0x000ee80000300800 */
[----:B----4-:R-:W4:Y:S04]  /*51c80*/  LDL.LU R20, [R1+0x11e0] ;  /* 0x0011e00001147983 */ /* 0x010f280000300800 */
[----:B------:R-:W1:Y:S01]  /*51c90*/  LDS.128 R4, [R0] ;  /* 0x0000000000047984 */ /* 0x000e620000000c00 */
[----:B------:R-:W-:Y:S06]  /*51ca0*/  BAR.SYNC.DEFER_BLOCKING 0x0 ;  /* 0x0000000000007b1d */ /* 0x000fec0000010000 */
[----:B--2---:R-:W-:Y:S04]  /*51cb0*/  STSM.16.M88.4 [R2], R16 ;  /* 0x0000001002007844 */ /* 0x004fe80000000200 */
[----:B-1----:R-:W-:Y:S04]  /*51cc0*/  STL.64 [R1+0x760], R4 ;  /* 0x0007600401007387 */ /* 0x002fe80000100a00 */
[----:B------:R-:W-:Y:S01]  /*51cd0*/  STL.64 [R1+0x768], R6 ;  /* 0x0007680601007387 */ /* 0x000fe20000100a00 */
[----:B------:R-:W-:Y:S06]  /*51ce0*/  BAR.SYNC.DEFER_BLOCKING 0x0 ;  /* 0x0000000000007b1d */ /* 0x000fec0000010000 */
[----:B------:R-:W4:Y:S04]  /*51cf0*/  LDL.LU R21, [R1+0x11e4] ;  /* 0x0011e40001157983 */ /* 0x000f280000300800 */
[----:B------:R-:W4:Y:S04]  /*51d00*/  LDL.LU R22, [R1+0x11e8] ;  /* 0x0011e80001167983 */ /* 0x000f280000300800 */
[----:B------:R-:W4:Y:S04]  /*51d10*/  LDL.LU R23, [R1+0x11ec] ;  /* 0x0011ec0001177983 */ /* 0x000f280000300800 */
[----:B------:R-:W2:Y:S04]  /*51d20*/  LDL.LU R12, [R1+0x1210] ;  /* 0x00121000010c7983 */ /* 0x000ea80000300800 */
[----:B------:R-:W1:Y:S01]  /*51d30*/  LDS.128 R4, [R0] ;  /* 0x0000000000047984 */ /* 0x000e620000000c00 */
[----:B------:R-:W-:Y:S06]  /*51d40*/  BAR.SYNC.DEFER_BLOCKING 0x0 ;  /* 0x0000000000007b1d */ /* 0x000fec0000010000 */
[----:B-1----:R-:W-:Y:S04]  /*51d50*/  STL.64 [R1+0x770], R4 ;  /* 0x0007700401007387 */ /* 0x002fe80000100a00 */
[----:B------:R-:W-:Y:S04]  /*51d60*/  STL.64 [R1+0x778], R6 ;  /* 0x0007780601007387 */ /* 0x000fe80000100a00 */
[----:B------:R-:W2:Y:S04]  /*51d70*/  LDL.LU R13, [R1+0x1214] ;  /* 0x00121400010d7983 */ /* 0x000ea80000300800 */
[----:B------:R-:W2:Y:S04]  /*51d80*/  LDL.LU R14, [R1+0x1218] ;  /* 0x00121800010e7983 */ /* 0x000ea80000300800 */
[----:B------:R-:W2:Y:S04]  /*51d90*/  LDL.LU R15, [R1+0x121c] ;  /* 0x00121c00010f7983 */ /* 0x000ea80000300800 */
[----:B--2---:R-:W-:Y:S04]  /*51da0*/  STL.64 [R1+0x2278], R14 ;  /* 0x0022780e01007387 */ /* 0x004fe80000100a00 */
[----:B------:R1:W-:Y:S04]  /*51db0*/  STL.64 [R1+0x2270], R12 ;  /* 0x0022700c01007387 */ /* 0x0003e80000100a00 */
[----:B-1----:R-:W2:Y:S04]  /*51dc0*/  LDL.LU R12, [R1+0x11f0] ;  /* 0x0011f000010c7983 */ /* 0x002ea80000300800 */
[----:B------:R-:W2:Y:S04]  /*51dd0*/  LDL.LU R13, [R1+0x11f4] ;  /* 0x0011f400010d7983 */ /* 0x000ea80000300800 */
[----:B------:R-:W2:Y:S04]  /*51de0*/  LDL.LU R14, [R1+0x11f8] ;  /* 0x0011f800010e7983 */ /* 0x000ea80000300800 */
[----:B------:R-:W2:Y:S04]  /*51df0*/  LDL.LU R15, [R1+0x11fc] ;  /* 0x0011fc00010f7983 */ /* 0x000ea80000300800 */
[----:B---3--:R1:W-:Y:S01]  /*51e00*/  STSM.16.M88.4 [R2], R24 ;  /* 0x0000001802007844 */ /* 0x0083e20000000200 */
[----:B------:R-:W-:Y:S06]  /*51e10*/  BAR.SYNC.DEFER_BLOCKING 0x0 ;  /* 0x0000000000007b1d */ /* 0x000fec0000010000 */
[----:B------:R-:W3:Y:S02]  /*51e20*/  LDS.128 R4, [R0] ;  /* 0x0000000000047984 */ /* 0x000ee40000000c00 */
[----:B------:R-:W-:Y:S06]  /*51e30*/  BAR.SYNC.DEFER_BLOCKING 0x0 ;  /* 0x0000000000007b1d */ /* 0x000fec0000010000 */
[----:B----4-:R4:W-:Y:S02]  /*51e40*/  STSM.16.M88.4 [R2], R20 ;  /* 0x0000001402007844 */ /* 0x0109e40000000200 */
[----:B------:R-:W-:Y:S06]  /*51e50*/  BAR.SYNC.DEFER_BLOCKING 0x0 ;  /* 0x0000000000007b1d */ /* 0x000fec0000010000 */
[----:B--2---:R-:W-:Y:S04]  /*51e60*/  STL.64 [R1+0x2288], R14 ;  /* 0x0022880e01007387 */ /* 0x004fe80000100a00 */
[----:B------:R-:W-:Y:S04]  /*51e70*/  STL.64 [R1+0x2280], R12 ;  /* 0x0022800c01007387 */ /* 0x000fe80000100a00 */
[----:B------:R-:W2:Y:S04]  /*51e80*/  LDS.128 R12, [R0] ;  /* 0x00000000000c7984 */ /* 0x000ea80000000c00 */
        /* <DEDUP_REMOVED lines=8> */
[----:B---3--:R-:W-:Y:S04]  /*51f10*/  STL.64 [R1+0x780], R4 ;  /* 0x0007800401007387 */ /* 0x008fe80000100a00 */
[----:B------:R1:W-:Y:S04]  /*51f20*/  STL.64 [R1+0x788], R6 ;  /* 0x0007880601007387 */ /* 0x0003e80000100a00 */
[----:B----4-:R-:W3:Y:S04]  /*51f30*/  LDL.LU R20, [R1+0x1230] ;  /* 0x0012300001147983 */ /* 0x010ee80000300800 */
[----:B------:R-:W3:Y:S04]  /*51f40*/  LDL.LU R21, [R1+0x1234] ;  /* 0x0012340001157983 */ /* 0x000ee80000300800 */
[----:B------:R-:W3:Y:S04]  /*51f50*/  LDL.LU R22, [R1+0x1238] ;  /* 0x0012380001167983 */ /* 0x000ee80000300800 */
[----:B------:R-:W3:Y:S04]  /*51f60*/  LDL.LU R23, [R1+0x123c] ;  /* 0x00123c0001177983 */ /* 0x000ee80000300800 */
[----:B-1----:R-:W4:Y:S04]  /*51f70*/  LDL R6, [R1+0x13c0] ;  /* 0x0013c00001067983 */ /* 0x002f280000100800 */
[----:B--2---:R-:W-:Y:S04]  /*51f80*/  STL.64 [R1+0x7a0], R12 ;  /* 0x0007a00c01007387 */ /* 0x004fe80000100a00 */
[----:B------:R1:W-:Y:S01]  /*51f90*/  STL.64 [R1+0x7a8], R14 ;  /* 0x0007a80e01007387 */ /* 0x0003e20000100a00 */
[----:B------:R-:W-:Y:S06]  /*51fa0*/  BAR.SYNC.DEFER_BLOCKING 0x0 ;  /* 0x0000000000007b1d */ /* 0x000fec0000010000 */
[----:B-1----:R-:W2:Y:S04]  /*51fb0*/  LDL.LU.64 R14, [R1+0x2288] ;  /* 0x00228800010e7983 */ /* 0x002ea80000300a00 */
[----:B------:R-:W2:Y:S04]  /*51fc0*/  LDL.LU.64 R12, [R1+0x2280] ;  /* 0x00228000010c7983 */ /* 0x000ea80000300a00 */
[----:B--2---:R-:W-:Y:S01]  /*51fd0*/  STSM.16.M88.4 [R2], R12 ;  /* 0x0000000c02007844 */ /* 0x004fe20000000200 */
[----:B------:R-:W-:Y:S06]  /*51fe0*/  BAR.SYNC.DEFER_BLOCKING 0x0 ;  /* 0x0000000000007b1d */ /* 0x000fec0000010000 */
[----:B------:R-:W1:Y:S04]  /*51ff0*/  LDS.128 R12, [R0] ;  /* 0x00000000000c7984 */ /* 0x000e680000000c00 */
[----:B-1----:R-:W-:Y:S04]  /*52000*/  STL.64 [R1+0x7d0], R12 ;  /* 0x0007d00c01007387 */ /* 0x002fe80000100a00 */
[----:B------:R1:W-:Y:S04]  /*52010*/  STL.64 [R1+0x7d8], R14 ;  /* 0x0007d80e01007387 */ /* 0x0003e80000100a00 */
[----:B-1----:R-:W2:Y:S04]  /*52020*/  LDL.LU.64 R14, [R1+0x2278] ;  /* 0x00227800010e7983 */ /* 0x002ea80000300a00 */
[----:B------:R-:W2:Y:S01]  /*52030*/  LDL.LU.64 R12, [R1+0x2270] ;  /* 0x00227000010c7983 */ /* 0x000ea20000300a00 */
[----:B------:R-:W-:Y:S06]  /*52040*/  BAR.SYNC.DEFER_BLOCKING 0x0 ;  /* 0x0000000000007b1d */ /* 0x000fec0000010000 */
[----:B--2---:R-:W-:Y:S02]  /*52050*/  STSM.16.M88.4 [R2], R12 ;  /* 0x0000000c02007844 */ /* 0x004fe40000000200 */
[----:B------:R-:W-:Y:S06]  /*52060*/  BAR.SYNC.DEFER_BLOCKING 0x0 ;  /* 0x0000000000007b1d */ /* 0x000fec0000010000 */
[----:B------:R-:W1:Y:S02]  /*52070*/  LDS.128 R12, [R0] ;  /* 0x00000000000c7984 */ /* 0x000e640000000c00 */
[----:B------:R-:W-:Y:S06]  /*52080*/  BAR.SYNC.DEFER_BLOCKING 0x0 ;  /* 0x0000000000007b1d */ /* 0x000fec0000010000 */
[----:B------:R-:W-:Y:S02]  /*52090*/  STSM.16.M88.4 [R2], R16 ;  /* 0x0000001002007844 */ /* 0x000fe40000000200 */
[----:B------:R-:W-:Y:S06]  /*520a0*/  BAR.SYNC.DEFER_BLOCKING 0x0 ;  /* 0x0000000000007b1d */ /* 0x000fec0000010000 */
[----:B-1----:R-:W-:Y:S04]  /*520b0*/  STL.64 [R1+0x7c0], R12 ;  /* 0x0007c00c01007387 */ /* 0x002fe80000100a00 */
[----:B------:R-:W-:Y:S04]  /*520c0*/  STL.64 [R1+0x7c8], R14 ;  /* 0x0007c80e01007387 */ /* 0x000fe80000100a00 */
[----:B------:R-:W1:Y:S01]  /*520d0*/  LDS.128 R12, [R0] ;  /* 0x00000000000c7984 */ /* 0x000e620000000c00 */
[----:B------:R-:W-:Y:S06]  /*520e0*/  BAR.SYNC.DEFER_BLOCKING 0x0 ;  /* 0x0000000000007b1d */ /* 0x000fec0000010000 */
[----:B------:R2:W-:Y:S02]  /*520f0*/  STSM.16.M88.4 [R2], R24 ;  /* 0x0000001802007844 */ /* 0x0005e40000000200 */
[----:B------:R-:W-:Y:S06]  /*52100*/  BAR.SYNC.DEFER_BLOCKING 0x0 ;  /* 0x0000000000007b1d */ /* 0x000fec0000010000 */
[----:B------:R-:W0:Y:S04]  /*52110*/  LDS.128 R16, [R0] ;  /* 0x0000000000107984 */ /* 0x000e280000000c00 */
[----:B-1----:R1:W-:Y:S04]  /*52120*/  STL.64 [R1+0x7b0], R12 ;  /* 0x0007b00c01007387 */ /* 0x0023e80000100a00 */
[----:B------:R0:W-:Y:S04]  /*52130*/  STL.64 [R1+0x7b8], R14 ;  /* 0x0007b80e01007387 */ /* 0x0001e80000100a00 */
[----:B--2---:R-:W2:Y:S04]  /*52140*/  LDL R24, [R1+0x11c0] ;  /* 0x0011c00001187983 */ /* 0x004ea80000100800 */
[----:B-1----:R-:W2:Y:S04]  /*52150*/  LDL R12, [R1+0x13e4] ;  /* 0x0013e400010c7983 */ /* 0x002ea80000100800 */
[----:B------:R-:W-:Y:S01]  /*52160*/  STL [R1+0x1dec], R0 ;  /* 0x001dec0001007387 */ /* 0x000fe20000100800 */
[----:B------:R-:W-:Y:S06]  /*52170*/  BAR.SYNC.DEFER_BLOCKING 0x0 ;  /* 0x0000000000007b1d */ /* 0x000fec0000010000 */
[----:B0-----:R0:W-:Y:S04]  /*52180*/  STL.64 [R1+0x790], R16 ;  /* 0x0007901001007387 */ /* 0x0011e80000100a00 */
[----:B------:R-:W-:Y:S04]  /*52190*/  STL.64 [R1+0x798], R18 ;  /* 0x0007981201007387 */ /* 0x000fe80000100a00 */
[----:B------:R1:W-:Y:S04]  /*521a0*/  STL [R1+0x1e14], R0 ;  /* 0x001e140001007387 */ /* 0x0003e80000100800 */
[----:B------:R-:W2:Y:S01]  /*521b0*/  LDL R29, [R1+0x13fc] ;  /* 0x0013fc00011d7983 */ /* 0x000ea20000100800 */
[C---:B----4-:R-:W-:Y:S01]  /*521c0*/  IMAD R3, R6.reuse, UR10, RZ ;  /* 0x0000000a06037c24 */ /* 0x050fe2000f8e02ff */
[----:B------:R-:W2:Y:S01]  /*521d0*/  LDCU.64 UR10, c[0x0][0x398] ;  /* 0x00007300ff0a77ac */ /* 0x000ea20008000a00 */
[----:B------:R-:W-:Y:S01]  /*521e0*/  ISETP.GE.AND P1, PT, R6, UR17, PT ;  /* 0x0000001106007c0c */ /* 0x000fe2000bf26270 */
[----:B------:R-:W4:Y:S01]  /*521f0*/  LDL R14, [R1+0x13f8] ;  /* 0x0013f800010e7983 */ /* 0x000f220000100800 */
[----:B------:R-:W-:Y:S01]  /*52200*/  PRMT R9, R28, 0x7632, R9 ;  /* 0x000076321c097816 */ /* 0x000fe20000000009 */
[----:B0-----:R-:W0:Y:S02]  /*52210*/  LDC R16, c[0x0][0x3b4] ;  /* 0x0000ed00ff107b82 */ /* 0x001e240000000800 */
[----:B---3--:R3:W-:Y:S01]  /*52220*/  STSM.16.M88.4 [R2], R20 ;  /* 0x0000001402007844 */ /* 0x0087e20000000200 */
[----:B------:R-:W-:-:S03]  /*52230*/  LEA R4, P0, R3, UR12, 0x1 ;  /* 0x0000000c03047c11 */ /* 0x000fc6000f8008ff */
[----:B------:R-:W4:Y:S01]  /*52240*/  LDL R15, [R1+0x1400] ;  /* 0x00140000010f7983 */ /* 0x000f220000100800 */
[----:B------:R-:W-:Y:S01]  /*52250*/  LEA.HI.X.SX32 R5, R3, UR13, 0x1, P0 ;  /* 0x0000000d03057c11 */ /* 0x000fe200080f0eff */
[----:B------:R-:W-:Y:S01]  /*52260*/  IMAD R8, R8, 0x40, R3 ;  /* 0x0000004008087824 */ /* 0x000fe200078e0203 */
[----:B------:R-:W0:Y:S01]  /*52270*/  LDCU.64 UR12, c[0x0][0x390] ;  /* 0x00007200ff0c77ac */ /* 0x000e220008000a00 */
[----:B------:R-:W4:Y:S04]  /*52280*/  LDL R13, [R1+0x13f0] ;  /* 0x0013f000010d7983 */ /* 0x000f280000100800 */
[----:B-1----:R-:W4:Y:S04]  /*52290*/  LDL R0, [R1+0x13ec] ;  /* 0x0013ec0001007983 */ /* 0x002f280000100800 */
[----:B------:R-:W-:Y:S01]  /*522a0*/  STL [R1+0x2264], R5 ;  /* 0x0022640501007387 */ /* 0x000fe20000100800 */
[----:B------:R-:W-:Y:S01]  /*522b0*/  BAR.SYNC.DEFER_BLOCKING 0x0 ;  /* 0x0000000000007b1d */ /* 0x000fe20000010000 */
[C---:B--2---:R-:W-:Y:S01]  /*522c0*/  ISETP.LT.AND P1, PT, R24.reuse, UR11, !P1 ;  /* 0x0000000b18007c0c */ /* 0x044fe2000cf21270 */
[C---:B------:R-:W-:Y:S01]  /*522d0*/  IMAD R26, R24.reuse, UR16, RZ ;  /* 0x00000010181a7c24 */ /* 0x040fe2000f8e02ff */
[----:B------:R-:W-:-:S03]  /*522e0*/  ISETP.GE.AND P0, PT, R24, UR9, PT ;  /* 0x0000000918007c0c */ /* 0x000fc6000bf06270 */
[----:B------:R-:W1:Y:S01]  /*522f0*/  LDCU.64 UR16, c[0x0][0x390] ;  /* 0x00007200ff1077ac */ /* 0x000e620008000a00 */
[----:B---3--:R-:W-:Y:S01]  /*52300*/  IMAD.WIDE R2, R26, 0x2, R4 ;  /* 0x000000021a027825 */ /* 0x008fe200078e0204 */
[----:B------:R-:W-:Y:S01]  /*52310*/  LEA R22, P2, R8, UR6, 0x1 ;  /* 0x0000000608167c11 */ /* 0x000fe2000f8408ff */
[----:B------:R-:W2:Y:S05]  /*52320*/  LDCU UR9, c[0x0][0x3b8] ;  /* 0x00007700ff0977ac */ /* 0x000eaa0008000800 */
[----:B------:R3:W-:Y:S04]  /*52330*/  @P1 STG.E.U16 desc[UR76][R2.64], R28 ;  /* 0x0000001c02001986 */ /* 0x0007e8000c10154c */
[----:B---3--:R-:W3:Y:S04]  /*52340*/  LDL.LU R28, [R1+0x2268] ;  /* 0x00226800011c7983 */ /* 0x008ee80000300800 */
[----:B------:R-:W2:Y:S01]  /*52350*/  LDL.LU R5, [R1+0x10] ;  /* 0x0000100001057983 */ /* 0x000ea20000300800 */
[----:B------:R-:W-:-:S03]  /*52360*/  ISETP.LT.AND P5, PT, R29, UR18, !P0 ;  /* 0x000000121d007c0c */ /* 0x000fc6000c7a1270 */
[----:B------:R0:W-:Y:S04]  /*52370*/  STL [R1+0x225c], R29 ;  /* 0x00225c1d01007387 */ /* 0x0001e80000100800 */
[----:B0-----:R-:W2:Y:S01]  /*52380*/  LDL R29, [R1+0x13f4] ;  /* 0x0013f400011d7983 */ /* 0x001ea20000100800 */
[----:B----4-:R-:W-:Y:S02]  /*52390*/  ISETP.LT.AND P1, PT, R14, UR55, !P0 ;  /* 0x000000370e007c0c */ /* 0x010fe4000c721270 */
[----:B------:R-:W-:Y:S01]  /*523a0*/  LEA.HI.X.SX32 R23, R8, UR7, 0x1, P2 ;  /* 0x0000000708177c11 */ /* 0x000fe200090f0eff */
[----:B------:R0:W-:Y:S01]  /*523b0*/  STL [R1+0x2260], R14 ;  /* 0x0022600e01007387 */ /* 0x0001e20000100800 */
[----:B------:R-:W-:Y:S01]  /*523c0*/  ISETP.LT.AND P6, PT, R15, UR19, !P0 ;  /* 0x000000130f007c0c */ /* 0x000fe2000c7c1270 */
[----:B------:R-:W4:Y:S01]  /*523d0*/  LDCU.64 UR18, c[0x0][0x390] ;  /* 0x00007200ff1277ac */ /* 0x000f220008000a00 */
[----:B------:R-:W-:-:S02]  /*523e0*/  IMAD R2, R10, 0x40, R8 ;  /* 0x000000400a027824 */ /* 0x000fc400078e0208 */
[----:B------:R-:W-:Y:S01]  /*523f0*/  VIADD R27, R24, 0x1 ;  /* 0x00000001181b7836 */ /* 0x000fe20000000000 */
[----:B------:R-:W1:Y:S01]  /*52400*/  LDCU.64 UR6, c[0x0][0x390] ;  /* 0x00007200ff0677ac */ /* 0x000e620008000a00 */
[----:B0-----:R-:W3:Y:S01]  /*52410*/  LDL.LU R14, [R1+0x20] ;  /* 0x00002000010e7983 */ /* 0x001ee20000300800 */
[----:B------:R-:W-:Y:S01]  /*52420*/  ISETP.LT.AND P2, PT, R12, UR4, !P0 ;  /* 0x000000040c007c0c */ /* 0x000fe2000c741270 */
[----:B------:R-:W-:Y:S01]  /*52430*/  IMAD.WIDE R6, R26, 0x2, R22 ;  /* 0x000000021a067825 */ /* 0x000fe200078e0216 */
[----:B------:R-:W0:Y:S11]  /*52440*/  LDCU UR55, c[0x0][0x398] ;  /* 0x00007300ff3777ac */ /* 0x000e360008000800 */
[----:B------:R0:W-:Y:S02]  /*52450*/  @P2 STG.E.U16 desc[UR76][R6.64], R9 ;  /* 0x0000000906002986 */ /* 0x0001e4000c10154c */
[----:B0-----:R-:W0:Y:S08]  /*52460*/  LDC R6, c[0x0][0x3b4] ;  /* 0x0000ed00ff067b82 */ /* 0x001e300000000800 */
[----:B------:R-:W0:Y:S01]  /*52470*/  LDC R7, c[0x0][0x3b4] ;  /* 0x0000ed00ff077b82 */ /* 0x000e220000000800 */
[----:B-1----:R-:W-:Y:S01]  /*52480*/  LEA R20, P3, R2, UR16, 0x1 ;  /* 0x0000001002147c11 */ /* 0x002fe2000f8608ff */
[----:B------:R-:W-:-:S03]  /*52490*/  IMAD R3, R11, 0x40, R2 ;  /* 0x000000400b037824 */ /* 0x000fc600078e0202 */
[----:B------:R-:W-:Y:S01]  /*524a0*/  LEA.HI.X.SX32 R21, R2, UR17, 0x1, P3 ;  /* 0x0000001102157c11 */ /* 0x000fe200098f0eff */
[----:B------:R-:W-:Y:S01]  /*524b0*/  IMAD R2, R16, 0x40, R3 ;  /* 0x0000004010027824 */ /* 0x000fe200078e0203 */
[----:B------:R-:W-:Y:S01]  /*524c0*/  LEA R18, P4, R3, UR12, 0x1 ;  /* 0x0000000c03127c11 */ /* 0x000fe2000f8808ff */
[----:B------:R-:W1:Y:S01]  /*524d0*/  LDC R9, c[0x0][0x3b4] ;  /* 0x0000ed00ff097b82 */ /* 0x000e620000000800 */
[----:B------:R-:W-:Y:S01]  /*524e0*/  ISETP.LT.AND P3, PT, R13, UR34, !P0 ;  /* 0x000000220d007c0c */ /* 0x000fe2000c761270 */
[----:B------:R-:W0:Y:S01]  /*524f0*/  LDCU.64 UR16, c[0x0][0x390] ;  /* 0x00007200ff1077ac */ /* 0x000e220008000a00 */
[----:B------:R-:W-:Y:S02]  /*52500*/  LEA.HI.X.SX32 R19, R3, UR13, 0x1, P4 ;  /* 0x0000000d03137c11 */ /* 0x000fe4000a0f0eff */
[----:B----4-:R-:W-:Y:S01]  /*52510*/  LEA R16, P4, R2, UR18, 0x1 ;  /* 0x0000001202107c11 */ /* 0x010fe2000f8808ff */
[----:B------:R-:W4:Y:S01]  /*52520*/  LDCU.64 UR12, c[0x0][0x390] ;  /* 0x00007200ff0c77ac */ /* 0x000f220008000a00 */
[----:B0-----:R-:W-:-:S02]  /*52530*/  IMAD R3, R6, 0x40, R2 ;  /* 0x0000004006037824 */ /* 0x001fc400078e0202 */
[----:B------:R-:W-:Y:S01]  /*52540*/  LEA.HI.X.SX32 R17, R2, UR19, 0x1, P4 ;  /* 0x0000001302117c11 */ /* 0x000fe2000a0f0eff */
[C---:B------:R-:W-:Y:S01]  /*52550*/  IMAD.WIDE R24, R26.reuse, 0x2, R18 ;  /* 0x000000021a187825 */ /* 0x040fe200078e0212 */
[----:B------:R-:W0:Y:S01]  /*52560*/  LDCU UR18, c[0x0][0x398] ;  /* 0x00007300ff1277ac */ /* 0x000e220008000800 */
[----:B------:R-:W0:Y:S02]  /*52570*/  LDCU UR34, c[0x0][0x398] ;  /* 0x00007300ff2277ac */ /* 0x000e240008000800 */
[----:B------:R-:W-:Y:S02]  /*52580*/  IMAD R2, R7, 0x40, R3 ;  /* 0x0000004007027824 */ /* 0x000fe400078e0203 */
[----:B------:R-:W-:Y:S01]  /*52590*/  IMAD.WIDE R6, R26, 0x2, R20 ;  /* 0x000000021a067825 */ /* 0x000fe200078e0214 */
[----:B--2---:R-:W-:Y:S01]  /*525a0*/  ISETP.LT.AND P2, PT, R29, UR53, !P0 ;  /* 0x000000351d007c0c */ /* 0x004fe2000c741270 */
[----:B------:R-:W2:Y:S01]  /*525b0*/  LDCU UR53, c[0x0][0x398] ;  /* 0x00007300ff3577ac */ /* 0x000ea20008000800 */
[----:B------:R-:W-:-:S02]  /*525c0*/  ISETP.LT.AND P0, PT, R0, UR25, !P0 ;  /* 0x0000001900007c0c */ /* 0x000fc4000c701270 */
[----:B---3--:R-:W-:-:S11]  /*525d0*/  PRMT R28, R14, 0x7632, R28 ;  /* 0x000076320e1c7816 */ /* 0x008fd6000000001c */
[----:B------:R3:W-:Y:S01]  /*525e0*/  @P0 STG.E.U16 desc[UR76][R6.64], R14 ;  /* 0x0000000e06000986 */ /* 0x0007e2000c10154c */
[C---:B------:R-:W-:Y:S01]  /*525f0*/  LEA R10, P4, R3.reuse, UR6, 0x1 ;  /* 0x00000006030a7c11 */ /* 0x040fe2000f8808ff */
[----:B------:R-:W0:Y:S02]  /*52600*/  LDCU UR25, c[0x0][0x398] ;  /* 0x00007300ff1977ac */ /* 0x000e240008000800 */
[----:B------:R1:W-:Y:S01]  /*52610*/  @P3 STG.E.U16 desc[UR76][R24.64], R28 ;  /* 0x0000001c18003986 */ /* 0x0003e2000c10154c */
[----:B------:R-:W0:Y:S03]  /*52620*/  LDCU UR19, c[0x0][0x398] ;  /* 0x00007300ff1377ac */ /* 0x000e260008000800 */
[----:B---3--:R-:W3:Y:S04]  /*52630*/  LDL.LU R14, [R1+0x130] ;  /* 0x00013000010e7983 */ /* 0x008ee80000300800 */
[----:B-1----:R-:W2:Y:S01]  /*52640*/  LDL.LU R28, [R1+0x120] ;  /* 0x00012000011c7983 */ /* 0x002ea20000300800 */
[----:B------:R-:W-:Y:S01]  /*52650*/  IMAD.WIDE R6, R26, 0x2, R16 ;  /* 0x000000021a067825 */ /* 0x000fe200078e0210 */
[----:B------:R-:W-:Y:S01]  /*52660*/  LEA.HI.X.SX32 R11, R3, UR7, 0x1, P4 ;  /* 0x00000007030b7c11 */ /* 0x000fe2000a0f0eff */
[----:B------:R-:W1:Y:S01]  /*52670*/  LDCU.64 UR6, c[0x0][0x398] ;  /* 0x00007300ff0677ac */ /* 0x000e620008000a00 */
[----:B------:R-:W-:Y:S01]  /*52680*/  LEA R8, P4, R2, UR16, 0x1 ;  /* 0x0000001002087c11 */ /* 0x000fe2000f8808ff */
[----:B------:R-:W-:Y:S01]  /*52690*/  IMAD R3, R9, 0x40, R2 ;  /* 0x0000004009037824 */ /* 0x000fe200078e0202 */
[----:B--2---:R2:W-:Y:S01]  /*526a0*/  @P2 STG.E.U16 desc[UR76][R6.64], R28 ;  /* 0x0000001c06002986 */ /* 0x0045e2000c10154c */
[----:B-1----:R-:W-:Y:S01]  /*526b0*/  ISETP.GE.AND P0, PT, R27, UR7, PT ;  /* 0x000000071b007c0c */ /* 0x002fe2000bf06270 */
[----:B------:R-:W-:Y:S01]  /*526c0*/  IMAD.WIDE R24, R26, 0x2, R10 ;  /* 0x000000021a187825 */ /* 0x000fe200078e020a */
[----:B------:R-:W1:Y:S01]  /*526d0*/  LDCU UR16, c[0x0][0x398] ;  /* 0x00007300ff1077ac */ /* 0x000e620008000800 */
[----:B--2---:R-:W2:Y:S01]  /*526e0*/  LDL R7, [R1+0x13c0] ;  /* 0x0013c00001077983 */ /* 0x004ea20000100800 */
[----:B------:R-:W-:Y:S01]  /*526f0*/  LEA.HI.X.SX32 R9, R2, UR17, 0x1, P4 ;  /* 0x0000001102097c11 */ /* 0x000fe2000a0f0eff */
[----:B------:R-:W0:Y:S01]  /*52700*/  LDCU UR17, c[0x0][0x398] ;  /* 0x00007300ff1177ac */ /* 0x000e220008000800 */
[----:B----4-:R-:W-:-:S02]  /*52710*/  LEA R2, P4, R3, UR12, 0x1 ;  /* 0x0000000c03027c11 */ /* 0x010fc4000f8808ff */
[----:B------:R-:W-:Y:S01]  /*52720*/  PRMT R27, R28, 0x7632, R27 ;  /* 0x000076321c1b7816 */ /* 0x000fe2000000001b */
[----:B------:R-:W4:Y:S01]  /*52730*/  LDCU UR12, c[0x0][0x398] ;  /* 0x00007300ff0c77ac */ /* 0x000f220008000800 */
[----:B------:R-:W-:Y:S01]  /*52740*/  LEA.HI.X.SX32 R3, R3, UR13, 0x1, P4 ;  /* 0x0000000d03037c11 */ /* 0x000fe2000a0f0eff */
[----:B------:R-:W-:Y:S01]  /*52750*/  VIADD R28, R26, UR9 ;  /* 0x000000091a1c7c36 */ /* 0x000fe20008000000 */
[----:B------:R-:W-:Y:S01]  /*52760*/  ISETP.LT.AND P3, PT, R29, UR10, !P0 ;  /* 0x0000000a1d007c0c */ /* 0x000fe2000c761270 */
[----:B------:R0:W-:Y:S01]  /*52770*/  @P1 STG.E.U16 desc[UR76][R24.64], R27 ;  /* 0x0000001b18001986 */ /* 0x0001e2000c10154c */
[----:B------:R-:W-:Y:S01]  /*52780*/  ISETP.LT.AND P1, PT, R12, UR74, !P0 ;  /* 0x0000004a0c007c0c */ /* 0x000fe2000c721270 */
[----:B------:R-:W1:Y:S02]  /*52790*/  LDCU.64 UR10, c[0x0][0x398] ;  /* 0x00007300ff0a77ac */ /* 0x000e640008000a00 */
[----:B------:R-:W3:Y:S01]  /*527a0*/  LDL R29, [R1] ;  /* 0x00000000011d7983 */ /* 0x000ee20000100800 */
[----:B------:R-:W-:Y:S01]  /*527b0*/  ISETP.LT.AND P2, PT, R15, UR58, !P0 ;  /* 0x0000003a0f007c0c */ /* 0x000fe2000c741270 */
[----:B------:R-:W1:Y:S02]  /*527c0*/  LDCU UR9, c[0x0][0x3b8] ;  /* 0x00007700ff0977ac */ /* 0x000e640008000800 */
[----:B------:R-:W3:Y:S01]  /*527d0*/  LDL.LU R12, [R1+0x170] ;  /* 0x00017000010c7983 */ /* 0x000ee20000300800 */
[----:B------:R-:W1:Y:S01]  /*527e0*/  LDCU UR13, c[0x0][0x398] ;  /* 0x00007300ff0d77ac */ /* 0x000e620008000800 */
[C---:B0-----:R-:W-:Y:S01]  /*527f0*/  IMAD.WIDE R24, R26.reuse, 0x2, R2 ;  /* 0x000000021a187825 */ /* 0x041fe200078e0202 */
[----:B------:R-:W0:Y:S01]  /*52800*/  LDCU UR58, c[0x0][0x398] ;  /* 0x00007300ff3a77ac */ /* 0x000e220008000800 */
[----:B------:R-:W0:Y:S01]  /*52810*/  LDCU UR74, c[0x0][0x3b8] ;  /* 0x00007700ff4a77ac */ /* 0x000e220008000800 */
[----:B--2---:R-:W-:Y:S01]  /*52820*/  ISETP.LT.AND P4, PT, R7, UR72, !P0 ;  /* 0x0000004807007c0c */ /* 0x004fe2000c781270 */
[----:B------:R-:W-:Y:S01]  /*52830*/  IMAD.WIDE R6, R26, 0x2, R8 ;  /* 0x000000021a067825 */ /* 0x000fe200078e0208 */
[----:B------:R-:W-:Y:S01]  /*52840*/  PRMT R26, R5, 0x7632, R26 ;  /* 0x00007632051a7816 */ /* 0x000fe2000000001a */
[----:B------:R-:W2:Y:S03]  /*52850*/  LDCU UR72, c[0x0][0x398] ;  /* 0x00007300ff4877ac */ /* 0x000ea60008000800 */
[----:B------:R0:W-:Y:S04]  /*52860*/  @P5 STG.E.U16 desc[UR76][R6.64], R5 ;  /* 0x0000000506005986 */ /* 0x0001e8000c10154c */
[----:B0-----:R-:W2:Y:S04]  /*52870*/  LDL.LU R5, [R1+0x2264] ;  /* 0x0022640001057983 */ /* 0x001ea80000300800 */
[----:B------:R3:W-:Y:S02]  /*52880*/  @P6 STG.E.U16 desc[UR76][R24.64], R26 ;  /* 0x0000001a18006986 */ /* 0x0007e4000c10154c */
[----:B---3--:R-:W-:-:S02]  /*52890*/  PRMT R26, R14, 0x7632, R26 ;  /* 0x000076320e1a7816 */ /* 0x008fc4000000001a */
[----:B------:R-:W-:Y:S01]  /*528a0*/  PRMT R27, R29, 0x7632, R27 ;  /* 0x000076321d1b7816 */ /* 0x000fe2000000001b */
[----:B--2---:R-:W-:-:S05]  /*528b0*/  IMAD.WIDE R6, R28, 0x2, R4 ;  /* 0x000000021c067825 */ /* 0x004fca00078e0204 */
[----:B------:R0:W-:Y:S04]  /*528c0*/  @P4 STG.E.U16 desc[UR76][R6.64], R14 ;  /* 0x0000000e06004986 */ /* 0x0001e8000c10154c */
[----:B0-----:R-:W2:Y:S04]  /*528d0*/  LDL.LU R14, [R1+0x2260] ;  /* 0x00226000010e7983 */ /* 0x001ea80000300800 */
[----:B------:R-:W3:Y:S04]  /*528e0*/  LDL R7, [R1+0x11c0] ;  /* 0x0011c00001077983 */ /* 0x000ee80000100800 */
[----:B------:R-:W2:Y:S01]  /*528f0*/  LDL.LU R29, [R1+0x225c] ;  /* 0x00225c00011d7983 */ /* 0x000ea20000300800 */
[----:B------:R-:W-:-:S05]  /*52900*/  IMAD.WIDE R24, R28, 0x2, R22 ;  /* 0x000000021c187825 */ /* 0x000fca00078e0216 */
[----:B------:R3:W-:Y:S01]  /*52910*/  @P1 STG.E.U16 desc[UR76][R24.64], R26 ;  /* 0x0000001a18001986 */ /* 0x0007e2000c10154c */
[----:B------:R-:W-:Y:S01]  /*52920*/  ISETP.LT.AND P5, PT, R13, UR73, !P0 ;  /* 0x000000490d007c0c */ /* 0x000fe2000c7a1270 */
[----:B------:R-:W0:Y:S01]  /*52930*/  LDCU UR73, c[0x0][0x398] ;  /* 0x00007300ff4977ac */ /* 0x000e220008000800 */
[----:B------:R-:W-:Y:S01]  /*52940*/  ISETP.LT.AND P6, PT, R0, UR67, !P0 ;  /* 0x0000004300007c0c */ /* 0x000fe2000c7c1270 */
[----:B------:R-:W0:Y:S01]  /*52950*/  LDCU UR67, c[0x0][0x398] ;  /* 0x00007300ff4377ac */ /* 0x000e220008000800 */
[----:B---3--:R-:W-:-:S05]  /*52960*/  VIADD R26, R7, 0x2 ;  /* 0x00000002071a7836 */ /* 0x008fca0000000000 */
[----:B-1----:R-:W-:Y:S02]  /*52970*/  ISETP.GE.AND P1, PT, R26, UR11, PT ;  /* 0x0000000b1a007c0c */ /* 0x002fe4000bf26270 */
[----:B--2---:R-:W-:Y:S01]  /*52980*/  ISETP.LT.AND P4, PT, R14, UR65, !P0 ;  /* 0x000000410e007c0c */ /* 0x004fe2000c781270 */
[----:B------:R-:W2:Y:S01]  /*52990*/  LDL R26, [R1] ;  /* 0x00000000011a7983 */ /* 0x000ea20000100800 */
[----:B------:R-:W-:Y:S01]  /*529a0*/  ISETP.LT.AND P0, PT, R29, UR44, !P0 ;  /* 0x0000002c1d007c0c */ /* 0x000fe2000c701270 */
[C---:B------:R-:W-:Y:S01]  /*529b0*/  IMAD.WIDE R6, R28.reuse, 0x2, R20 ;  /* 0x000000021c067825 */ /* 0x040fe200078e0214 */
[----:B------:R-:W1:Y:S01]  /*529c0*/  LDCU UR11, c[0x0][0x398] ;  /* 0x00007300ff0b77ac */ /* 0x000e620008000800 */
[----:B------:R-:W3:Y:S02]  /*529d0*/  LDL.LU R29, [R1+0x2258] ;  /* 0x00225800011d7983 */ /* 0x000ee40000300800 */
[----:B------:R-:W-:Y:S01]  /*529e0*/  IMAD.WIDE R24, R28, 0x2, R18 ;  /* 0x000000021c187825 */ /* 0x000fe200078e0212 */
[----:B------:R-:W0:Y:S01]  /*529f0*/  LDCU UR65, c[0x0][0x398] ;  /* 0x00007300ff4177ac */ /* 0x000e220008000800 */
[----:B------:R-:W0:Y:S01]  /*52a00*/  LDCU UR44, c[0x0][0x398] ;  /* 0x00007300ff2c77ac */ /* 0x000e220008000800 */
[----:B--2---:R2:W-:Y:S04]  /*52a10*/  @P6 STG.E.U16 desc[UR76][R6.64], R26 ;  /* 0x0000001a06006986 */ /* 0x0045e8000c10154c */
[----:B------:R-:W-:Y:S01]  /*52a20*/  @P5 STG.E.U16 desc[UR76][R24.64], R27 ;  /* 0x0000001b18005986 */ /* 0x000fe2000c10154c */
[----:B---3--:R-:W-:Y:S01]  /*52a30*/  PRMT R29, R12, 0x7632, R29 ;  /* 0x000076320c1d7816 */ /* 0x008fe2000000001d */
[----:B--2---:R-:W-:-:S05]  /*52a40*/  IMAD.WIDE R6, R28, 0x2, R16 ;  /* 0x000000021c067825 */ /* 0x004fca00078e0210 */
[----:B------:R2:W-:Y:S04]  /*52a50*/  @P3 STG.E.U16 desc[UR76][R6.64], R12 ;  /* 0x0000000c06003986 */ /* 0x0005e8000c10154c */
[----:B--2---:R-:W2:Y:S04]  /*52a60*/  LDL.LU R12, [R1+0x2254] ;  /* 0x00225400010c7983 */ /* 0x004ea80000300800 */
[----:B------:R-:W3:Y:S01]  /*52a70*/  LDL R7, [R1+0x13c0] ;  /* 0x0013c00001077983 */ /* 0x000ee20000100800 */
[----:B------:R-:W-:-:S04]  /*52a80*/  IMAD.WIDE R24, R28, 0x2, R10 ;  /* 0x000000021c187825 */ /* 0x000fc800078e020a */
[----:B------:R-:W-:Y:S01]  /*52a90*/  IMAD.WIDE R26, R28, 0x2, R8 ;  /* 0x000000021c1a7825 */ /* 0x000fe200078e0208 */
[----:B------:R0:W-:Y:S01]  /*52aa0*/  @P4 STG.E.U16 desc[UR76][R24.64], R29 ;  /* 0x0000001d18004986 */ /* 0x0001e2000c10154c */
[----:B------:R-:W-:Y:S01]  /*52ab0*/  ISETP.LT.AND P5, PT, R14, UR18, !P1 ;  /* 0x000000120e007c0c */ /* 0x000fe2000cfa1270 */
[----:B------:R-:W1:Y:S02]  /*52ac0*/  LDCU UR18, c[0x0][0x3b8] ;  /* 0x00007700ff1277ac */ /* 0x000e640008000800 */
[----:B0-----:R-:W4:Y:S04]  /*52ad0*/  LDL R25, [R1+0x13e4] ;  /* 0x0013e40001197983 */ /* 0x001f280000100800 */
[----:B--2---:R0:W-:Y:S01]  /*52ae0*/  @P0 STG.E.U16 desc[UR76][R26.64], R12 ;  /* 0x0000000c1a000986 */ /* 0x0041e2000c10154c */
[----:B---3--:R-:W-:Y:S01]  /*52af0*/  ISETP.LT.AND P6, PT, R7, UR70, !P1 ;  /* 0x0000004607007c0c */ /* 0x008fe2000cfc1270 */
[----:B------:R-:W-:-:S04]  /*52b00*/  IMAD.WIDE R6, R28, 0x2, R2 ;  /* 0x000000021c067825 */ /* 0x000fc800078e0202 */
[----:B------:R-:W-:Y:S01]  /*52b10*/  VIADD R29, R28, UR9 ;  /* 0x000000091c1d7c36 */ /* 0x000fe20008000000 */
[----:B------:R-:W-:Y:S01]  /*52b20*/  ISETP.LT.AND P3, PT, R13, UR8, !P1 ;  /* 0x000000080d007c0c */ /* 0x000fe2000cf61270 */
[----:B------:R-:W2:Y:S01]  /*52b30*/  LDCU.64 UR8, c[0x0][0x398] ;  /* 0x00007300ff0877ac */ /* 0x000ea20008000a00 */
[----:B0-----:R-:W-:Y:S01]  /*52b40*/  PRMT R12, R12, 0x7632, R12 ;  /* 0x000076320c0c7816 */ /* 0x001fe2000000000c */
[----:B------:R-:W3:Y:S01]  /*52b50*/  LDL.LU R27, [R1+0x24] ;  /* 0x00002400011b7983 */ /* 0x000ee20000300800 */
[----:B------:R-:W-:Y:S01]  /*52b60*/  ISETP.LT.AND P4, PT, R15, UR69, !P1 ;  /* 0x000000450f007c0c */ /* 0x000fe2000cf81270 */
[----:B------:R-:W0:Y:S02]  /*52b70*/  LDCU UR70, c[0x0][0x398] ;  /* 0x00007300ff4677ac */ /* 0x000e240008000800 */
[----:B------:R1:W-:Y:S01]  /*52b80*/  STL [R1+0x2250], R14 ;  /* 0x0022500e01007387 */ /* 0x0003e20000100800 */
[----:B------:R-:W0:Y:S03]  /*52b90*/  LDCU UR69, c[0x0][0x398] ;  /* 0x00007300ff4577ac */ /* 0x000e260008000800 */
[----:B------:R2:W-:Y:S04]  /*52ba0*/  @P2 STG.E.U16 desc[UR76][R6.64], R12 ;  /* 0x0000000c06002986 */ /* 0x0005e8000c10154c */
[----:B-1----:R-:W3:Y:S04]  /*52bb0*/  LDL R14, [R1+0x11c0] ;  /* 0x0011c000010e7983 */ /* 0x002ee80000100800 */
[----:B--2---:R-:W2:Y:S04]  /*52bc0*/  LDL.LU R6, [R1+0x34] ;  /* 0x0000340001067983 */ /* 0x004ea80000300800 */
[----:B------:R-:W2:Y:S01]  /*52bd0*/  LDL R7, [R1+0x13f4] ;  /* 0x0013f40001077983 */ /* 0x000ea20000100800 */
[----:B----4-:R-:W-:Y:S01]  /*52be0*/  ISETP.LT.AND P0, PT, R25, UR51, !P1 ;  /* 0x0000003319007c0c */ /* 0x010fe2000cf01270 */
[----:B------:R-:W-:Y:S01]  /*52bf0*/  IMAD.WIDE R24, R29, 0x2, R4 ;  /* 0x000000021d187825 */ /* 0x000fe200078e0204 */
[----:B------:R-:W-:Y:S01]  /*52c00*/  ISETP.LT.AND P2, PT, R0, UR66, !P1 ;  /* 0x0000004200007c0c */ /* 0x000fe2000cf41270 */
[----:B------:R-:W1:Y:S01]  /*52c10*/  LDCU UR51, c[0x0][0x398] ;  /* 0x00007300ff3377ac */ /* 0x000e620008000800 */
[----:B------:R-:W4:Y:S01]  /*52c20*/  LDCU UR66, c[0x0][0x398] ;  /* 0x00007300ff4277ac */ /* 0x000f220008000800 */
[----:B---3--:R-:W-:-:S02]  /*52c30*/  VIADD R12, R14, 0x3 ;  /* 0x000000030e0c7836 */ /* 0x008fc40000000000 */
[----:B------:R-:W3:Y:S04]  /*52c40*/  LDL.LU R14, [R1+0x14] ;  /* 0x00001400010e7983 */ /* 0x000ee80000300800 */
[----:B--2---:R2:W-:Y:S04]  /*52c50*/  @P6 STG.E.U16 desc[UR76][R24.64], R6 ;  /* 0x0000000618006986 */ /* 0x0045e8000c10154c */
[----:B------:R0:W-:Y:S01]  /*52c60*/  STL [R1+0x224c], R21 ;  /* 0x00224c1501007387 */ /* 0x0001e20000100800 */
[----:B--2---:R-:W-:-:S03]  /*52c70*/  IMAD.WIDE R24, R29, 0x2, R20 ;  /* 0x000000021d187825 */ /* 0x004fc600078e0214 */
[----:B0-----:R-:W2:Y:S01]  /*52c80*/  LDL R21, [R1+0x13fc] ;  /* 0x0013fc0001157983 */ /* 0x001ea20000100800 */
[----:B------:R-:W-:Y:S02]  /*52c90*/  PRMT R26, R6, 0x7632, R26 ;  /* 0x00007632061a7816 */ /* 0x000fe4000000001a */
[----:B------:R-:W-:Y:S01]  /*52ca0*/  ISETP.LT.AND P6, PT, R7, UR46, !P1 ;  /* 0x0000002e07007c0c */ /* 0x000fe2000cfc1270 */
[----:B------:R-:W-:Y:S01]  /*52cb0*/  IMAD.WIDE R6, R29, 0x2, R22 ;  /* 0x000000021d067825 */ /* 0x000fe200078e0216 */
[----:B------:R0:W-:Y:S01]  /*52cc0*/  STL [R1+0x2240], R13 ;  /* 0x0022400d01007387 */ /* 0x0001e20000100800 */
[----:B------:R-:W-:Y:S01]  /*52cd0*/  PRMT R28, R27, 0x7632, R28 ;  /* 0x000076321b1c7816 */ /* 0x000fe2000000001c */
[----:B------:R-:W1:Y:S02]  /*52ce0*/  LDCU UR46, c[0x0][0x398] ;  /* 0x00007300ff2e77ac */ /* 0x000e640008000800 */
[----:B------:R4:W-:Y:S01]  /*52cf0*/  @P0 STG.E.U16 desc[UR76][R6.64], R26 ;  /* 0x0000001a06000986 */ /* 0x0009e2000c10154c */
[----:B------:R-:W-:-:S03]  /*52d00*/  ISETP.GE.AND P0, PT, R12, UR9, PT ;  /* 0x000000090c007c0c */ /* 0x000fc6000bf06270 */
[----:B------:R1:W-:Y:S01]  /*52d10*/  @P2 STG.E.U16 desc[UR76][R24.64], R27 ;  /* 0x0000001b18002986 */ /* 0x0003e2000c10154c */
[----:B------:R-:W-:Y:S01]  /*52d20*/  ISETP.LT.AND P2, PT, R13, UR6, !P0 ;  /* 0x000000060d007c0c */ /* 0x000fe2000c741270 */
[----:B------:R-:W2:Y:S02]  /*52d30*/  LDCU.64 UR6, c[0x0][0x398] ;  /* 0x00007300ff0677ac */ /* 0x000ea40008000a00 */
[----:B0-----:R-:W3:Y:S01]  /*52d40*/  LDL R13, [R1+0x13c0] ;  /* 0x0013c000010d7983 */ /* 0x001ee20000100800 */
[----:B----4-:R-:W-:-:S04]  /*52d50*/  IMAD.WIDE R6, R29, 0x2, R18 ;  /* 0x000000021d067825 */ /* 0x010fc800078e0212 */
[----:B-1----:R-:W-:Y:S01]  /*52d60*/  IMAD.WIDE R24, R29, 0x2, R16 ;  /* 0x000000021d187825 */ /* 0x002fe200078e0210 */
[----:B------:R-:W-:Y:S01]  /*52d70*/  @P3 STG.E.U16 desc[UR76][R6.64], R28 ;  /* 0x0000001c06003986 */ /* 0x000fe2000c10154c */
[----:B--2---:R-:W-:Y:S02]  /*52d80*/  ISETP.LT.AND P1, PT, R21, UR35, !P1 ;  /* 0x0000002315007c0c */ /* 0x004fe4000cf21270 */
[----:B------:R-:W-:Y:S01]  /*52d90*/  IMAD.WIDE R26, R29, 0x2, R10 ;  /* 0x000000021d1a7825 */ /* 0x000fe200078e020a */
[----:B------:R-:W2:Y:S01]  /*52da0*/  LDL.LU R21, [R1+0x134] ;  /* 0x0001340001157983 */ /* 0x000ea20000300800 */
[----:B------:R-:W-:Y:S01]  /*52db0*/  ISETP.LT.AND P3, PT, R15, UR47, !P0 ;  /* 0x0000002f0f007c0c */ /* 0x000fe2000c761270 */
[----:B------:R-:W0:Y:S02]  /*52dc0*/  LDCU UR47, c[0x0][0x398] ;  /* 0x00007300ff2f77ac */ /* 0x000e240008000800 */
[----:B------:R1:W-:Y:S01]  /*52dd0*/  STL [R1+0x2248], R16 ;  /* 0x0022481001007387 */ /* 0x0003e20000100800 */
[----:B------:R-:W4:Y:S03]  /*52de0*/  LDCU UR35, c[0x0][0x398] ;  /* 0x00007300ff2377ac */ /* 0x000f260008000800 */
[----:B-1----:R-:W2:Y:S04]  /*52df0*/  LDL.LU R16, [R1+0x124] ;  /* 0x0001240001107983 */ /* 0x002ea80000300800 */
[----:B------:R1:W-:Y:S04]  /*52e00*/  STL [R1+0x2244], R17 ;  /* 0x0022441101007387 */ /* 0x0003e80000100800 */
[----:B------:R-:W4:Y:S04]  /*52e10*/  LDL R7, [R1+0x13e4] ;  /* 0x0013e40001077983 */ /* 0x000f280000100800 */
[----:B-1----:R-:W4:Y:S01]  /*52e20*/  LDL R17, [R1+0x13fc] ;  /* 0x0013fc0001117983 */ /* 0x002f220000100800 */
[----:B--2---:R-:W-:-:S03]  /*52e30*/  PRMT R12, R16, 0x7632, R12 ;  /* 0x00007632100c7816 */ /* 0x004fc6000000000c */
[----:B------:R1:W-:Y:S01]  /*52e40*/  @P6 STG.E.U16 desc[UR76][R24.64], R16 ;  /* 0x0000001018006986 */ /* 0x0003e2000c10154c */
[----:B---3--:R-:W-:Y:S01]  /*52e50*/  ISETP.LT.AND P6, PT, R13, UR71, !P0 ;  /* 0x000000470d007c0c */ /* 0x008fe2000c7c1270 */
[----:B------:R-:W2:Y:S02]  /*52e60*/  LDCU UR71, c[0x0][0x398] ;  /* 0x00007300ff4777ac */ /* 0x000ea40008000800 */
[----:B------:R3:W-:Y:S01]  /*52e70*/  @P5 STG.E.U16 desc[UR76][R26.64], R12 ;  /* 0x0000000c1a005986 */ /* 0x0007e2000c10154c */
[----:B----4-:R-:W-:Y:S01]  /*52e80*/  ISETP.LT.AND P5, PT, R7, UR16, !P0 ;  /* 0x0000001007007c0c */ /* 0x010fe2000c7a1270 */
[C---:B------:R-:W-:Y:S01]  /*52e90*/  IMAD.WIDE R6, R29.reuse, 0x2, R8 ;  /* 0x000000021d067825 */ /* 0x040fe200078e0208 */
[----:B------:R-:W4:Y:S03]  /*52ea0*/  LDCU UR16, c[0x0][0x3b8] ;  /* 0x00007700ff1077ac */ /* 0x000f260008000800 */
[C---:B-1----:R-:W-:Y:S01]  /*52eb0*/  IMAD.WIDE R24, R29.reuse, 0x2, R2 ;  /* 0x000000021d187825 */ /* 0x042fe200078e0202 */
[----:B------:R1:W-:Y:S03]  /*52ec0*/  @P1 STG.E.U16 desc[UR76][R6.64], R14 ;  /* 0x0000000e06001986 */ /* 0x0003e6000c10154c */
[----:B---3--:R-:W-:Y:S01]  /*52ed0*/  VIADD R12, R29, UR18 ;  /* 0x000000121d0c7c36 */ /* 0x008fe20008000000 */
[----:B------:R-:W-:Y:S01]  /*52ee0*/  PRMT R26, R14, 0x7632, R26 ;  /* 0x000076320e1a7816 */ /* 0x000fe2000000001a */
[----:B------:R-:W3:Y:S01]  /*52ef0*/  LDL R16, [R1+0x4] ;  /* 0x0000040001107983 */ /* 0x000ee20000100800 */
[----:B------:R-:W0:Y:S03]  /*52f00*/  LDCU UR18, c[0x0][0x398] ;  /* 0x00007300ff1277ac */ /* 0x000e260008000800 */
[----:B------:R-:W2:Y:S01]  /*52f10*/  LDL.LU R13, [R1+0x174] ;  /* 0x00017400010d7983 */ /* 0x000ea20000300800 */
[----:B-1----:R-:W-:-:S03]  /*52f20*/  IMAD.WIDE R6, R12, 0x2, R4 ;  /* 0x000000020c067825 */ /* 0x002fc600078e0204 */
[----:B------:R1:W-:Y:S04]  /*52f30*/  STL [R1+0x1fa8], R29 ;  /* 0x001fa81d01007387 */ /* 0x0003e80000100800 */
[----:B------:R0:W-:Y:S04]  /*52f40*/  @P4 STG.E.U16 desc[UR76][R24.64], R26 ;  /* 0x0000001a18004986 */ /* 0x0001e8000c10154c */
[----:B------:R4:W-:Y:S04]  /*52f50*/  @P6 STG.E.U16 desc[UR76][R6.64], R21 ;  /* 0x0000001506006986 */ /* 0x0009e8000c10154c */
[----:B-1----:R-:W2:Y:S04]  /*52f60*/  LDL R29, [R1+0x13e4] ;  /* 0x0013e400011d7983 */ /* 0x002ea80000100800 */
[----:B------:R-:W2:Y:S01]  /*52f70*/  LDL.LU R14, [R1+0x2250] ;  /* 0x00225000010e7983 */ /* 0x000ea20000300800 */
[----:B0-----:R-:W-:-:S03]  /*52f80*/  PRMT R26, R21, 0x7632, R26 ;  /* 0x00007632151a7816 */ /* 0x001fc6000000001a */
[----:B----4-:R-:W4:Y:S04]  /*52f90*/  LDL.LU R21, [R1+0x224c] ;  /* 0x00224c0001157983 */ /* 0x010f280000300800 */
[----:B------:R-:W4:Y:S04]  /*52fa0*/  LDL R7, [R1+0x11c0] ;  /* 0x0011c00001077983 */ /* 0x000f280000100800 */
[----:B------:R-:W4:Y:S01]  /*52fb0*/  LDL R6, [R1+0x13f4] ;  /* 0x0013f40001067983 */ /* 0x000f220000100800 */
[----:B------:R-:W-:-:S05]  /*52fc0*/  IMAD.WIDE R24, R12, 0x2, R22 ;  /* 0x000000020c187825 */ /* 0x000fca00078e0216 */
[----:B------:R4:W-:Y:S01]  /*52fd0*/  @P5 STG.E.U16 desc[UR76][R24.64], R26 ;  /* 0x0000001a18005986 */ /* 0x0009e2000c10154c */
[----:B------:R-:W-:Y:S01]  /*52fe0*/  ISETP.LT.AND P4, PT, R0, UR62, !P0 ;  /* 0x0000003e00007c0c */ /* 0x000fe2000c781270 */
[----:B------:R-:W0:Y:S01]  /*52ff0*/  LDCU UR62, c[0x0][0x398] ;  /* 0x00007300ff3e77ac */ /* 0x000e220008000800 */
[----:B---3--:R-:W-:Y:S02]  /*53000*/  PRMT R27, R16, 0x7632, R27 ;  /* 0x00007632101b7816 */ /* 0x008fe4000000001b */
[----:B------:R-:W3:Y:S01]  /*53010*/  LDL.LU R16, [R1+0x2248] ;  /* 0x0022480001107983 */ /* 0x000ee20000300800 */
[----:B--2---:R-:W-:Y:S01]  /*53020*/  ISETP.LT.AND P1, PT, R14, UR18, !P0 ;  /* 0x000000120e007c0c */ /* 0x004fe2000c721270 */
[----:B----4-:R-:W-:Y:S01]  /*53030*/  VIADD R26, R7, 0x4 ;  /* 0x00000004071a7836 */ /* 0x010fe20000000000 */
[----:B------:R-:W-:Y:S02]  /*53040*/  PRMT R28, R13, 0x7632, R28 ;  /* 0x000076320d1c7816 */ /* 0x000fe4000000001c */
[----:B------:R-:W-:Y:S01]  /*53050*/  ISETP.LT.AND P6, PT, R6, UR48, !P0 ;  /* 0x0000003006007c0c */ /* 0x000fe2000c7c1270 */
[----:B------:R-:W-:Y:S01]  /*53060*/  IMAD.WIDE R24, R12, 0x2, R18 ;  /* 0x000000020c187825 */ /* 0x000fe200078e0212 */
[----:B------:R-:W-:Y:S01]  /*53070*/  ISETP.GE.AND P5, PT, R26, UR7, PT ;  /* 0x000000071a007c0c */ /* 0x000fe2000bfa6270 */
[----:B------:R-:W1:Y:S01]  /*53080*/  LDCU UR18, c[0x0][0x398] ;  /* 0x00007300ff1277ac */ /* 0x000e620008000800 */
[----:B------:R-:W2:Y:S01]  /*53090*/  LDL.LU R26, [R1+0x4] ;  /* 0x00000400011a7983 */ /* 0x000ea20000300800 */
[----:B------:R-:W-:Y:S01]  /*530a0*/  ISETP.LT.AND P0, PT, R17, UR14, !P0 ;  /* 0x0000000e11007c0c */ /* 0x000fe2000c701270 */
[C---:B------:R-:W-:Y:S01]  /*530b0*/  IMAD.WIDE R6, R12.reuse, 0x2, R20 ;  /* 0x000000020c067825 */ /* 0x040fe200078e0214 */
[----:B------:R-:W4:Y:S01]  /*530c0*/  LDCU UR48, c[0x0][0x398] ;  /* 0x00007300ff3077ac */ /* 0x000f220008000800 */
[----:B------:R-:W3:Y:S01]  /*530d0*/  LDL.LU R17, [R1+0x2244] ;  /* 0x0022440001117983 */ /* 0x000ee20000300800 */
[----:B------:R-:W0:Y:S03]  /*530e0*/  LDCU UR14, c[0x0][0x398] ;  /* 0x00007300ff0e77ac */ /* 0x000e260008000800 */
[----:B--2---:R3:W-:Y:S04]  /*530f0*/  @P4 STG.E.U16 desc[UR76][R6.64], R26 ;  /* 0x0000001a06004986 */ /* 0x0047e8000c10154c */
[----:B------:R-:W-:Y:S01]  /*53100*/  @P2 STG.E.U16 desc[UR76][R24.64], R27 ;  /* 0x0000001b18002986 */ /* 0x000fe2000c10154c */
[----:B---3--:R-:W-:-:S05]  /*53110*/  IMAD.WIDE R6, R12, 0x2, R16 ;  /* 0x000000020c067825 */ /* 0x008fca00078e0210 */
[----:B------:R2:W-:Y:S04]  /*53120*/  @P6 STG.E.U16 desc[UR76][R6.64], R13 ;  /* 0x0000000d06006986 */ /* 0x0005e8000c10154c */
[----:B--2---:R-:W2:Y:S04]  /*53130*/  LDL.LU R13, [R1+0x2240] ;  /* 0x00224000010d7983 */ /* 0x004ea80000300800 */
[----:B------:R-:W3:Y:S01]  /*53140*/  LDL R6, [R1+0x13c0] ;  /* 0x0013c00001067983 */ /* 0x000ee20000100800 */
[----:B------:R-:W-:Y:S01]  /*53150*/  IMAD.WIDE R24, R12, 0x2, R10 ;  /* 0x000000020c187825 */ /* 0x000fe200078e020a */
[----:B--2---:R-:W-:-:S02]  /*53160*/  ISETP.LT.AND P2, PT, R13, UR10, !P5 ;  /* 0x0000000a0d007c0c */ /* 0x004fc4000ef41270 */
[----:B------:R-:W2:Y:S01]  /*53170*/  LDL.LU R13, [R1+0x223c] ;  /* 0x00223c00010d7983 */ /* 0x000ea20000300800 */
[----:B------:R-:W-:Y:S01]  /*53180*/  IMAD.WIDE R26, R12, 0x2, R8 ;  /* 0x000000020c1a7825 */ /* 0x000fe200078e0208 */
[----:B---3--:R-:W-:Y:S01]  /*53190*/  ISETP.LT.AND P4, PT, R6, UR11, !P5 ;  /* 0x0000000b06007c0c */ /* 0x008fe2000ef81270 */
[----:B------:R-:W3:Y:S01]  /*531a0*/  LDCU.64 UR10, c[0x0][0x398] ;  /* 0x00007300ff0a77ac */ /* 0x000ee20008000a00 */
[----:B------:R0:W-:Y:S01]  /*531b0*/  @P1 STG.E.U16 desc[UR76][R24.64], R28 ;  /* 0x0000001c18001986 */ /* 0x0001e2000c10154c */
[----:B------:R-:W-:Y:S01]  /*531c0*/  VIADD R6, R12, UR16 ;  /* 0x000000100c067c36 */ /* 0x000fe20008000000 */
[----:B------:R-:W-:Y:S01]  /*531d0*/  ISETP.LT.AND P1, PT, R14, UR13, !P5 ;  /* 0x0000000d0e007c0c */ /* 0x000fe2000ef21270 */
[----:B------:R-:W1:Y:S01]  /*531e0*/  LDCU UR16, c[0x0][0x398] ;  /* 0x00007300ff1077ac */ /* 0x000e620008000800 */
[----:B------:R-:W-:Y:S01]  /*531f0*/  ISETP.LT.AND P6, PT, R15, UR43, !P5 ;  /* 0x0000002b0f007c0c */ /* 0x000fe2000efc1270 */
[----:B------:R-:W1:Y:S01]  /*53200*/  LDCU UR43, c[0x0][0x398] ;  /* 0x00007300ff2b77ac */ /* 0x000e620008000800 */
[----:B------:R-:W1:Y:S01]  /*53210*/  LDCU UR13, c[0x0][0x398] ;  /* 0x00007300ff0d77ac */ /* 0x000e620008000800 */
[----:B0-----:R-:W-:Y:S01]  /*53220*/  IMAD.WIDE R24, R6, 0x2, R4 ;  /* 0x0000000206187825 */ /* 0x001fe200078e0204 */
[----:B--2---:R0:W-:Y:S01]  /*53230*/  @P0 STG.E.U16 desc[UR76][R26.64], R13 ;  /* 0x0000000d1a000986 */ /* 0x0041e2000c10154c */
[----:B------:R-:W-:-:S02]  /*53240*/  PRMT R7, R13, 0x7632, R7 ;  /* 0x000076320d077816 */ /* 0x000fc40000000007 */
[----:B0-----:R-:W-:Y:S01]  /*53250*/  IMAD.WIDE R12, R12, 0x2, R2 ;  /* 0x000000020c0c7825 */ /* 0x001fe200078e0202 */
[----:B------:R-:W2:Y:S04]  /*53260*/  LDL.LU R27, [R1+0x28] ;  /* 0x00002800011b7983 */ /* 0x000ea80000300800 */
[----:B------:R-:W2:Y:S04]  /*53270*/  LDL.LU R14, [R1+0x128] ;  /* 0x00012800010e7983 */ /* 0x000ea80000300800 */
[----:B------:R0:W-:Y:S04]  /*53280*/  STL [R1+0x2238], R5 ;  /* 0x0022380501007387 */ /* 0x0001e80000100800 */
[----:B------:R1:W-:Y:S04]  /*53290*/  @P3 STG.E.U16 desc[UR76][R12.64], R7 ;  /* 0x000000070c003986 */ /* 0x0003e8000c10154c */
[----:B0-----:R-:W2:Y:S04]  /*532a0*/  LDL R5, [R1+0x11c0] ;  /* 0x0011c00001057983 */ /* 0x001ea80000100800 */
[----:B-1----:R-:W3:Y:S04]  /*532b0*/  LDL.LU R12, [R1+0x38] ;  /* 0x00003800010c7983 */ /* 0x002ee80000300800 */
[----:B------:R-:W4:Y:S01]  /*532c0*/  LDL R13, [R1+0x13f4] ;  /* 0x0013f400010d7983 */ /* 0x000f220000100800 */
[----:B------:R-:W-:Y:S01]  /*532d0*/  ISETP.LT.AND P0, PT, R29, UR21, !P5 ;  /* 0x000000151d007c0c */ /* 0x000fe2000ef01270 */
[----:B------:R-:W0:Y:S01]  /*532e0*/  LDCU UR21, c[0x0][0x398] ;  /* 0x00007300ff1577ac */ /* 0x000e220008000800 */
[----:B--2---:R-:W-:-:S02]  /*532f0*/  VIADD R7, R5, 0x5 ;  /* 0x0000000505077836 */ /* 0x004fc40000000000 */
[----:B------:R-:W2:Y:S04]  /*53300*/  LDL R5, [R1+0x18] ;  /* 0x0000180001057983 */ /* 0x000ea80000100800 */
[----:B---3--:R1:W-:Y:S01]  /*53310*/  @P4 STG.E.U16 desc[UR76][R24.64], R12 ;  /* 0x0000000c18004986 */ /* 0x0083e2000c10154c */
[----:B------:R-:W-:Y:S02]  /*53320*/  PRMT R26, R12, 0x7632, R26 ;  /* 0x000076320c1a7816 */ /* 0x000fe4000000001a */
[----:B----4-:R-:W-:Y:S01]  /*53330*/  ISETP.LT.AND P4, PT, R13, UR37, !P5 ;  /* 0x000000250d007c0c */ /* 0x010fe2000ef81270 */
[----:B------:R3:W-:Y:S01]  /*53340*/  STL [R1+0x2234], R21 ;  /* 0x0022341501007387 */ /* 0x0007e20000100800 */
[----:B------:R-:W-:Y:S01]  /*53350*/  ISETP.LT.AND P3, PT, R0, UR45, !P5 ;  /* 0x0000002d00007c0c */ /* 0x000fe2000ef61270 */
[----:B------:R-:W4:Y:S01]  /*53360*/  LDCU UR45, c[0x0][0x398] ;  /* 0x00007300ff2d77ac */ /* 0x000f220008000800 */
[----:B------:R-:W-:Y:S01]  /*53370*/  PRMT R28, R27, 0x7632, R28 ;  /* 0x000076321b1c7816 */ /* 0x000fe2000000001c */
[----:B------:R-:W0:Y:S01]  /*53380*/  LDCU UR37, c[0x0][0x398] ;  /* 0x00007300ff2577ac */ /* 0x000e220008000800 */
[----:B-1----:R-:W-:-:S05]  /*53390*/  IMAD.WIDE R12, R6, 0x2, R22 ;  /* 0x00000002060c7825 */ /* 0x002fca00078e0216 */
[----:B------:R1:W-:Y:S01]  /*533a0*/  @P0 STG.E.U16 desc[UR76][R12.64], R26 ;  /* 0x0000001a0c000986 */ /* 0x0003e2000c10154c */
[----:B------:R-:W-:-:S03]  /*533b0*/  IMAD.WIDE R24, R6, 0x2, R20 ;  /* 0x0000000206187825 */ /* 0x000fc600078e0214 */
[----:B---3--:R-:W3:Y:S04]  /*533c0*/  LDL R21, [R1+0x13fc] ;  /* 0x0013fc0001157983 */ /* 0x008ee80000100800 */
[----:B-1----:R-:W2:Y:S01]  /*533d0*/  LDL R13, [R1+0x13f4] ;  /* 0x0013f400010d7983 */ /* 0x002ea20000100800 */
[----:B------:R-:W-:-:S03]  /*533e0*/  ISETP.GE.AND P0, PT, R7, UR11, PT ;  /* 0x0000000b07007c0c */ /* 0x000fc6000bf06270 */
[----:B------:R1:W-:Y:S01]  /*533f0*/  @P3 STG.E.U16 desc[UR76][R24.64], R27 ;  /* 0x0000001b18003986 */ /* 0x0003e2000c10154c */
[----:B------:R-:W-:Y:S01]  /*53400*/  PRMT R7, R14, 0x7632, R7 ;  /* 0x000076320e077816 */ /* 0x000fe20000000007 */
[----:B-1----:R-:W-:-:S04]  /*53410*/  IMAD.WIDE R24, R6, 0x2, R16 ;  /* 0x0000000206187825 */ /* 0x002fc800078e0210 */
[C---:B------:R-:W-:Y:S01]  /*53420*/  IMAD.WIDE R26, R6.reuse, 0x2, R10 ;  /* 0x00000002061a7825 */ /* 0x040fe200078e020a */
[----:B---3--:R-:W-:Y:S01]  /*53430*/  ISETP.LT.AND P5, PT, R21, UR40, !P5 ;  /* 0x0000002815007c0c */ /* 0x008fe2000efa1270 */
[----:B------:R-:W1:Y:S01]  /*53440*/  LDCU UR40, c[0x0][0x398] ;  /* 0x00007300ff2877ac */ /* 0x000e620008000800 */
[----:B------:R-:W3:Y:S01]  /*53450*/  LDL.LU R21, [R1+0x138] ;  /* 0x0001380001157983 */ /* 0x000ee20000300800 */
[----:B--2---:R-:W-:Y:S01]  /*53460*/  ISETP.LT.AND P3, PT, R13, UR8, !P0 ;  /* 0x000000080d007c0c */ /* 0x004fe2000c761270 */
[C---:B------:R-:W-:Y:S02]  /*53470*/  IMAD.WIDE R12, R6.reuse, 0x2, R18 ;  /* 0x00000002060c7825 */ /* 0x040fe400078e0212 */
[----:B------:R2:W-:Y:S01]  /*53480*/  STL [R1+0x2230], R17 ;  /* 0x0022301101007387 */ /* 0x0005e20000100800 */
[----:B------:R-:W0:Y:S03]  /*53490*/  LDCU.64 UR8, c[0x0][0x398] ;  /* 0x00007300ff0877ac */ /* 0x000e260008000a00 */
[----:B------:R1:W-:Y:S04]  /*534a0*/  @P2 STG.E.U16 desc[UR76][R12.64], R28 ;  /* 0x0000001c0c002986 */ /* 0x0003e8000c10154c */
[----:B------:R-:W-:Y:S04]  /*534b0*/  @P4 STG.E.U16 desc[UR76][R24.64], R14 ;  /* 0x0000000e18004986 */ /* 0x000fe8000c10154c */
[----:B--2---:R-:W2:Y:S04]  /*534c0*/  LDL R17, [R1+0x8] ;  /* 0x0000080001117983 */ /* 0x004ea80000100800 */
[----:B------:R0:W-:Y:S01]  /*534d0*/  STL [R1+0x206c], R28 ;  /* 0x00206c1c01007387 */ /* 0x0001e20000100800 */
[----:B-1----:R-:W-:-:S03]  /*534e0*/  IMAD.WIDE R12, R6, 0x2, R8 ;  /* 0x00000002060c7825 */ /* 0x002fc600078e0208 */
[----:B------:R1:W-:Y:S04]  /*534f0*/  @P1 STG.E.U16 desc[UR76][R26.64], R7 ;  /* 0x000000071a001986 */ /* 0x0003e8000c10154c */
[----:B0-----:R-:W2:Y:S04]  /*53500*/  LDL R28, [R1+0x13fc] ;  /* 0x0013fc00011c7983 */ /* 0x001ea80000100800 */
[----:B------:R-:W2:Y:S04]  /*53510*/  LDL.LU R14, [R1+0x178] ;  /* 0x00017800010e7983 */ /* 0x000ea80000300800 */
[----:B-1----:R-:W2:Y:S01]  /*53520*/  LDL R7, [R1+0x13c0] ;  /* 0x0013c00001077983 */ /* 0x002ea20000100800 */
[----:B------:R-:W-:-:S03]  /*53530*/  PRMT R24, R5, 0x7632, R24 ;  /* 0x0000763205187816 */ /* 0x000fc60000000018 */
[----:B------:R0:W-:Y:S04]  /*53540*/  @P5 STG.E.U16 desc[UR76][R12.64], R5 ;  /* 0x000000050c005986 */ /* 0x0001e8000c10154c */
[----:B0-----:R-:W3:Y:S01]  /*53550*/  LDL.LU R5, [R1+0x2238] ;  /* 0x0022380001057983 */ /* 0x001ee20000300800 */
[C---:B------:R-:W-:Y:S01]  /*53560*/  VIADD R26, R6.reuse, UR42 ;  /* 0x0000002a061a7c36 */ /* 0x040fe20008000000 */
[----:B------:R-:W-:Y:S01]  /*53570*/  ISETP.LT.AND P2, PT, R29, UR41, !P0 ;  /* 0x000000291d007c0c */ /* 0x000fe2000c741270 */
[----:B------:R-:W0:Y:S01]  /*53580*/  LDCU UR41, c[0x0][0x398] ;  /* 0x00007300ff2977ac */ /* 0x000e220008000800 */
[----:B------:R-:W4:Y:S01]  /*53590*/  LDL R13, [R1+0x13f0] ;  /* 0x0013f000010d7983 */ /* 0x000f220000100800 */
[----:B------:R-:W-:Y:S01]  /*535a0*/  ISETP.LT.AND P4, PT, R15, UR20, !P0 ;  /* 0x000000140f007c0c */ /* 0x000fe2000c781270 */
[----:B------:R-:W1:Y:S01]  /*535b0*/  LDCU UR20, c[0x0][0x398] ;  /* 0x00007300ff1477ac */ /* 0x000e620008000800 */
[----:B------:R-:W0:Y:S01]  /*535c0*/  LDCU UR42, c[0x0][0x3b8] ;  /* 0x00007700ff2a77ac */ /* 0x000e220008000800 */
[----:B--2---:R-:W-:Y:S01]  /*535d0*/  ISETP.LT.AND P1, PT, R7, UR26, !P0 ;  /* 0x0000001a07007c0c */ /* 0x004fe2000c721270 */
[----:B------:R-:W-:Y:S01]  /*535e0*/  IMAD.WIDE R6, R6, 0x2, R2 ;  /* 0x0000000206067825 */ /* 0x000fe200078e0202 */
[----:B------:R-:W-:Y:S01]  /*535f0*/  PRMT R25, R17, 0x7632, R25 ;  /* 0x0000763211197816 */ /* 0x000fe20000000019 */
[----:B------:R-:W2:Y:S03]  /*53600*/  LDCU UR26, c[0x0][0x398] ;  /* 0x00007300ff1a77ac */ /* 0x000ea60008000800 */
[----:B------:R3:W-:Y:S02]  /*53610*/  @P6 STG.E.U16 desc[UR76][R6.64], R24 ;  /* 0x0000001806006986 */ /* 0x0007e4000c10154c */
[----:B---3--:R-:W-:Y:S01]  /*53620*/  IMAD.WIDE R6, R26, 0x2, R4 ;  /* 0x000000021a067825 */ /* 0x008fe200078e0204 */
[----:B------:R-:W-:-:S04]  /*53630*/  PRMT R24, R21, 0x7632, R24 ;  /* 0x0000763215187816 */ /* 0x000fc80000000018 */
[----:B------:R3:W-:Y:S04]  /*53640*/  @P1 STG.E.U16 desc[UR76][R6.64], R21 ;  /* 0x0000001506001986 */ /* 0x0007e8000c10154c */
[----:B---3--:R-:W3:Y:S04]  /*53650*/  LDL.LU R21, [R1+0x2234] ;  /* 0x0022340001157983 */ /* 0x008ee80000300800 */
[----:B------:R-:W2:Y:S01]  /*53660*/  LDL R7, [R1+0x11c0] ;  /* 0x0011c00001077983 */ /* 0x000ea20000100800 */
[----:B----4-:R-:W-:Y:S01]  /*53670*/  ISETP.LT.AND P5, PT, R13, UR36, !P0 ;  /* 0x000000240d007c0c */ /* 0x010fe2000c7a1270 */
[----:B------:R-:W-:Y:S01]  /*53680*/  IMAD.WIDE R12, R26, 0x2, R22 ;  /* 0x000000021a0c7825 */ /* 0x000fe200078e0216 */
[----:B------:R-:W-:Y:S01]  /*53690*/  ISETP.LT.AND P6, PT, R0, UR23, !P0 ;  /* 0x0000001700007c0c */ /* 0x000fe2000c7c1270 */
[----:B------:R-:W4:Y:S01]  /*536a0*/  LDL R6, [R1+0x13f8] ;  /* 0x0013f80001067983 */ /* 0x000f220000100800 */
[----:B------:R-:W-:Y:S01]  /*536b0*/  PRMT R27, R14, 0x7632, R27 ;  /* 0x000076320e1b7816 */ /* 0x000fe2000000001b */
[----:B------:R-:W0:Y:S02]  /*536c0*/  LDCU UR23, c[0x0][0x398] ;  /* 0x00007300ff1777ac */ /* 0x000e240008000800 */
[----:B------:R2:W-:Y:S01]  /*536d0*/  @P2 STG.E.U16 desc[UR76][R12.64], R24 ;  /* 0x000000180c002986 */ /* 0x0005e2000c10154c */
[----:B------:R-:W0:Y:S03]  /*536e0*/  LDCU UR36, c[0x0][0x398] ;  /* 0x00007300ff2477ac */ /* 0x000e260008000800 */
[----:B------:R-:W3:Y:S01]  /*536f0*/  LDL.LU R17, [R1+0x2230] ;  /* 0x0022300001117983 */ /* 0x000ee20000300800 */
[----:B--2---:R-:W-:-:S05]  /*53700*/  VIADD R24, R7, 0x6 ;  /* 0x0000000607187836 */ /* 0x004fca0000000000 */
[----:B------:R-:W-:Y:S02]  /*53710*/  ISETP.GE.AND P2, PT, R24, UR9, PT ;  /* 0x0000000918007c0c */ /* 0x000fe4000bf46270 */
[----:B----4-:R-:W-:Y:S01]  /*53720*/  ISETP.LT.AND P1, PT, R6, UR24, !P0 ;  /* 0x0000001806007c0c */ /* 0x010fe2000c721270 */
[----:B------:R-:W2:Y:S01]  /*53730*/  LDL.LU R24, [R1+0x8] ;  /* 0x0000080001187983 */ /* 0x000ea20000300800 */
[C---:B---3--:R-:W-:Y:S01]  /*53740*/  IMAD.WIDE R6, R26.reuse, 0x2, R20 ;  /* 0x000000021a067825 */ /* 0x048fe200078e0214 */
[----:B------:R-:W3:Y:S03]  /*53750*/  LDCU UR9, c[0x0][0x3b8] ;  /* 0x00007700ff0977ac */ /* 0x000ee60008000800 */
[C---:B------:R-:W-:Y:S01]  /*53760*/  IMAD.WIDE R12, R26.reuse, 0x2, R18 ;  /* 0x000000021a0c7825 */ /* 0x040fe200078e0212 */
[----:B------:R-:W-:Y:S01]  /*53770*/  STL [R1+0x2228], R9 ;  /* 0x0022280901007387 */ /* 0x000fe20000100800 */
[----:B------:R-:W4:Y:S03]  /*53780*/  LDCU UR24, c[0x0][0x398] ;  /* 0x00007300ff1877ac */ /* 0x000f260008000800 */
[----:B--2---:R2:W-:Y:S04]  /*53790*/  @P6 STG.E.U16 desc[UR76][R6.64], R24 ;  /* 0x0000001806006986 */ /* 0x0045e8000c10154c */
[----:B------:R0:W-:Y:S01]  /*537a0*/  @P5 STG.E.U16 desc[UR76][R12.64], R25 ;  /* 0x000000190c005986 */ /* 0x0001e2000c10154c */
[----:B--2---:R-:W-:-:S04]  /*537b0*/  IMAD.WIDE R6, R26, 0x2, R16 ;  /* 0x000000021a067825 */ /* 0x004fc800078e0210 */
[----:B0-----:R-:W-:Y:S01]  /*537c0*/  IMAD.WIDE R24, R26, 0x2, R8 ;  /* 0x000000021a187825 */ /* 0x001fe200078e0208 */
[----:B------:R0:W-:Y:S04]  /*537d0*/  @P3 STG.E.U16 desc[UR76][R6.64], R14 ;  /* 0x0000000e06003986 */ /* 0x0001e8000c10154c */
[----:B------:R-:W2:Y:S04]  /*537e0*/  LDL R9, [R1+0x13c0] ;  /* 0x0013c00001097983 */ /* 0x000ea80000100800 */
[----:B0-----:R-:W3:Y:S04]  /*537f0*/  LDL.LU R14, [R1+0x222c] ;  /* 0x00222c00010e7983 */ /* 0x001ee80000300800 */
[----:B------:R-:W3:Y:S01]  /*53800*/  LDL R7, [R1+0x13f4] ;  /* 0x0013f40001077983 */ /* 0x000ee20000100800 */
[----:B------:R-:W-:Y:S01]  /*53810*/  ISETP.LT.AND P0, PT, R28, UR15, !P0 ;  /* 0x0000000f1c007c0c */ /* 0x000fe2000c701270 */
[----:B------:R-:W-:Y:S01]  /*53820*/  IMAD.WIDE R12, R26, 0x2, R10 ;  /* 0x000000021a0c7825 */ /* 0x000fe200078e020a */
[----:B------:R-:W-:Y:S01]  /*53830*/  ISETP.LT.AND P3, PT, R15, UR27, !P2 ;  /* 0x0000001b0f007c0c */ /* 0x000fe2000d761270 */
[----:B------:R-:W0:Y:S03]  /*53840*/  LDCU UR27, c[0x0][0x398] ;  /* 0x00007300ff1b77ac */ /* 0x000e260008000800 */
[----:B------:R0:W-:Y:S01]  /*53850*/  @P1 STG.E.U16 desc[UR76][R12.64], R27 ;  /* 0x0000001b0c001986 */ /* 0x0001e2000c10154c */
[----:B------:R-:W0:Y:S01]  /*53860*/  LDCU UR15, c[0x0][0x398] ;  /* 0x00007300ff0f77ac */ /* 0x000e220008000800 */
[----:B--2---:R-:W-:-:S02]  /*53870*/  ISETP.LT.AND P5, PT, R9, UR33, !P2 ;  /* 0x0000002109007c0c */ /* 0x004fc4000d7a1270 */
[----:B---3--:R-:W-:-:S03]  /*53880*/  ISETP.LT.AND P6, PT, R7, UR6, !P2 ;  /* 0x0000000607007c0c */ /* 0x008fc6000d7c1270 */
[----:B------:R2:W-:Y:S01]  /*53890*/  @P0 STG.E.U16 desc[UR76][R24.64], R14 ;  /* 0x0000000e18000986 */ /* 0x0005e2000c10154c */
[----:B------:R-:W-:Y:S01]  /*538a0*/  IMAD.WIDE R6, R26, 0x2, R2 ;  /* 0x000000021a067825 */ /* 0x000fe200078e0202 */
[----:B------:R-:W-:Y:S01]  /*538b0*/  ISETP.LT.AND P0, PT, R28, UR38, !P2 ;  /* 0x000000261c007c0c */ /* 0x000fe2000d701270 */
[----:B------:R-:W3:Y:S01]  /*538c0*/  LDCU.64 UR6, c[0x0][0x398] ;  /* 0x00007300ff0677ac */ /* 0x000ee20008000a00 */
[----:B------:R-:W3:Y:S01]  /*538d0*/  LDL R9, [R1+0x12c] ;  /* 0x00012c0001097983 */ /* 0x000ee20000100800 */
[----:B0-----:R-:W-:Y:S01]  /*538e0*/  VIADD R27, R26, UR60 ;  /* 0x0000003c1a1b7c36 */ /* 0x001fe20008000000 */
[----:B------:R-:W-:Y:S01]  /*538f0*/  ISETP.LT.AND P1, PT, R29, UR5, !P2 ;  /* 0x000000051d007c0c */ /* 0x000fe2000d721270 */
[----:B------:R-:W0:Y:S01]  /*53900*/  LDCU UR5, c[0x0][0x398] ;  /* 0x00007300ff0577ac */ /* 0x000e220008000800 */
[----:B------:R-:W0:Y:S01]  /*53910*/  LDCU UR33, c[0x0][0x398] ;  /* 0x00007300ff2177ac */ /* 0x000e220008000800 */
[----:B--2---:R-:W-:Y:S01]  /*53920*/  PRMT R14, R14, 0x7632, R14 ;  /* 0x000076320e0e7816 */ /* 0x004fe2000000000e */
[----:B------:R-:W2:Y:S01]  /*53930*/  LDL R25, [R1+0x13f4] ;  /* 0x0013f40001197983 */ /* 0x000ea20000100800 */
[----:B------:R-:W0:Y:S03]  /*53940*/  LDCU UR60, c[0x0][0x3b8] ;  /* 0x00007700ff3c77ac */ /* 0x000e260008000800 */
[----:B------:R1:W-:Y:S01]  /*53950*/  STL [R1+0x2224], R28 ;  /* 0x0022241c01007387 */ /* 0x0003e20000100800 */
[----:B------:R-:W0:Y:S03]  /*53960*/  LDCU UR38, c[0x0][0x398] ;  /* 0x00007300ff2677ac */ /* 0x000e260008000800 */
[----:B------:R4:W-:Y:S04]  /*53970*/  @P4 STG.E.U16 desc[UR76][R6.64], R14 ;  /* 0x0000000e06004986 */ /* 0x0009e8000c10154c */
[----:B-1----:R-:W2:Y:S04]  /*53980*/  LDL R28, [R1+0x13f0] ;  /* 0x0013f000011c7983 */ /* 0x002ea80000100800 */
[----:B----4-:R-:W4:Y:S04]  /*53990*/  LDL R6, [R1+0x13f8] ;  /* 0x0013f80001067983 */ /* 0x010f280000100800 */
[----:B------:R-:W2:Y:S01]  /*539a0*/  LDL.LU R7, [R1+0x3c] ;  /* 0x00003c0001077983 */ /* 0x000ea20000300800 */
[----:B------:R-:W-:Y:S01]  /*539b0*/  IMAD.WIDE R12, R27, 0x2, R4 ;  /* 0x000000021b0c7825 */ /* 0x000fe200078e0204 */
[----:B------:R-:W-:Y:S01]  /*539c0*/  ISETP.LT.AND P4, PT, R0, UR30, !P2 ;  /* 0x0000001e00007c0c */ /* 0x000fe2000d781270 */
[----:B------:R-:W1:Y:S01]  /*539d0*/  LDCU UR30, c[0x0][0x398] ;  /* 0x00007300ff1e77ac */ /* 0x000e620008000800 */
[----:B------:R-:W3:Y:S04]  /*539e0*/  LDL R14, [R1+0x11c0] ;  /* 0x0011c000010e7983 */ /* 0x000ee80000100800 */
[----:B--2---:R2:W-:Y:S01]  /*539f0*/  @P5 STG.E.U16 desc[UR76][R12.64], R7 ;  /* 0x000000070c005986 */ /* 0x0045e2000c10154c */
[----:B----4-:R-:W-:Y:S01]  /*53a00*/  ISETP.LT.AND P5, PT, R6, UR29, !P2 ;  /* 0x0000001d06007c0c */ /* 0x010fe2000d7a1270 */
[----:B------:R-:W4:Y:S01]  /*53a10*/  LDCU UR29, c[0x0][0x398] ;  /* 0x00007300ff1d77ac */ /* 0x000f220008000800 */
[----:B------:R-:W-:-:S02]  /*53a20*/  ISETP.LT.AND P2, PT, R28, UR22, !P2 ;  /* 0x000000161c007c0c */ /* 0x000fc4000d741270 */
[----:B------:R-:W4:Y:S01]  /*53a30*/  LDL.LU R28, [R1+0x1c] ;  /* 0x00001c00011c7983 */ /* 0x000f220000300800 */
[----:B------:R-:W-:Y:S01]  /*53a40*/  PRMT R24, R7, 0x7632, R24 ;  /* 0x0000763207187816 */ /* 0x000fe20000000018 */
[----:B---3--:R-:W-:Y:S01]  /*53a50*/  VIADD R14, R14, 0x7 ;  /* 0x000000070e0e7836 */ /* 0x008fe20000000000 */
[----:B------:R-:W3:Y:S01]  /*53a60*/  LDCU UR22, c[0x0][0x398] ;  /* 0x00007300ff1677ac */ /* 0x000ee20008000800 */
[----:B------:R0:W-:Y:S01]  /*53a70*/  STL [R1+0x2220], R21 ;  /* 0x0022201501007387 */ /* 0x0001e20000100800 */
[----:B--2---:R-:W-:-:S03]  /*53a80*/  IMAD.WIDE R12, R27, 0x2, R20 ;  /* 0x000000021b0c7825 */ /* 0x004fc600078e0214 */
[----:B0-----:R-:W2:Y:S01]  /*53a90*/  LDL.LU R21, [R1+0x2c] ;  /* 0x00002c0001157983 */ /* 0x001ea20000300800 */
[----:B------:R-:W-:-:S05]  /*53aa0*/  IMAD.WIDE R6, R27, 0x2, R22 ;  /* 0x000000021b067825 */ /* 0x000fca00078e0216 */
[----:B------:R0:W-:Y:S01]  /*53ab0*/  @P1 STG.E.U16 desc[UR76][R6.64], R24 ;  /* 0x0000001806001986 */ /* 0x0001e2000c10154c */
[----:B------:R-:W-:Y:S02]  /*53ac0*/  ISETP.GE.AND P1, PT, R14, UR7, PT ;  /* 0x000000070e007c0c */ /* 0x000fe4000bf26270 */
[----:B------:R-:W-:Y:S01]  /*53ad0*/  PRMT R14, R9, 0x7632, R14 ;  /* 0x00007632090e7816 */ /* 0x000fe2000000000e */
[----:B0-----:R-:W-:Y:S01]  /*53ae0*/  IMAD.WIDE R6, R27, 0x2, R18 ;  /* 0x000000021b067825 */ /* 0x001fe200078e0212 */
[----:B--2---:R-:W-:Y:S01]  /*53af0*/  PRMT R26, R21, 0x7632, R26 ;  /* 0x00007632151a7816 */ /* 0x004fe2000000001a */
[----:B------:R0:W-:Y:S04]  /*53b00*/  @P4 STG.E.U16 desc[UR76][R12.64], R21 ;  /* 0x000000150c004986 */ /* 0x0001e8000c10154c */
[----:B------:R2:W-:Y:S04]  /*53b10*/  @P2 STG.E.U16 desc[UR76][R6.64], R26 ;  /* 0x0000001a06002986 */ /* 0x0005e8000c10154c */
[----:B0-----:R-:W3:Y:S04]  /*53b20*/  LDL.LU R21, [R1+0x13c] ;  /* 0x00013c0001157983 */ /* 0x001ee80000300800 */
[----:B------:R-:W3:Y:S04]  /*53b30*/  LDL.LU R9, [R1+0x2228] ;  /* 0x0022280001097983 */ /* 0x000ee80000300800 */
[----:B--2---:R-:W2:Y:S01]  /*53b40*/  LDL.LU R7, [R1+0x12c] ;  /* 0x00012c0001077983 */ /* 0x004ea20000300800 */
[----:B------:R-:W-:Y:S01]  /*53b50*/  IMAD.WIDE R12, R27, 0x2, R16 ;  /* 0x000000021b0c7825 */ /* 0x000fe200078e0210 */
[----:B------:R-:W-:Y:S01]  /*53b60*/  ISETP.LT.AND P4, PT, R25, UR10, !P1 ;  /* 0x0000000a19007c0c */ /* 0x000fe2000cf81270 */
[----:B------:R-:W0:Y:S03]  /*53b70*/  LDCU.64 UR10, c[0x0][0x398] ;  /* 0x00007300ff0a77ac */ /* 0x000e260008000a00 */
[----:B--2---:R2:W-:Y:S04]  /*53b80*/  @P6 STG.E.U16 desc[UR76][R12.64], R7 ;  /* 0x000000070c006986 */ /* 0x0045e8000c10154c */
[----:B--2---:R-:W2:Y:S01]  /*53b90*/  LDL R13, [R1+0x13c0] ;  /* 0x0013c000010d7983 */ /* 0x004ea20000100800 */
[----:B------:R-:W-:-:S04]  /*53ba0*/  IMAD.WIDE R24, R27, 0x2, R10 ;  /* 0x000000021b187825 */ /* 0x000fc800078e020a */
[----:B---3--:R-:W-:Y:S01]  /*53bb0*/  IMAD.WIDE R6, R27, 0x2, R8 ;  /* 0x000000021b067825 */ /* 0x008fe200078e0208 */
[----:B------:R3:W-:Y:S01]  /*53bc0*/  @P5 STG.E.U16 desc[UR76][R24.64], R14 ;  /* 0x0000000e18005986 */ /* 0x0007e2000c10154c */
[----:B------:R-:W-:Y:S01]  /*53bd0*/  ISETP.LT.AND P5, PT, R29, UR57, !P1 ;  /* 0x000000391d007c0c */ /* 0x000fe2000cfa1270 */
[----:B------:R-:W0:Y:S01]  /*53be0*/  LDCU UR57, c[0x0][0x398] ;  /* 0x00007300ff3977ac */ /* 0x000e220008000800 */
[----:B------:R-:W-:Y:S01]  /*53bf0*/  ISETP.LT.AND P2, PT, R15, UR28, !P1 ;  /* 0x0000001c0f007c0c */ /* 0x000fe2000cf41270 */
[----:B----4-:R4:W-:Y:S01]  /*53c00*/  @P0 STG.E.U16 desc[UR76][R6.64], R28 ;  /* 0x0000001c06000986 */ /* 0x0109e2000c10154c */
[----:B------:R-:W0:Y:S03]  /*53c10*/  LDCU UR28, c[0x0][0x398] ;  /* 0x00007300ff1c77ac */ /* 0x000e260008000800 */
[----:B------:R-:W2:Y:S01]  /*53c20*/  LDL.LU R15, [R1+0x17c] ;  /* 0x00017c00010f7983 */ /* 0x000ea20000300800 */
[----:B---3--:R-:W-:Y:S01]  /*53c30*/  VIADD R14, R27, UR59 ;  /* 0x0000003b1b0e7c36 */ /* 0x008fe20008000000 */
[----:B------:R-:W-:-:S02]  /*53c40*/  PRMT R24, R28, 0x7632, R24 ;  /* 0x000076321c187816 */ /* 0x000fc40000000018 */
[----:B------:R3:W-:Y:S01]  /*53c50*/  STL [R1+0x221c], R29 ;  /* 0x00221c1d01007387 */ /* 0x0007e20000100800 */
[----:B------:R-:W-:Y:S01]  /*53c60*/  PRMT R25, R21, 0x7632, R25 ;  /* 0x0000763215197816 */ /* 0x000fe20000000019 */
[C---:B----4-:R-:W-:Y:S01]  /*53c70*/  IMAD.WIDE R6, R14.reuse, 0x2, R4 ;  /* 0x000000020e067825 */ /* 0x050fe200078e0204 */
[----:B------:R-:W4:Y:S01]  /*53c80*/  LDCU UR59, c[0x0][0x3b8] ;  /* 0x00007700ff3b77ac */ /* 0x000f220008000800 */
[----:B---3--:R-:W3:Y:S04]  /*53c90*/  LDL R29, [R1+0x13f4] ;  /* 0x0013f400011d7983 */ /* 0x008ee80000100800 */
[----:B------:R-:W3:Y:S01]  /*53ca0*/  LDL.LU R28, [R1+0x2224] ;  /* 0x00222400011c7983 */ /* 0x000ee20000300800 */
[----:B--2---:R-:W-:Y:S01]  /*53cb0*/  ISETP.LT.AND P6, PT, R13, UR50, !P1 ;  /* 0x000000320d007c0c */ /* 0x004fe2000cfc1270 */
[----:B------:R-:W-:Y:S01]  /*53cc0*/  IMAD.WIDE R12, R27, 0x2, R2 ;  /* 0x000000021b0c7825 */ /* 0x000fe200078e0202 */
[----:B------:R-:W2:Y:S04]  /*53cd0*/  LDCU UR50, c[0x0][0x398] ;  /* 0x00007300ff3277ac */ /* 0x000ea80008000800 */
[----:B------:R0:W-:Y:S07]  /*53ce0*/  @P3 STG.E.U16 desc[UR76][R12.64], R24 ;  /* 0x000000180c003986 */ /* 0x0001ee000c10154c */
[----:B------:R1:W-:Y:S04]  /*53cf0*/  @P6 STG.E.U16 desc[UR76][R6.64], R21 ;  /* 0x0000001506006986 */ /* 0x0003e8000c10154c */
[----:B0-----:R-:W2:Y:S01]  /*53d00*/  LDL R24, [R1+0x11c0] ;  /* 0x0011c00001187983 */ /* 0x001ea20000100800 */
[----:B------:R-:W-:-:S03]  /*53d10*/  IMAD.WIDE R12, R14, 0x2, R22 ;  /* 0x000000020e0c7825 */ /* 0x000fc600078e0216 */
[----:B-1----:R-:W4:Y:S04]  /*53d20*/  LDL.LU R21, [R1+0x2220] ;  /* 0x0022200001157983 */ /* 0x002f280000300800 */
[----:B------:R-:W4:Y:S04]  /*53d30*/  LDL R7, [R1+0x13f0] ;  /* 0x0013f00001077983 */ /* 0x000f280000100800 */
[----:B------:R0:W-:Y:S04]  /*53d40*/  @P5 STG.E.U16 desc[UR76][R12.64], R25 ;  /* 0x000000190c005986 */ /* 0x0001e8000c10154c */
[----:B0-----:R-:W4:Y:S04]  /*53d50*/  LDL R12, [R1+0x13f8] ;  /* 0x0013f800010c7983 */ /* 0x001f280000100800 */
[----:B------:R-:W4:Y:S01]  /*53d60*/  LDL.LU R13, [R1+0xc] ;  /* 0x00000c00010d7983 */ /* 0x000f220000300800 */
[----:B------:R-:W-:Y:S01]  /*53d70*/  ISETP.LT.AND P3, PT, R0, UR31, !P1 ;  /* 0x0000001f00007c0c */ /* 0x000fe2000cf61270 */
[----:B------:R-:W0:Y:S01]  /*53d80*/  LDCU UR31, c[0x0][0x398] ;  /* 0x00007300ff1f77ac */ /* 0x000e220008000800 */
[----:B---3--:R-:W-:-:S02]  /*53d90*/  ISETP.LT.AND P0, PT, R28, UR54, !P1 ;  /* 0x000000361c007c0c */ /* 0x008fc4000cf01270 */
[----:B------:R-:W-:Y:S01]  /*53da0*/  PRMT R26, R15, 0x7632, R26 ;  /* 0x000076320f1a7816 */ /* 0x000fe2000000001a */
[----:B------:R-:W1:Y:S01]  /*53db0*/  LDCU UR54, c[0x0][0x398] ;  /* 0x00007300ff3677ac */ /* 0x000e620008000800 */
[----:B--2---:R-:W-:Y:S01]  /*53dc0*/  VIADD R24, R24, 0x8 ;  /* 0x0000000818187836 */ /* 0x004fe20000000000 */
[----:B----4-:R-:W-:Y:S01]  /*53dd0*/  ISETP.LT.AND P6, PT, R7, UR32, !P1 ;  /* 0x0000002007007c0c */ /* 0x010fe2000cfc1270 */
[----:B------:R-:W-:-:S03]  /*53de0*/  IMAD.WIDE R6, R14, 0x2, R20 ;  /* 0x000000020e067825 */ /* 0x000fc600078e0214 */
[----:B------:R-:W-:Y:S01]  /*53df0*/  ISETP.GE.AND P5, PT, R24, UR11, PT ;  /* 0x0000000b18007c0c */ /* 0x000fe2000bfa6270 */
[----:B------:R-:W2:Y:S01]  /*53e00*/  LDCU UR32, c[0x0][0x398] ;  /* 0x00007300ff2077ac */ /* 0x000ea20008000800 */
[----:B------:R-:W-:Y:S01]  /*53e10*/  ISETP.LT.AND P1, PT, R12, UR49, !P1 ;  /* 0x000000310c007c0c */ /* 0x000fe2000cf21270 */
[----:B------:R3:W-:Y:S01]  /*53e20*/  @P3 STG.E.U16 desc[UR76][R6.64], R13 ;  /* 0x0000000d06003986 */ /* 0x0007e2000c10154c */
[----:B------:R-:W-:Y:S01]  /*53e30*/  PRMT R27, R13, 0x7632, R27 ;  /* 0x000076320d1b7816 */ /* 0x000fe2000000001b */
[C---:B------:R-:W-:Y:S01]  /*53e40*/  IMAD.WIDE R24, R14.reuse, 0x2, R10 ;  /* 0x000000020e187825 */ /* 0x040fe200078e020a */
[----:B------:R-:W-:Y:S01]  /*53e50*/  ISETP.LT.AND P3, PT, R29, UR8, !P5 ;  /* 0x000000081d007c0c */ /* 0x000fe2000ef61270 */
[----:B------:R-:W4:Y:S02]  /*53e60*/  LDCU UR49, c[0x0][0x398] ;  /* 0x00007300ff3177ac */ /* 0x000f240008000800 */
[----:B---3--:R-:W-:-:S04]  /*53e70*/  IMAD.WIDE R6, R14, 0x2, R18 ;  /* 0x000000020e067825 */ /* 0x008fc800078e0212 */
[----:B------:R-:W-:Y:S01]  /*53e80*/  IMAD.WIDE R12, R14, 0x2, R16 ;  /* 0x000000020e0c7825 */ /* 0x000fe200078e0210 */
[----:B------:R3:W-:Y:S04]  /*53e90*/  @P6 STG.E.U16 desc[UR76][R6.64], R27 ;  /* 0x0000001b06006986 */ /* 0x0007e8000c10154c */
[----:B------:R-:W-:Y:S04]  /*53ea0*/  @P4 STG.E.U16 desc[UR76][R12.64], R15 ;  /* 0x0000000f0c004986 */ /* 0x000fe8000c10154c */
[----:B---3--:R-:W3:Y:S04]  /*53eb0*/  LDL R6, [R1+0x13f8] ;  /* 0x0013f80001067983 */ /* 0x008ee80000100800 */
[----:B------:R0:W-:Y:S04]  /*53ec0*/  STL [R1+0x2100], R27 ;  /* 0x0021001b01007387 */ /* 0x0001e80000100800 */
[----:B0-----:R-:W2:Y:S04]  /*53ed0*/  LDL R27, [R1+0x13c0] ;  /* 0x0013c000011b7983 */ /* 0x001ea80000100800 */
[----:B------:R-:W2:Y:S04]  /*53ee0*/  LDL.LU R29, [R1+0x221c] ;  /* 0x00221c00011d7983 */ /* 0x000ea80000300800 */
[----:B------:R-:W2:Y:S04]  /*53ef0*/  LDL.LU R15, [R1+0x2218] ;  /* 0x00221800010f7983 */ /* 0x000ea80000300800 */
[----:B------:R-:W2:Y:S04]  /*53f00*/  LDL R13, [R1+0x1400] ;  /* 0x00140000010d7983 */ /* 0x000ea80000100800 */
[----:B------:R0:W-:Y:S04]  /*53f10*/  @P1 STG.E.U16 desc[UR76][R24.64], R26 ;  /* 0x0000001a18001986 */ /* 0x0001e8000c10154c */
[----:B0-----:R-:W4:Y:S01]  /*53f20*/  LDL.LU R25, [R1+0x190] ;  /* 0x0001900001197983 */ /* 0x001f220000300800 */
[----:B---3--:R-:W-:Y:S01]  /*53f30*/  ISETP.LT.AND P1, PT, R6, UR64, !P5 ;  /* 0x0000004006007c0c */ /* 0x008fe2000ef21270 */
[C---:B------:R-:W-:Y:S01]  /*53f40*/  VIADD R6, R14.reuse, UR9 ;  /* 0x000000090e067c36 */ /* 0x040fe20008000000 */
[----:B------:R-:W0:Y:S01]  /*53f50*/  LDCU.64 UR8, c[0x0][0x398] ;  /* 0x00007300ff0877ac */ /* 0x000e220008000a00 */
[----:B------:R-:W3:Y:S01]  /*53f60*/  LDCU UR64, c[0x0][0x398] ;  /* 0x00007300ff4077ac */ /* 0x000ee20008000800 */
[----:B--2---:R-:W-:Y:S01]  /*53f70*/  ISETP.LT.AND P6, PT, R13, UR39, !P5 ;  /* 0x000000270d007c0c */ /* 0x004fe2000efc1270 */
[C---:B------:R-:W-:Y:S01]  /*53f80*/  IMAD.WIDE R12, R14.reuse, 0x2, R8 ;  /* 0x000000020e0c7825 */ /* 0x040fe200078e0208 */
[----:B------:R-:W-:Y:S01]  /*53f90*/  PRMT R7, R15, 0x7632, R7 ;  /* 0x000076320f077816 */ /* 0x000fe20000000007 */
[----:B------:R-:W2:Y:S03]  /*53fa0*/  LDCU UR39, c[0x0][0x398] ;  /* 0x00007300ff2777ac */ /* 0x000ea60008000800 */
[----:B------:R0:W-:Y:S02]  /*53fb0*/  @P0 STG.E.U16 desc[UR76][R12.64], R15 ;  /* 0x0000000f0c000986 */ /* 0x0001e4000c10154c */
[----:B0-----:R-:W-:-:S05]  /*53fc0*/  IMAD.WIDE R14, R14, 0x2, R2 ;  /* 0x000000020e0e7825 */ /* 0x001fca00078e0202 */
[----:B------:R0:W-:Y:S04]  /*53fd0*/  @P2 STG.E.U16 desc[UR76][R14.64], R7 ;  /* 0x000000070e002986 */ /* 0x0001e8000c10154c */
[----:B0-----:R-:W2:Y:S04]  /*53fe0*/  LDL.LU R7, [R1+0x180] ;  /* 0x0001800001077983 */ /* 0x001ea80000300800 */
[----:B------:R-:W3:Y:S04]  /*53ff0*/  LDL R14, [R1+0x13f0] ;  /* 0x0013f000010e7983 */ /* 0x000ee80000100800 */
[----:B------:R-:W3:Y:S01]  /*54000*/  LDL R15, [R1+0x11c0] ;  /* 0x0011c000010f7983 */ /* 0x000ee20000100800 */
[----:B------:R-:W-:Y:S01]  /*54010*/  ISETP.LT.AND P4, PT, R27, UR61, !P5 ;  /* 0x0000003d1b007c0c */ /* 0x000fe2000ef81270 */
[----:B------:R-:W-:Y:S01]  /*54020*/  IMAD.WIDE R12, R6, 0x2, R4 ;  /* 0x00000002060c7825 */ /* 0x000fe200078e0204 */
[----:B------:R-:W-:Y:S01]  /*54030*/  ISETP.LT.AND P0, PT, R29, UR25, !P5 ;  /* 0x000000191d007c0c */ /* 0x000fe2000ef01270 */
[----:B------:R-:W-:Y:S01]  /*54040*/  STL [R1+0x2214], R21 ;  /* 0x0022141501007387 */ /* 0x000fe20000100800 */
[----:B------:R-:W-:Y:S01]  /*54050*/  ISETP.LT.AND P2, PT, R0, UR55, !P5 ;  /* 0x0000003700007c0c */ /* 0x000fe2000ef41270 */
[----:B------:R-:W0:Y:S01]  /*54060*/  LDCU UR55, c[0x0][0x398] ;  /* 0x00007300ff3777ac */ /* 0x000e220008000800 */
[----:B----4-:R-:W-:Y:S01]  /*54070*/  PRMT R26, R25, 0x7632, R26 ;  /* 0x00007632191a7816 */ /* 0x010fe2000000001a */
[----:B------:R-:W4:Y:S01]  /*54080*/  LDCU UR25, c[0x0][0x398] ;  /* 0x00007300ff1977ac */ /* 0x000f220008000800 */
[----:B------:R-:W0:Y:S05]  /*54090*/  LDCU UR61, c[0x0][0x398] ;  /* 0x00007300ff3d77ac */ /* 0x000e2a0008000800 */
[----:B--2---:R2:W-:Y:S01]  /*540a0*/  @P4 STG.E.U16 desc[UR76][R12.64], R7 ;  /* 0x000000070c004986 */ /* 0x0045e2000c10154c */
[----:B------:R-:W-:-:S02]  /*540b0*/  PRMT R24, R7, 0x7632, R24 ;  /* 0x0000763207187816 */ /* 0x000fc40000000018 */
[----:B---3--:R-:W-:Y:S01]  /*540c0*/  ISETP.LT.AND P4, PT, R14, UR56, !P5 ;  /* 0x000000380e007c0c */ /* 0x008fe2000ef81270 */
[----:B------:R-:W3:Y:S01]  /*540d0*/  LDCU UR56, c[0x0][0x398] ;  /* 0x00007300ff3877ac */ /* 0x000ee20008000800 */
[----:B--2---:R-:W-:Y:S02]  /*540e0*/  VIADD R7, R15, 0x9 ;  /* 0x000000090f077836 */ /* 0x004fe40000000000 */
[C---:B------:R-:W-:Y:S02]  /*540f0*/  IMAD.WIDE R14, R6.reuse, 0x2, R20 ;  /* 0x00000002060e7825 */ /* 0x040fe400078e0214 */
[----:B------:R-:W2:Y:S02]  /*54100*/  LDL R21, [R1+0x13f4] ;  /* 0x0013f40001157983 */ /* 0x000ea40000100800 */
[----:B------:R-:W-:Y:S01]  /*54110*/  IMAD.WIDE R12, R6, 0x2, R22 ;  /* 0x00000002060c7825 */ /* 0x000fe200078e0216 */
[----:B------:R-:W-:Y:S01]  /*54120*/  ISETP.LT.AND P5, PT, R28, UR52, !P5 ;  /* 0x000000341c007c0c */ /* 0x000fe2000efa1270 */
[----:B------:R0:W-:Y:S01]  /*54130*/  STL [R1+0x2210], R28 ;  /* 0x0022101c01007387 */ /* 0x0001e20000100800 */
[----:B------:R-:W1:Y:S03]  /*54140*/  LDCU UR52, c[0x0][0x398] ;  /* 0x00007300ff3477ac */ /* 0x000e660008000800 */
[----:B------:R3:W-:Y:S01]  /*54150*/  @P0 STG.E.U16 desc[UR76][R12.64], R24 ;  /* 0x000000180c000986 */ /* 0x0007e2000c10154c */
[----:B------:R-:W-:Y:S01]  /*54160*/  ISETP.GE.AND P0, PT, R7, UR9, PT ;  /* 0x0000000907007c0c */ /* 0x000fe2000bf06270 */
[----:B------:R-:W1:Y:S02]  /*54170*/  LDCU UR9, c[0x0][0x3b8] ;  /* 0x00007700ff0977ac */ /* 0x000e640008000800 */
[----:B0-----:R-:W4:Y:S01]  /*54180*/  LDL.LU R28, [R1+0x40] ;  /* 0x00004000011c7983 */ /* 0x001f220000300800 */
[----:B---3--:R-:W-:-:S03]  /*54190*/  IMAD.WIDE R12, R6, 0x2, R18 ;  /* 0x00000002060c7825 */ /* 0x008fc600078e0212 */
[----:B------:R0:W-:Y:S04]  /*541a0*/  @P2 STG.E.U16 desc[UR76][R14.64], R25 ;  /* 0x000000190e002986 */ /* 0x0001e8000c10154c */
[----:B------:R3:W-:Y:S01]  /*541b0*/  @P4 STG.E.U16 desc[UR76][R12.64], R26 ;  /* 0x0000001a0c004986 */ /* 0x0007e2000c10154c */
[----:B--2---:R-:W-:Y:S01]  /*541c0*/  ISETP.LT.AND P2, PT, R21, UR6, !P0 ;  /* 0x0000000615007c0c */ /* 0x004fe2000c741270 */
[C---:B0-----:R-:W-:Y:S02]  /*541d0*/  IMAD.WIDE R14, R6.reuse, 0x2, R16 ;  /* 0x00000002060e7825 */ /* 0x041fe400078e0210 */
[----:B------:R-:W2:Y:S02]  /*541e0*/  LDL.LU R21, [R1+0x90] ;  /* 0x0000900001157983 */ /* 0x000ea40000300800 */
[----:B------:R-:W-:-:S02]  /*541f0*/  IMAD.WIDE R24, R6, 0x2, R10 ;  /* 0x0000000206187825 */ /* 0x000fc400078e020a */
[----:B---3--:R-:W3:Y:S01]  /*54200*/  LDL R13, [R1+0x1400] ;  /* 0x00140000010d7983 */ /* 0x008ee20000100800 */
[----:B----4-:R-:W-:-:S03]  /*54210*/  PRMT R7, R28, 0x7632, R7 ;  /* 0x000076321c077816 */ /* 0x010fc60000000007 */
[----:B------:R0:W-:Y:S01]  /*54220*/  STL [R1+0x2208], R26 ;  /* 0x0022081a01007387 */ /* 0x0001e20000100800 */
[----:B------:R-:W-:Y:S01]  /*54230*/  ISETP.LT.AND P4, PT, R29, UR73, !P0 ;  /* 0x000000491d007c0c */ /* 0x000fe2000c781270 */
[----:B------:R-:W4:Y:S02]  /*54240*/  LDCU.64 UR6, c[0x0][0x398] ;  /* 0x00007300ff0677ac */ /* 0x000f240008000a00 */
[----:B------:R1:W-:Y:S01]  /*54250*/  @P3 STG.E.U16 desc[UR76][R14.64], R28 ;  /* 0x0000001c0e003986 */ /* 0x0003e2000c10154c */
[----:B------:R-:W2:Y:S03]  /*54260*/  LDCU UR73, c[0x0][0x398] ;  /* 0x00007300ff4977ac */ /* 0x000ea60008000800 */
[----:B0-----:R-:W2:Y:S04]  /*54270*/  LDL.LU R26, [R1+0x50] ;  /* 0x00005000011a7983 */ /* 0x001ea80000300800 */
[----:B------:R0:W-:Y:S01]  /*54280*/  @P1 STG.E.U16 desc[UR76][R24.64], R7 ;  /* 0x0000000718001986 */ /* 0x0001e2000c10154c */
[----:B------:R-:W-:Y:S01]  /*54290*/  ISETP.LT.AND P1, PT, R27, UR67, !P0 ;  /* 0x000000431b007c0c */ /* 0x000fe2000c721270 */
[----:B------:R-:W2:Y:S02]  /*542a0*/  LDCU UR67, c[0x0][0x398] ;  /* 0x00007300ff4377ac */ /* 0x000ea40008000800 */
[----:B-1----:R-:W4:Y:S01]  /*542b0*/  LDL R28, [R1+0x80] ;  /* 0x00008000011c7983 */ /* 0x002f220000100800 */
[----:B0-----:R-:W-:-:S03]  /*542c0*/  VIADD R24, R6, UR75 ;  /* 0x0000004b06187c36 */ /* 0x001fc60008000000 */
[----:B------:R0:W-:Y:S01]  /*542d0*/  STL [R1+0x220c], R29 ;  /* 0x00220c1d01007387 */ /* 0x0001e20000100800 */
[----:B------:R-:W1:Y:S03]  /*542e0*/  LDCU UR75, c[0x0][0x3b8] ;  /* 0x00007700ff4b77ac */ /* 0x000e660008000800 */
[----:B0-----:R-:W4:Y:S01]  /*542f0*/  LDL.LU R29, [R1+0x70] ;  /* 0x00007000011d7983 */ /* 0x001f220000300800 */
[----:B---3--:R-:W-:Y:S01]  /*54300*/  ISETP.LT.AND P3, PT, R13, UR34, !P0 ;  /* 0x000000220d007c0c */ /* 0x008fe2000c761270 */
[C---:B------:R-:W-:Y:S01]  /*54310*/  IMAD.WIDE R12, R6.reuse, 0x2, R8 ;  /* 0x00000002060c7825 */ /* 0x040fe200078e0208 */
[----:B------:R-:W0:Y:S03]  /*54320*/  LDCU UR34, c[0x0][0x398] ;  /* 0x00007300ff2277ac */ /* 0x000e260008000800 */
[----:B------:R-:W-:Y:S01]  /*54330*/  IMAD.WIDE R6, R6, 0x2, R2 ;  /* 0x0000000206067825 */ /* 0x000fe200078e0202 */
[----:B--2---:R-:W-:Y:S01]  /*54340*/  PRMT R14, R26, 0x7632, R14 ;  /* 0x000076321a0e7816 */ /* 0x004fe2000000000e */
[----:B------:R2:W-:Y:S04]  /*54350*/  @P5 STG.E.U16 desc[UR76][R12.64], R26 ;  /* 0x0000001a0c005986 */ /* 0x0005e8000c10154c */
[----:B------:R3:W-:Y:S04]  /*54360*/  @P6 STG.E.U16 desc[UR76][R6.64], R14 ;  /* 0x0000000e06006986 */ /* 0x0007e8000c10154c */
[----:B--2---:R-:W2:Y:S01]  /*54370*/  LDL R13, [R1+0x13f0] ;  /* 0x0013f000010d7983 */ /* 0x004ea20000100800 */
[----:B---3--:R-:W-:-:S03]  /*54380*/  IMAD.WIDE R6, R24, 0x2, R4 ;  /* 0x0000000218067825 */ /* 0x008fc600078e0204 */
[----:B------:R-:W3:Y:S01]  /*54390*/  LDL R26, [R1+0x13f4] ;  /* 0x0013f400011a7983 */ /* 0x000ee20000100800 */
[----:B------:R-:W-:-:S03]  /*543a0*/  PRMT R14, R21, 0x7632, R14 ;  /* 0x00007632150e7816 */ /* 0x000fc6000000000e */
[----:B------:R0:W-:Y:S04]  /*543b0*/  @P1 STG.E.U16 desc[UR76][R6.64], R21 ;  /* 0x0000001506001986 */ /* 0x0001e8000c10154c */
[----:B0-----:R-:W3:Y:S04]  /*543c0*/  LDL.LU R21, [R1+0x2214] ;  /* 0x0022140001157983 */ /* 0x001ee80000300800 */
[----:B------:R-:W3:Y:S04]  /*543d0*/  LDL R7, [R1+0x11c0] ;  /* 0x0011c00001077983 */ /* 0x000ee80000100800 */
[----:B------:R-:W3:Y:S01]  /*543e0*/  LDL R6, [R1+0x13f8] ;  /* 0x0013f80001067983 */ /* 0x000ee20000100800 */
[----:B----4-:R-:W-:-:S03]  /*543f0*/  PRMT R15, R28, 0x7632, R15 ;  /* 0x000076321c0f7816 */ /* 0x010fc6000000000f */
[----:B------:R-:W4:Y:S01]  /*54400*/  LDL.LU R28, [R1+0x2210] ;  /* 0x00221000011c7983 */ /* 0x000f220000300800 */
[----:B--2---:R-:W-:Y:S01]  /*54410*/  ISETP.LT.AND P5, PT, R13, UR68, !P0 ;  /* 0x000000440d007c0c */ /* 0x004fe2000c7a1270 */
[----:B------:R-:W-:Y:S01]  /*54420*/  IMAD.WIDE R12, R24, 0x2, R22 ;  /* 0x00000002180c7825 */ /* 0x000fe200078e0216 */
[----:B------:R-:W-:Y:S01]  /*54430*/  ISETP.LT.AND P6, PT, R0, UR58, !P0 ;  /* 0x0000003a00007c0c */ /* 0x000fe2000c7c1270 */
[----:B------:R-:W0:Y:S03]  /*54440*/  LDCU UR58, c[0x0][0x398] ;  /* 0x00007300ff3a77ac */ /* 0x000e260008000800 */
[----:B------:R3:W-:Y:S01]  /*54450*/  @P4 STG.E.U16 desc[UR76][R12.64], R14 ;  /* 0x0000000e0c004986 */ /* 0x0007e2000c10154c */
[----:B------:R-:W-:Y:S01]  /*54460*/  PRMT R25, R29, 0x7632, R25 ;  /* 0x000076321d197816 */ /* 0x000fe20000000019 */
[----:B------:R-:W2:Y:S01]  /*54470*/  LDCU UR68, c[0x0][0x398] ;  /* 0x00007300ff4477ac */ /* 0x000ea20008000800 */
[----:B---3--:R-:W-:-:S05]  /*54480*/  VIADD R14, R7, 0xa ;  /* 0x0000000a070e7836 */ /* 0x008fca0000000000 */
[----:B------:R-:W-:Y:S02]  /*54490*/  ISETP.GE.AND P4, PT, R14, UR7, PT ;  /* 0x000000070e007c0c */ /* 0x000fe4000bf86270 */
[----:B------:R-:W-:Y:S01]  /*544a0*/  ISETP.LT.AND P1, PT, R6, UR53, !P0 ;  /* 0x0000003506007c0c */ /* 0x000fe2000c721270 */
[----:B------:R-:W3:Y:S01]  /*544b0*/  LDL.LU R14, [R1+0x80] ;  /* 0x00008000010e7983 */ /* 0x000ee20000300800 */
[----:B------:R-:W-:-:S04]  /*544c0*/  IMAD.WIDE R6, R24, 0x2, R20 ;  /* 0x0000000218067825 */ /* 0x000fc800078e0214 */
[C---:B------:R-:W-:Y:S01]  /*544d0*/  IMAD.WIDE R12, R24.reuse, 0x2, R18 ;  /* 0x00000002180c7825 */ /* 0x040fe200078e0212 */
[----:B------:R-:W0:Y:S01]  /*544e0*/  LDCU UR7, c[0x0][0x3b8] ;  /* 0x00007700ff0777ac */ /* 0x000e220008000800 */
[----:B------:R-:W0:Y:S01]  /*544f0*/  LDCU UR53, c[0x0][0x398] ;  /* 0x00007300ff3577ac */ /* 0x000e220008000800 */
[----:B---3--:R3:W-:Y:S04]  /*54500*/  @P6 STG.E.U16 desc[UR76][R6.64], R14 ;  /* 0x0000000e06006986 */ /* 0x0087e8000c10154c */
[----:B------:R0:W-:Y:S01]  /*54510*/  @P5 STG.E.U16 desc[UR76][R12.64], R15 ;  /* 0x0000000f0c005986 */ /* 0x0001e2000c10154c */
[----:B---3--:R-:W-:-:S05]  /*54520*/  IMAD.WIDE R6, R24, 0x2, R16 ;  /* 0x0000000218067825 */ /* 0x008fca00078e0210 */
[----:B------:R3:W-:Y:S01]  /*54530*/  @P2 STG.E.U16 desc[UR76][R6.64], R29 ;  /* 0x0000001d06002986 */ /* 0x0007e2000c10154c */
[----:B0-----:R-:W-:Y:S01]  /*54540*/  IMAD.WIDE R12, R24, 0x2, R10 ;  /* 0x00000002180c7825 */ /* 0x001fe200078e020a */
[----:B------:R-:W-:Y:S01]  /*54550*/  ISETP.LT.AND P2, PT, R26, UR10, !P4 ;  /* 0x0000000a1a007c0c */ /* 0x000fe2000e741270 */
[----:B------:R-:W0:Y:S03]  /*54560*/  LDCU.64 UR10, c[0x0][0x398] ;  /* 0x00007300ff0a77ac */ /* 0x000e260008000a00 */
[----:B------:R0:W-:Y:S04]  /*54570*/  @P1 STG.E.U16 desc[UR76][R12.64], R25 ;  /* 0x000000190c001986 */ /* 0x0001e8000c10154c */
[----:B---3--:R-:W3:Y:S04]  /*54580*/  LDL.LU R29, [R1+0x220c] ;  /* 0x00220c00011d7983 */ /* 0x008ee80000300800 */
[----:B------:R-:W2:Y:S04]  /*54590*/  LDL R6, [R1+0x13f8] ;  /* 0x0013f80001067983 */ /* 0x000ea80000100800 */
[----:B------:R-:W3:Y:S04]  /*545a0*/  LDL.LU R7, [R1+0x60] ;  /* 0x0000600001077983 */ /* 0x000ee80000300800 */
[----:B------:R-:W3:Y:S04]  /*545b0*/  LDL.LU R26, [R1+0x2208] ;  /* 0x00220800011a7983 */ /* 0x000ee80000300800 */
[----:B0-----:R-:W3:Y:S01]  /*545c0*/  LDL R13, [R1+0x1400] ;  /* 0x00140000010d7983 */ /* 0x001ee20000100800 */
[----:B----4-:R-:W-:Y:S01]  /*545d0*/  ISETP.LT.AND P0, PT, R28, UR63, !P0 ;  /* 0x0000003f1c007c0c */ /* 0x010fe2000c701270 */
[----:B------:R-:W-:Y:S01]  /*545e0*/  IMAD.WIDE R14, R24, 0x2, R8 ;  /* 0x00000002180e7825 */ /* 0x000fe200078e0208 */
[----:B------:R-:W-:-:S03]  /*545f0*/  ISETP.LT.AND P5, PT, R27, UR70, !P4 ;  /* 0x000000461b007c0c */ /* 0x000fc6000e7a1270 */
[----:B------:R-:W-:Y:S01]  /*54600*/  VIADD R25, R24, UR74 ;  /* 0x0000004a18197c36 */ /* 0x000fe20008000000 */
[----:B------:R-:W-:Y:S01]  /*54610*/  STL [R1+0x2204], R5 ;  /* 0x0022040501007387 */ /* 0x000fe20000100800 */
[----:B------:R-:W0:Y:S01]  /*54620*/  LDCU UR70, c[0x0][0x398] ;  /* 0x00007300ff4677ac */ /* 0x000e220008000800 */
[----:B------:R-:W4:Y:S01]  /*54630*/  LDCU UR63, c[0x0][0x398] ;  /* 0x00007300ff3f77ac */ /* 0x000f220008000800 */
[----:B------:R-:W0:Y:S01]  /*54640*/  LDCU UR74, c[0x0][0x3b8] ;  /* 0x00007700ff4a77ac */ /* 0x000e220008000800 */
[----:B--2---:R-:W-:Y:S01]  /*54650*/  ISETP.LT.AND P1, PT, R6, UR72, !P4 ;  /* 0x0000004806007c0c */ /* 0x004fe2000e721270 */
[----:B------:R-:W2:Y:S02]  /*54660*/  LDCU UR72, c[0x0][0x398] ;  /* 0x00007300ff4877ac */ /* 0x000ea40008000800 */
[----:B---3--:R3:W-:Y:S01]  /*54670*/  @P0 STG.E.U16 desc[UR76][R14.64], R7 ;  /* 0x000000070e000986 */ /* 0x0087e2000c10154c */
[----:B------:R-:W-:Y:S02]  /*54680*/  ISETP.LT.AND P6, PT, R13, UR65, !P4 ;  /* 0x000000410d007c0c */ /* 0x000fe4000e7c1270 */
[----:B---3--:R-:W-:Y:S01]  /*54690*/  PRMT R14, R7, 0x7632, R14 ;  /* 0x00007632070e7816 */ /* 0x008fe2000000000e */
[----:B------:R-:W-:Y:S01]  /*546a0*/  IMAD.WIDE R6, R24, 0x2, R2 ;  /* 0x0000000218067825 */ /* 0x000fe200078e0202 */
[----:B------:R-:W-:Y:S01]  /*546b0*/  ISETP.LT.AND P0, PT, R29, UR51, !P4 ;  /* 0x000000331d007c0c */ /* 0x000fe2000e701270 */
[----:B------:R-:W3:Y:S02]  /*546c0*/  LDCU UR51, c[0x0][0x398] ;  /* 0x00007300ff3377ac */ /* 0x000ee40008000800 */
[----:B------:R-:W-:Y:S01]  /*546d0*/  IMAD.WIDE R12, R25, 0x2, R4 ;  /* 0x00000002190c7825 */ /* 0x000fe200078e0204 */
[----:B------:R0:W-:Y:S01]  /*546e0*/  @P3 STG.E.U16 desc[UR76][R6.64], R14 ;  /* 0x0000000e06003986 */ /* 0x0001e2000c10154c */
[----:B------:R-:W1:Y:S03]  /*546f0*/  LDCU UR65, c[0x0][0x398] ;  /* 0x00007300ff4177ac */ /* 0x000e660008000800 */
[----:B------:R-:W2:Y:S04]  /*54700*/  LDL R5, [R1+0x11c0] ;  /* 0x0011c00001057983 */ /* 0x000ea80000100800 */
[----:B0-----:R-:W3:Y:S04]  /*54710*/  LDL.LU R6, [R1+0x184] ;  /* 0x0001840001067983 */ /* 0x001ee80000300800 */
[----:B------:R-:W4:Y:S01]  /*54720*/  LDL R7, [R1+0x13f0] ;  /* 0x0013f00001077983 */ /* 0x000f220000100800 */
[----:B--2---:R-:W-:-:S03]  /*54730*/  VIADD R14, R5, 0xb ;  /* 0x0000000b050e7836 */ /* 0x004fc60000000000 */
[----:B------:R-:W2:Y:S04]  /*54740*/  LDL.LU R5, [R1+0x54] ;  /* 0x0000540001057983 */ /* 0x000ea80000300800 */
[----:B---3--:R0:W-:Y:S01]  /*54750*/  @P5 STG.E.U16 desc[UR76][R12.64], R6 ;  /* 0x000000060c005986 */ /* 0x0081e2000c10154c */
[----:B------:R-:W-:Y:S02]  /*54760*/  PRMT R15, R6, 0x7632, R15 ;  /* 0x00007632060f7816 */ /* 0x000fe4000000000f */
[----:B----4-:R-:W-:Y:S01]  /*54770*/  ISETP.LT.AND P5, PT, R7, UR19, !P4 ;  /* 0x0000001307007c0c */ /* 0x010fe2000e7a1270 */
[----:B------:R3:W-:Y:S01]  /*54780*/  STL [R1+0x2200], R21 ;  /* 0x0022001501007387 */ /* 0x0007e20000100800 */
[----:B------:R-:W-:Y:S01]  /*54790*/  ISETP.LT.AND P3, PT, R0, UR69, !P4 ;  /* 0x0000004500007c0c */ /* 0x000fe2000e761270 */
[----:B------:R-:W4:Y:S01]  /*547a0*/  LDCU UR69, c[0x0][0x398] ;  /* 0x00007300ff4577ac */ /* 0x000f220008000800 */
[C---:B0-----:R-:W-:Y:S01]  /*547b0*/  IMAD.WIDE R6, R25.reuse, 0x2, R22 ;  /* 0x0000000219067825 */ /* 0x041fe200078e0216 */
[----:B------:R-:W0:Y:S03]  /*547c0*/  LDCU UR19, c[0x0][0x398] ;  /* 0x00007300ff1377ac */ /* 0x000e260008000800 */
[----:B------:R-:W-:Y:S01]  /*547d0*/  IMAD.WIDE R12, R25, 0x2, R20 ;  /* 0x00000002190c7825 */ /* 0x000fe200078e0214 */
[----:B------:R1:W-:Y:S04]  /*547e0*/  @P0 STG.E.U16 desc[UR76][R6.64], R15 ;  /* 0x0000000f06000986 */ /* 0x0003e8000c10154c */
[----:B---3--:R-:W3:Y:S04]  /*547f0*/  LDL.LU R21, [R1+0x194] ;  /* 0x0001940001157983 */ /* 0x008ee80000300800 */
[----:B-1----:R-:W2:Y:S01]  /*54800*/  LDL R7, [R1+0x13f4] ;  /* 0x0013f40001077983 */ /* 0x002ea20000100800 */
[----:B------:R-:W-:-:S02]  /*54810*/  ISETP.GE.AND P0, PT, R14, UR11, PT ;  /* 0x0000000b0e007c0c */ /* 0x000fc4000bf06270 */
[----:B------:R-:W-:Y:S01]  /*54820*/  ISETP.LT.AND P4, PT, R28, UR44, !P4 ;  /* 0x0000002c1c007c0c */ /* 0x000fe2000e781270 */
[----:B------:R1:W-:Y:S04]  /*54830*/  STL [R1+0x21fc], R28 ;  /* 0x0021fc1c01007387 */ /* 0x0003e80000100800 */
[----:B---3--:R3:W-:Y:S01]  /*54840*/  @P3 STG.E.U16 desc[UR76][R12.64], R21 ;  /* 0x000000150c003986 */ /* 0x0087e2000c10154c */
[----:B------:R-:W-:Y:S01]  /*54850*/  PRMT R26, R21, 0x7632, R26 ;  /* 0x00007632151a7816 */ /* 0x000fe2000000001a */
[----:B------:R-:W-:Y:S01]  /*54860*/  IMAD.WIDE R14, R25, 0x2, R10 ;  /* 0x00000002190e7825 */ /* 0x000fe200078e020a */
[----:B------:R-:W0:Y:S01]  /*54870*/  LDCU UR11, c[0x0][0x3b8] ;  /* 0x00007700ff0b77ac */ /* 0x000e220008000800 */
[----:B-1----:R-:W4:Y:S01]  /*54880*/  LDL.LU R28, [R1+0x44] ;  /* 0x00004400011c7983 */ /* 0x002f220000300800 */
[----:B------:R-:W1:Y:S01]  /*54890*/  LDCU UR44, c[0x0][0x398] ;  /* 0x00007300ff2c77ac */ /* 0x000e620008000800 */
[----:B--2---:R-:W-:Y:S01]  /*548a0*/  ISETP.LT.AND P3, PT, R7, UR8, !P0 ;  /* 0x0000000807007c0c */ /* 0x004fe2000c761270 */
[C---:B------:R-:W-:Y:S01]  /*548b0*/  IMAD.WIDE R6, R25.reuse, 0x2, R18 ;  /* 0x0000000219067825 */ /* 0x040fe200078e0212 */
[----:B---3--:R-:W2:Y:S04]  /*548c0*/  LDL.LU R21, [R1+0x94] ;  /* 0x0000940001157983 */ /* 0x008ea80000300800 */
[----:B------:R3:W-:Y:S04]  /*548d0*/  @P5 STG.E.U16 desc[UR76][R6.64], R26 ;  /* 0x0000001a06005986 */ /* 0x0007e8000c10154c */
[----:B---3--:R-:W3:Y:S01]  /*548e0*/  LDL R7, [R1+0x1400] ;  /* 0x0014000001077983 */ /* 0x008ee20000100800 */
[----:B------:R-:W-:Y:S01]  /*548f0*/  IMAD.WIDE R12, R25, 0x2, R16 ;  /* 0x00000002190c7825 */ /* 0x000fe200078e0210 */
[----:B------:R-:W-:Y:S01]  /*54900*/  ISETP.LT.AND P5, PT, R29, UR71, !P0 ;  /* 0x000000471d007c0c */ /* 0x000fe2000c7a1270 */
[----:B------:R-:W0:Y:S01]  /*54910*/  LDCU UR71, c[0x0][0x398] ;  /* 0x00007300ff4777ac */ /* 0x000e220008000800 */
[----:B------:R1:W-:Y:S04]  /*54920*/  STL [R1+0x21f4], R26 ;  /* 0x0021f41a01007387 */ /* 0x0003e80000100800 */
[----:B-1----:R-:W2:Y:S04]  /*54930*/  LDL R26, [R1+0x13f0] ;  /* 0x0013f000011a7983 */ /* 0x002ea80000100800 */
[----:B----4-:R1:W-:Y:S01]  /*54940*/  @P2 STG.E.U16 desc[UR76][R12.64], R28 ;  /* 0x0000001c0c002986 */ /* 0x0103e2000c10154c */
[----:B------:R-:W-:-:S05]  /*54950*/  PRMT R24, R28, 0x7632, R24 ;  /* 0x000076321c187816 */ /* 0x000fca0000000018 */
[----:B------:R4:W-:Y:S04]  /*54960*/  @P1 STG.E.U16 desc[UR76][R14.64], R24 ;  /* 0x000000180e001986 */ /* 0x0009e8000c10154c */
[----:B-1----:R-:W2:Y:S04]  /*54970*/  LDL R28, [R1+0x84] ;  /* 0x00008400011c7983 */ /* 0x002ea80000100800 */
[----:B------:R1:W-:Y:S01]  /*54980*/  STL [R1+0x21f8], R29 ;  /* 0x0021f81d01007387 */ /* 0x0003e20000100800 */
[----:B----4-:R-:W-:Y:S02]  /*54990*/  PRMT R14, R5, 0x7632, R14 ;  /* 0x00007632050e7816 */ /* 0x010fe4000000000e */
[----:B---3--:R-:W-:Y:S01]  /*549a0*/  ISETP.LT.AND P2, PT, R7, UR46, !P0 ;  /* 0x0000002e07007c0c */ /* 0x008fe2000c741270 */
[----:B------:R-:W-:Y:S01]  /*549b0*/  IMAD.WIDE R6, R25, 0x2, R8 ;  /* 0x0000000219067825 */ /* 0x000fe200078e0208 */
[----:B-1----:R-:W3:Y:S01]  /*549c0*/  LDL.LU R29, [R1+0x74] ;  /* 0x00007400011d7983 */ /* 0x002ee20000300800 */
[----:B------:R-:W-:Y:S01]  /*549d0*/  ISETP.LT.AND P1, PT, R27, UR62, !P0 ;  /* 0x0000003e1b007c0c */ /* 0x000fe2000c721270 */
[----:B------:R-:W1:Y:S02]  /*549e0*/  LDCU UR62, c[0x0][0x398] ;  /* 0x00007300ff3e77ac */ /* 0x000e640008000800 */
[----:B------:R4:W-:Y:S01]  /*549f0*/  @P4 STG.E.U16 desc[UR76][R6.64], R5 ;  /* 0x0000000506004986 */ /* 0x0009e2000c10154c */
[C---:B------:R-:W-:Y:S01]  /*54a00*/  VIADD R24, R25.reuse, UR9 ;  /* 0x0000000919187c36 */ /* 0x040fe20008000000 */
[----:B------:R-:W0:Y:S01]  /*54a10*/  LDCU.64 UR8, c[0x0][0x398] ;  /* 0x00007300ff0877ac */ /* 0x000e220008000a00 */
[----:B------:R-:W-:Y:S01]  /*54a20*/  IMAD.WIDE R12, R25, 0x2, R2 ;  /* 0x00000002190c7825 */ /* 0x000fe200078e0202 */
[----:B------:R-:W0:Y:S01]  /*54a30*/  LDCU UR46, c[0x0][0x398] ;  /* 0x00007300ff2e77ac */ /* 0x000e220008000800 */
[----:B----4-:R-:W4:Y:S01]  /*54a40*/  LDL.LU R5, [R1+0x2204] ;  /* 0x0022040001057983 */ /* 0x010f220000300800 */
[----:B--2---:R-:W-:Y:S01]  /*54a50*/  ISETP.LT.AND P4, PT, R26, UR66, !P0 ;  /* 0x000000421a007c0c */ /* 0x004fe2000c781270 */
[----:B------:R-:W2:Y:S02]  /*54a60*/  LDCU UR66, c[0x0][0x398] ;  /* 0x00007300ff4277ac */ /* 0x000ea40008000800 */
[----:B------:R0:W-:Y:S04]  /*54a70*/  @P6 STG.E.U16 desc[UR76][R12.64], R14 ;  /* 0x0000000e0c006986 */ /* 0x0001e8000c10154c */
[----:B------:R-:W2:Y:S01]  /*54a80*/  LDL R26, [R1+0x13f4] ;  /* 0x0013f400011a7983 */ /* 0x000ea20000100800 */
[----:B0-----:R-:W-:Y:S01]  /*54a90*/  PRMT R14, R21, 0x7632, R14 ;  /* 0x00007632150e7816 */ /* 0x001fe2000000000e */
[----:B----4-:R-:W-:-:S05]  /*54aa0*/  IMAD.WIDE R6, R24, 0x2, R4 ;  /* 0x0000000218067825 */ /* 0x010fca00078e0204 */
[----:B------:R0:W-:Y:S04]  /*54ab0*/  @P1 STG.E.U16 desc[UR76][R6.64], R21 ;  /* 0x0000001506001986 */ /* 0x0001e8000c10154c */
[----:B0-----:R-:W4:Y:S04]  /*54ac0*/  LDL.LU R21, [R1+0x2200] ;  /* 0x0022000001157983 */ /* 0x001f280000300800 */
[----:B------:R-:W2:Y:S01]  /*54ad0*/  LDL R7, [R1+0x11c0] ;  /* 0x0011c00001077983 */ /* 0x000ea20000100800 */
[----:B------:R-:W-:-:S03]  /*54ae0*/  IMAD.WIDE R12, R24, 0x2, R22 ;  /* 0x00000002180c7825 */ /* 0x000fc600078e0216 */
[----:B------:R-:W3:Y:S04]  /*54af0*/  LDL R6, [R1+0x13f8] ;  /* 0x0013f80001067983 */ /* 0x000ee80000100800 */
[----:B------:R2:W-:Y:S01]  /*54b00*/  @P5 STG.E.U16 desc[UR76][R12.64], R14 ;  /* 0x0000000e0c005986 */ /* 0x0005e2000c10154c */
[----:B------:R-:W-:-:S03]  /*54b10*/  PRMT R15, R28, 0x7632, R15 ;  /* 0x000076321c0f7816 */ /* 0x000fc6000000000f */
[----:B------:R-:W4:Y:S01]  /*54b20*/  LDL.LU R28, [R1+0x21fc] ;  /* 0x0021fc00011c7983 */ /* 0x000f220000300800 */
[----:B--2---:R-:W-:-:S05]  /*54b30*/  VIADD R14, R7, 0xc ;  /* 0x0000000c070e7836 */ /* 0x004fca0000000000 */
[----:B------:R-:W-:Y:S02]  /*54b40*/  ISETP.GE.AND P5, PT, R14, UR9, PT ;  /* 0x000000090e007c0c */ /* 0x000fe4000bfa6270 */
[----:B------:R-:W2:Y:S01]  /*54b50*/  LDL.LU R14, [R1+0x84] ;  /* 0x00008400010e7983 */ /* 0x000ea20000300800 */
[----:B------:R-:W-:Y:S02]  /*54b60*/  ISETP.LT.AND P6, PT, R0, UR47, !P0 ;  /* 0x0000002f00007c0c */ /* 0x000fe4000c7c1270 */
[----:B---3--:R-:W-:Y:S01]  /*54b70*/  ISETP.LT.AND P1, PT, R6, UR35, !P0 ;  /* 0x0000002306007c0c */ /* 0x008fe2000c721270 */
[----:B----4-:R-:W-:-:S04]  /*54b80*/  IMAD.WIDE R6, R24, 0x2, R20 ;  /* 0x0000000218067825 */ /* 0x010fc800078e0214 */
[C---:B------:R-:W-:Y:S01]  /*54b90*/  IMAD.WIDE R12, R24.reuse, 0x2, R18 ;  /* 0x00000002180c7825 */ /* 0x040fe200078e0212 */
[----:B------:R-:W-:Y:S01]  /*54ba0*/  STL [R1+0x21f0], R9 ;  /* 0x0021f00901007387 */ /* 0x000fe20000100800 */
[----:B------:R-:W-:Y:S01]  /*54bb0*/  PRMT R25, R29, 0x7632, R25 ;  /* 0x000076321d197816 */ /* 0x000fe20000000019 */
[----:B------:R-:W0:Y:S01]  /*54bc0*/  LDCU UR47, c[0x0][0x398] ;  /* 0x00007300ff2f77ac */ /* 0x000e220008000800 */
[----:B------:R-:W3:Y:S02]  /*54bd0*/  LDCU UR35, c[0x0][0x398] ;  /* 0x00007300ff2377ac */ /* 0x000ee40008000800 */
[----:B--2---:R2:W-:Y:S04]  /*54be0*/  @P6 STG.E.U16 desc[UR76][R6.64], R14 ;  /* 0x0000000e06006986 */ /* 0x0045e8000c10154c */
[----:B------:R4:W-:Y:S01]  /*54bf0*/  @P4 STG.E.U16 desc[UR76][R12.64], R15 ;  /* 0x0000000f0c004986 */ /* 0x0009e2000c10154c */
[----:B--2---:R-:W-:-:S04]  /*54c00*/  IMAD.WIDE R6, R24, 0x2, R16 ;  /* 0x0000000218067825 */ /* 0x004fc800078e0210 */
[----:B----4-:R-:W-:Y:S01]  /*54c10*/  IMAD.WIDE R14, R24, 0x2, R8 ;  /* 0x00000002180e7825 */ /* 0x010fe200078e0208 */
[----:B------:R2:W-:Y:S04]  /*54c20*/  @P3 STG.E.U16 desc[UR76][R6.64], R29 ;  /* 0x0000001d06003986 */ /* 0x0005e8000c10154c */
[----:B------:R-:W4:Y:S04]  /*54c30*/  LDL.LU R9, [R1+0x64] ;  /* 0x0000640001097983 */ /* 0x000f280000300800 */
[----:B--2---:R-:W2:Y:S04]  /*54c40*/  LDL.LU R29, [R1+0x21f8] ;  /* 0x0021f800011d7983 */ /* 0x004ea80000300800 */
[----:B------:R-:W2:Y:S04]  /*54c50*/  LDL R6, [R1+0x1400] ;  /* 0x0014000001067983 */ /* 0x000ea80000100800 */
[----:B------:R-:W3:Y:S01]  /*54c60*/  LDL R7, [R1+0x13f8] ;  /* 0x0013f80001077983 */ /* 0x000ee20000100800 */
[----:B------:R-:W-:Y:S01]  /*54c70*/  ISETP.LT.AND P0, PT, R28, UR12, !P0 ;  /* 0x0000000c1c007c0c */ /* 0x000fe2000c701270 */
[----:B------:R-:W-:Y:S01]  /*54c80*/  IMAD.WIDE R12, R24, 0x2, R10 ;  /* 0x00000002180c7825 */ /* 0x000fe200078e020a */
[----:B------:R-:W-:Y:S01]  /*54c90*/  ISETP.LT.AND P3, PT, R26, UR6, !P5 ;  /* 0x000000061a007c0c */ /* 0x000fe2000ef61270 */
[----:B------:R-:W0:Y:S01]  /*54ca0*/  LDCU UR12, c[0x0][0x398] ;  /* 0x00007300ff0c77ac */ /* 0x000e220008000800 */
[----:B------:R-:W3:Y:S04]  /*54cb0*/  LDL.LU R26, [R1+0x21f4] ;  /* 0x0021f400011a7983 */ /* 0x000ee80000300800 */
[----:B------:R1:W-:Y:S02]  /*54cc0*/  @P1 STG.E.U16 desc[UR76][R12.64], R25 ;  /* 0x000000190c001986 */ /* 0x0003e4000c10154c */
[----:B-1----:R-:W-:Y:S01]  /*54cd0*/  VIADD R25, R24, UR7 ;  /* 0x0000000718197c36 */ /* 0x002fe20008000000 */
[----:B------:R-:W-:Y:S01]  /*54ce0*/  ISETP.LT.AND P4, PT, R27, UR45, !P5 ;  /* 0x0000002d1b007c0c */ /* 0x000fe2000ef81270 */
[----:B------:R-:W1:Y:S02]  /*54cf0*/  LDCU.64 UR6, c[0x0][0x398] ;  /* 0x00007300ff0677ac */ /* 0x000e640008000a00 */
[----:B------:R-:W-:Y:S01]  /*54d00*/  IMAD.WIDE R12, R25, 0x2, R4 ;  /* 0x00000002190c7825 */ /* 0x000fe200078e0204 */
[----:B------:R-:W0:Y:S01]  /*54d10*/  LDCU UR45, c[0x0][0x398] ;  /* 0x00007300ff2d77ac */ /* 0x000e220008000800 */
[----:B----4-:R4:W-:Y:S01]  /*54d20*/  @P0 STG.E.U16 desc[UR76][R14.64], R9 ;  /* 0x000000090e000986 */ /* 0x0109e2000c10154c */
[----:B--2---:R-:W-:Y:S01]  /*54d30*/  ISETP.LT.AND P6, PT, R6, UR18, !P5 ;  /* 0x0000001206007c0c */ /* 0x004fe2000efc1270 */
[----:B------:R-:W2:Y:S01]  /*54d40*/  LDCU UR18, c[0x0][0x398] ;  /* 0x00007300ff1277ac */ /* 0x000ea20008000800 */
[----:B----4-:R-:W-:-:S02]  /*54d50*/  PRMT R14, R9, 0x7632, R14 ;  /* 0x00007632090e7816 */ /* 0x010fc4000000000e */
[----:B---3--:R-:W-:Y:S01]  /*54d60*/  ISETP.LT.AND P1, PT, R7, UR48, !P5 ;  /* 0x0000003007007c0c */ /* 0x008fe2000ef21270 */
[----:B------:R-:W-:Y:S01]  /*54d70*/  IMAD.WIDE R6, R24, 0x2, R2 ;  /* 0x0000000218067825 */ /* 0x000fe200078e0202 */
[----:B------:R-:W3:Y:S01]  /*54d80*/  LDL R9, [R1+0x48] ;  /* 0x0000480001097983 */ /* 0x000ee20000100800 */
[----:B------:R-:W-:Y:S01]  /*54d90*/  ISETP.LT.AND P0, PT, R29, UR21, !P5 ;  /* 0x000000151d007c0c */ /* 0x000fe2000ef01270 */
[----:B------:R-:W4:Y:S02]  /*54da0*/  LDCU UR21, c[0x0][0x398] ;  /* 0x00007300ff1577ac */ /* 0x000f240008000800 */
[----:B------:R0:W-:Y:S01]  /*54db0*/  STL [R1+0x21ec], R5 ;  /* 0x0021ec0501007387 */ /* 0x0001e20000100800 */
[----:B------:R-:W1:Y:S03]  /*54dc0*/  LDCU UR48, c[0x0][0x398] ;  /* 0x00007300ff3077ac */ /* 0x000e660008000800 */
[----:B------:R2:W-:Y:S04]  /*54dd0*/  @P2 STG.E.U16 desc[UR76][R6.64], R14 ;  /* 0x0000000e06002986 */ /* 0x0005e8000c10154c */
[----:B0-----:R-:W3:Y:S04]  /*54de0*/  LDL R5, [R1+0x11c0] ;  /* 0x0011c00001057983 */ /* 0x001ee80000100800 */
[----:B--2---:R-:W2:Y:S04]  /*54df0*/  LDL.LU R6, [R1+0x188] ;  /* 0x0001880001067983 */ /* 0x004ea80000300800 */
[----:B------:R-:W4:Y:S01]  /*54e00*/  LDL R7, [R1+0x13f0] ;  /* 0x0013f00001077983 */ /* 0x000f220000100800 */
[----:B---3--:R-:W-:-:S03]  /*54e10*/  VIADD R14, R5, 0xd ;  /* 0x0000000d050e7836 */ /* 0x008fc60000000000 */
[----:B------:R-:W3:Y:S04]  /*54e20*/  LDL.LU R5, [R1+0x58] ;  /* 0x0000580001057983 */ /* 0x000ee80000300800 */
[----:B--2---:R0:W-:Y:S01]  /*54e30*/  @P4 STG.E.U16 desc[UR76][R12.64], R6 ;  /* 0x000000060c004986 */ /* 0x0041e2000c10154c */
[----:B------:R-:W-:Y:S02]  /*54e40*/  PRMT R15, R6, 0x7632, R15 ;  /* 0x00007632060f7816 */ /* 0x000fe4000000000f */
[----:B----4-:R-:W-:Y:S01]  /*54e50*/  ISETP.LT.AND P4, PT, R7, UR17, !P5 ;  /* 0x0000001107007c0c */ /* 0x010fe2000ef81270 */
[----:B------:R2:W-:Y:S01]  /*54e60*/  STL [R1+0x21e8], R21 ;  /* 0x0021e81501007387 */ /* 0x0005e20000100800 */
[----:B------:R-:W-:Y:S01]  /*54e70*/  ISETP.LT.AND P2, PT, R0, UR43, !P5 ;  /* 0x0000002b00007c0c */ /* 0x000fe2000ef41270 */
[----:B------:R-:W4:Y:S01]  /*54e80*/  LDCU UR43, c[0x0][0x398] ;  /* 0x00007300ff2b77ac */ /* 0x000f220008000800 */
[----:B0-----:R-:W-:Y:S01]  /*54e90*/  IMAD.WIDE R6, R25, 0x2, R22 ;  /* 0x0000000219067825 */ /* 0x001fe200078e0216 */
[----:B------:R-:W-:Y:S01]  /*54ea0*/  PRMT R24, R9, 0x7632, R24 ;  /* 0x0000763209187816 */ /* 0x000fe20000000018 */
[----:B------:R-:W0:Y:S02]  /*54eb0*/  LDCU UR17, c[0x0][0x398] ;  /* 0x00007300ff1177ac */ /* 0x000e240008000800 */
[----:B------:R-:W-:Y:S01]  /*54ec0*/  IMAD.WIDE R12, R25, 0x2, R20 ;  /* 0x00000002190c7825 */ /* 0x000fe200078e0214 */
[----:B------:R1:W-:Y:S04]  /*54ed0*/  @P0 STG.E.U16 desc[UR76][R6.64], R15 ;  /* 0x0000000f06000986 */ /* 0x0003e8000c10154c */
[----:B--2---:R-:W2:Y:S04]  /*54ee0*/  LDL R21, [R1+0x13f4] ;  /* 0x0013f40001157983 */ /* 0x004ea80000100800 */
[----:B-1----:R-:W2:Y:S01]  /*54ef0*/  LDL.LU R7, [R1+0x198] ;  /* 0x0001980001077983 */ /* 0x002ea20000300800 */
[----:B------:R-:W-:-:S02]  /*54f00*/  ISETP.GE.AND P0, PT, R14, UR7, PT ;  /* 0x000000070e007c0c */ /* 0x000fc4000bf06270 */
[----:B------:R-:W-:Y:S01]  /*54f10*/  ISETP.LT.AND P5, PT, R28, UR14, !P5 ;  /* 0x0000000e1c007c0c */ /* 0x000fe2000efa1270 */
[----:B--2---:R1:W-:Y:S01]  /*54f20*/  @P2 STG.E.U16 desc[UR76][R12.64], R7 ;  /* 0x000000070c002986 */ /* 0x0043e2000c10154c */
[----:B------:R-:W-:Y:S01]  /*54f30*/  PRMT R26, R7, 0x7632, R26 ;  /* 0x00007632071a7816 */ /* 0x000fe2000000001a */
[----:B------:R-:W-:Y:S01]  /*54f40*/  IMAD.WIDE R14, R25, 0x2, R10 ;  /* 0x00000002190e7825 */ /* 0x000fe200078e020a */
[----:B------:R-:W-:Y:S01]  /*54f50*/  ISETP.LT.AND P2, PT, R21, UR10, !P0 ;  /* 0x0000000a15007c0c */ /* 0x000fe2000c741270 */
[----:B------:R-:W2:Y:S01]  /*54f60*/  LDCU UR14, c[0x0][0x398] ;  /* 0x00007300ff0e77ac */ /* 0x000ea20008000800 */
[----:B------:R-:W2:Y:S04]  /*54f70*/  LDL.LU R21, [R1+0x98] ;  /* 0x0000980001157983 */ /* 0x000ea80000300800 */
[----:B------:R0:W-:Y:S01]  /*54f80*/  STL [R1+0x21e4], R28 ;  /* 0x0021e41c01007387 */ /* 0x0001e20000100800 */
[----:B-1----:R-:W-:-:S05]  /*54f90*/  IMAD.WIDE R6, R25, 0x2, R18 ;  /* 0x0000000219067825 */ /* 0x002fca00078e0212 */
[----:B------:R1:W-:Y:S04]  /*54fa0*/  @P4 STG.E.U16 desc[UR76][R6.64], R26 ;  /* 0x0000001a06004986 */ /* 0x0003e8000c10154c */
[----:B0-----:R-:W2:Y:S04]  /*54fb0*/  LDL R28, [R1+0x88] ;  /* 0x00008800011c7983 */ /* 0x001ea80000100800 */
[----:B------:R-:W2:Y:S04]  /*54fc0*/  LDL.LU R9, [R1+0x21f0] ;  /* 0x0021f00001097983 */ /* 0x000ea80000300800 */
[----:B-1----:R-:W2:Y:S04]  /*54fd0*/  LDL.LU R6, [R1+0x48] ;  /* 0x0000480001067983 */ /* 0x002ea80000300800 */
[----:B------:R-:W3:Y:S01]  /*54fe0*/  LDL R7, [R1+0x1400] ;  /* 0x0014000001077983 */ /* 0x000ee20000100800 */
[----:B------:R-:W-:-:S03]  /*54ff0*/  IMAD.WIDE R12, R25, 0x2, R16 ;  /* 0x00000002190c7825 */ /* 0x000fc600078e0210 */
[----:B------:R0:W-:Y:S04]  /*55000*/  STL [R1+0x21e0], R26 ;  /* 0x0021e01a01007387 */ /* 0x0001e80000100800 */
[----:B0-----:R-:W4:Y:S04]  /*55010*/  LDL.LU R26, [R1+0x78] ;  /* 0x00007800011a7983 */ /* 0x001f280000300800 */
[----:B--2---:R0:W-:Y:S01]  /*55020*/  @P3 STG.E.U16 desc[UR76][R12.64], R6 ;  /* 0x000000060c003986 */ /* 0x0041e2000c10154c */
[----:B---3--:R-:W-:-:S03]  /*55030*/  ISETP.LT.AND P4, PT, R7, UR37, !P0 ;  /* 0x0000002507007c0c */ /* 0x008fc6000c781270 */
[----:B------:R1:W-:Y:S01]  /*55040*/  @P1 STG.E.U16 desc[UR76][R14.64], R24 ;  /* 0x000000180e001986 */ /* 0x0003e2000c10154c */
[----:B0-----:R-:W-:Y:S01]  /*55050*/  IMAD.WIDE R12, R25, 0x2, R2 ;  /* 0x00000002190c7825 */ /* 0x001fe200078e0202 */
[----:B------:R-:W-:Y:S01]  /*55060*/  ISETP.LT.AND P3, PT, R29, UR41, !P0 ;  /* 0x000000291d007c0c */ /* 0x000fe2000c761270 */
[----:B------:R-:W0:Y:S02]  /*55070*/  LDCU UR37, c[0x0][0x398] ;  /* 0x00007300ff2577ac */ /* 0x000e240008000800 */
[----:B------:R-:W-:Y:S01]  /*55080*/  IMAD.WIDE R6, R25, 0x2, R8 ;  /* 0x0000000219067825 */ /* 0x000fe200078e0208 */
[----:B-1----:R-:W-:Y:S01]  /*55090*/  PRMT R14, R5, 0x7632, R14 ;  /* 0x00007632050e7816 */ /* 0x002fe2000000000e */
[----:B------:R-:W1:Y:S03]  /*550a0*/  LDCU UR41, c[0x0][0x3b8] ;  /* 0x00007700ff2977ac */ /* 0x000e660008000800 */
[----:B------:R2:W-:Y:S04]  /*550b0*/  @P5 STG.E.U16 desc[UR76][R6.64], R5 ;  /* 0x0000000506005986 */ /* 0x0005e8000c10154c */
[----:B--2---:R-:W2:Y:S04]  /*550c0*/  LDL.LU R5, [R1+0x21ec] ;  /* 0x0021ec0001057983 */ /* 0x004ea80000300800 */
[----:B------:R-:W3:Y:S01]  /*550d0*/  LDL R7, [R1+0x13f0] ;  /* 0x0013f00001077983 */ /* 0x000ee20000100800 */
[----:B------:R-:W-:Y:S01]  /*550e0*/  ISETP.LT.AND P1, PT, R27, UR23, !P0 ;  /* 0x000000171b007c0c */ /* 0x000fe2000c721270 */
[----:B------:R-:W-:Y:S01]  /*550f0*/  VIADD R24, R25, UR11 ;  /* 0x0000000b19187c36 */ /* 0x000fe20008000000 */
[----:B------:R-:W0:Y:S01]  /*55100*/  LDCU.64 UR10, c[0x0][0x398] ;  /* 0x00007300ff0a77ac */ /* 0x000e220008000a00 */
[----:B------:R1:W-:Y:S01]  /*55110*/  @P6 STG.E.U16 desc[UR76][R12.64], R14 ;  /* 0x0000000e0c006986 */ /* 0x0003e2000c10154c */
[----:B------:R-:W-:Y:S01]  /*55120*/  PRMT R15, R28, 0x7632, R15 ;  /* 0x000076321c0f7816 */ /* 0x000fe2000000000f */
[----:B------:R-:W0:Y:S01]  /*55130*/  LDCU UR23, c[0x0][0x398] ;  /* 0x00007300ff1777ac */ /* 0x000e220008000800 */
[----:B-1----:R-:W-:-:S02]  /*55140*/  PRMT R14, R21, 0x7632, R14 ;  /* 0x00007632150e7816 */ /* 0x002fc4000000000e */
[----:B---3--:R-:W-:Y:S01]  /*55150*/  ISETP.LT.AND P5, PT, R7, UR40, !P0 ;  /* 0x0000002807007c0c */ /* 0x008fe2000c7a1270 */
[----:B--2---:R-:W-:-:S04]  /*55160*/  IMAD.WIDE R6, R24, 0x2, R4 ;  /* 0x0000000218067825 */ /* 0x004fc800078e0204 */
[----:B------:R-:W-:Y:S01]  /*55170*/  IMAD.WIDE R12, R24, 0x2, R22 ;  /* 0x00000002180c7825 */ /* 0x000fe200078e0216 */
[----:B------:R1:W-:Y:S01]  /*55180*/  @P1 STG.E.U16 desc[UR76][R6.64], R21 ;  /* 0x0000001506001986 */ /* 0x0003e2000c10154c */
[----:B------:R-:W-:Y:S01]  /*55190*/  ISETP.LT.AND P6, PT, R0, UR20, !P0 ;  /* 0x0000001400007c0c */ /* 0x000fe2000c7c1270 */
[----:B------:R-:W2:Y:S01]  /*551a0*/  LDCU UR20, c[0x0][0x398] ;  /* 0x00007300ff1477ac */ /* 0x000ea20008000800 */
[----:B----4-:R-:W-:Y:S01]  /*551b0*/  PRMT R25, R26, 0x7632, R25 ;  /* 0x000076321a197816 */ /* 0x010fe20000000019 */
[----:B------:R-:W3:Y:S01]  /*551c0*/  LDCU UR40, c[0x0][0x398] ;  /* 0x00007300ff2877ac */ /* 0x000ee20008000800 */
[----:B-1----:R-:W4:Y:S04]  /*551d0*/  LDL.LU R21, [R1+0x21e8] ;  /* 0x0021e80001157983 */ /* 0x002f280000300800 */
[----:B------:R-:W2:Y:S04]  /*551e0*/  LDL R7, [R1+0x11c0] ;  /* 0x0011c00001077983 */ /* 0x000ea80000100800 */
[----:B------:R2:W-:Y:S04]  /*551f0*/  @P3 STG.E.U16 desc[UR76][R12.64], R14 ;  /* 0x0000000e0c003986 */ /* 0x0005e8000c10154c */
[----:B------:R-:W3:Y:S04]  /*55200*/  LDL R6, [R1+0x13f8] ;  /* 0x0013f80001067983 */ /* 0x000ee80000100800 */
[----:B------:R-:W4:Y:S01]  /*55210*/  LDL.LU R28, [R1+0x21e4] ;  /* 0x0021e400011c7983 */ /* 0x000f220000300800 */
[----:B--2---:R-:W-:-:S05]  /*55220*/  VIADD R14, R7, 0xe ;  /* 0x0000000e070e7836 */ /* 0x004fca0000000000 */
[----:B0-----:R-:W-:Y:S02]  /*55230*/  ISETP.GE.AND P3, PT, R14, UR11, PT ;  /* 0x0000000b0e007c0c */ /* 0x001fe4000bf66270 */
[----:B------:R-:W2:Y:S01]  /*55240*/  LDL.LU R14, [R1+0x88] ;  /* 0x00008800010e7983 */ /* 0x000ea20000300800 */
[----:B---3--:R-:W-:Y:S01]  /*55250*/  ISETP.LT.AND P1, PT, R6, UR16, !P0 ;  /* 0x0000001006007c0c */ /* 0x008fe2000c721270 */
[C---:B----4-:R-:W-:Y:S01]  /*55260*/  IMAD.WIDE R6, R24.reuse, 0x2, R20 ;  /* 0x0000000218067825 */ /* 0x050fe200078e0214 */
[----:B------:R-:W0:Y:S03]  /*55270*/  LDCU UR16, c[0x0][0x398] ;  /* 0x00007300ff1077ac */ /* 0x000e260008000800 */
[C---:B------:R-:W-:Y:S01]  /*55280*/  IMAD.WIDE R12, R24.reuse, 0x2, R18 ;  /* 0x00000002180c7825 */ /* 0x040fe200078e0212 */
[----:B------:R-:W-:Y:S04]  /*55290*/  STL [R1+0x21dc], R9 ;  /* 0x0021dc0901007387 */ /* 0x000fe80000100800 */
[----:B--2---:R1:W-:Y:S04]  /*552a0*/  @P6 STG.E.U16 desc[UR76][R6.64], R14 ;  /* 0x0000000e06006986 */ /* 0x0043e8000c10154c */
[----:B------:R2:W-:Y:S01]  /*552b0*/  @P5 STG.E.U16 desc[UR76][R12.64], R15 ;  /* 0x0000000f0c005986 */ /* 0x0005e2000c10154c */
[----:B-1----:R-:W-:-:S04]  /*552c0*/  IMAD.WIDE R6, R24, 0x2, R16 ;  /* 0x0000000218067825 */ /* 0x002fc800078e0210 */
[----:B--2---:R-:W-:Y:S01]  /*552d0*/  IMAD.WIDE R14, R24, 0x2, R8 ;  /* 0x00000002180e7825 */ /* 0x004fe200078e0208 */
[----:B------:R1:W-:Y:S04]  /*552e0*/  @P2 STG.E.U16 desc[UR76][R6.64], R26 ;  /* 0x0000001a06002986 */ /* 0x0003e8000c10154c */
[----:B------:R-:W2:Y:S04]  /*552f0*/  LDL.LU R9, [R1+0x68] ;  /* 0x0000680001097983 */ /* 0x000ea80000300800 */
[----:B-1----:R-:W3:Y:S04]  /*55300*/  LDL.LU R26, [R1+0x21e0] ;  /* 0x0021e000011a7983 */ /* 0x002ee80000300800 */
[----:B------:R-:W4:Y:S04]  /*55310*/  LDL R6, [R1+0x13f4] ;  /* 0x0013f40001067983 */ /* 0x000f280000100800 */
[----:B------:R-:W3:Y:S01]  /*55320*/  LDL R7, [R1+0x1400] ;  /* 0x0014000001077983 */ /* 0x000ee20000100800 */
[----:B------:R-:W-:Y:S01]  /*55330*/  ISETP.LT.AND P0, PT, R28, UR13, !P0 ;  /* 0x0000000d1c007c0c */ /* 0x000fe2000c701270 */
[----:B------:R-:W-:Y:S01]  /*55340*/  IMAD.WIDE R12, R24, 0x2, R10 ;  /* 0x00000002180c7825 */ /* 0x000fe200078e020a */
[----:B------:R-:W-:Y:S01]  /*55350*/  ISETP.LT.AND P5, PT, R27, UR30, !P3 ;  /* 0x0000001e1b007c0c */ /* 0x000fe2000dfa1270 */
[----:B------:R1:W-:Y:S01]  /*55360*/  STL [R1+0x21d8], R28 ;  /* 0x0021d81c01007387 */ /* 0x0003e20000100800 */
[----:B------:R-:W0:Y:S03]  /*55370*/  LDCU UR13, c[0x0][0x398] ;  /* 0x00007300ff0d77ac */ /* 0x000e260008000800 */
[----:B------:R-:W-:Y:S01]  /*55380*/  @P1 STG.E.U16 desc[UR76][R12.64], R25 ;  /* 0x000000190c001986 */ /* 0x000fe2000c10154c */
[----:B------:R-:W0:Y:S05]  /*55390*/  LDCU UR30, c[0x0][0x398] ;  /* 0x00007300ff1e77ac */ /* 0x000e2a0008000800 */
[----:B--2---:R2:W-:Y:S01]  /*553a0*/  @P0 STG.E.U16 desc[UR76][R14.64], R9 ;  /* 0x000000090e000986 */ /* 0x0045e2000c10154c */
[----:B------:R-:W-:-:S02]  /*553b0*/  ISETP.LT.AND P0, PT, R28, UR36, !P3 ;  /* 0x000000241c007c0c */ /* 0x000fc4000df01270 */
[----:B----4-:R-:W-:Y:S01]  /*553c0*/  ISETP.LT.AND P6, PT, R6, UR8, !P3 ;  /* 0x0000000806007c0c */ /* 0x010fe2000dfc1270 */
[----:B-1----:R-:W4:Y:S01]  /*553d0*/  LDL R28, [R1+0x11c0] ;  /* 0x0011c000011c7983 */ /* 0x002f220000100800 */
[----:B--2---:R-:W-:Y:S02]  /*553e0*/  PRMT R14, R9, 0x7632, R14 ;  /* 0x00007632090e7816 */ /* 0x004fe4000000000e */
[----:B---3--:R-:W-:Y:S01]  /*553f0*/  ISETP.LT.AND P2, PT, R7, UR26, !P3 ;  /* 0x0000001a07007c0c */ /* 0x008fe2000df41270 */
[C---:B------:R-:W-:Y:S01]  /*55400*/  IMAD.WIDE R6, R24.reuse, 0x2, R2 ;  /* 0x0000000218067825 */ /* 0x040fe200078e0202 */
[----:B------:R-:W2:Y:S03]  /*55410*/  LDL R9, [R1+0x4c] ;  /* 0x00004c0001097983 */ /* 0x000ea60000100800 */
[----:B------:R-:W-:Y:S01]  /*55420*/  VIADD R25, R24, UR42 ;  /* 0x0000002a18197c36 */ /* 0x000fe20008000000 */
[----:B------:R1:W-:Y:S01]  /*55430*/  @P4 STG.E.U16 desc[UR76][R6.64], R14 ;  /* 0x0000000e06004986 */ /* 0x0003e2000c10154c */
[----:B------:R-:W-:Y:S01]  /*55440*/  ISETP.LT.AND P1, PT, R29, UR5, !P3 ;  /* 0x000000051d007c0c */ /* 0x000fe2000df21270 */
[----:B------:R-:W3:Y:S01]  /*55450*/  LDCU.64 UR8, c[0x0][0x398] ;  /* 0x00007300ff0877ac */ /* 0x000ee20008000a00 */
[----:B------:R-:W0:Y:S01]  /*55460*/  LDCU UR36, c[0x0][0x398] ;  /* 0x00007300ff2477ac */ /* 0x000e220008000800 */
[----:B------:R-:W0:Y:S01]  /*55470*/  LDCU UR26, c[0x0][0x398] ;  /* 0x00007300ff1a77ac */ /* 0x000e220008000800 */
[----:B-1----:R-:W2:Y:S01]  /*55480*/  LDL R6, [R1+0x13f8] ;  /* 0x0013f80001067983 */ /* 0x002ea20000100800 */
[----:B------:R-:W-:Y:S01]  /*55490*/  IMAD.WIDE R12, R25, 0x2, R4 ;  /* 0x00000002190c7825 */ /* 0x000fe200078e0204 */
[----:B------:R-:W-:Y:S01]  /*554a0*/  ISETP.LT.AND P4, PT, R0, UR27, !P3 ;  /* 0x0000001b00007c0c */ /* 0x000fe2000df81270 */
[----:B------:R-:W1:Y:S01]  /*554b0*/  LDCU UR5, c[0x0][0x398] ;  /* 0x00007300ff0577ac */ /* 0x000e620008000800 */
[----:B------:R-:W2:Y:S01]  /*554c0*/  LDL.LU R7, [R1+0x18c] ;  /* 0x00018c0001077983 */ /* 0x000ea20000300800 */
[----:B------:R-:W0:Y:S03]  /*554d0*/  LDCU UR42, c[0x0][0x3b8] ;  /* 0x00007700ff2a77ac */ /* 0x000e260008000800 */
[----:B------:R-:W3:Y:S01]  /*554e0*/  LDL R14, [R1+0x13f0] ;  /* 0x0013f000010e7983 */ /* 0x000ee20000100800 */
[----:B------:R-:W0:Y:S03]  /*554f0*/  LDCU UR27, c[0x0][0x398] ;  /* 0x00007300ff1b77ac */ /* 0x000e260008000800 */
[----:B--2---:R2:W-:Y:S01]  /*55500*/  @P5 STG.E.U16 desc[UR76][R12.64], R7 ;  /* 0x000000070c005986 */ /* 0x0045e2000c10154c */
[----:B------:R-:W-:Y:S01]  /*55510*/  ISETP.LT.AND P5, PT, R6, UR24, !P3 ;  /* 0x0000001806007c0c */ /* 0x000fe2000dfa1270 */
[----:B------:R-:W0:Y:S01]  /*55520*/  LDCU UR24, c[0x0][0x398] ;  /* 0x00007300ff1877ac */ /* 0x000e220008000800 */
[----:B------:R-:W-:-:S02]  /*55530*/  PRMT R15, R7, 0x7632, R15 ;  /* 0x00007632070f7816 */ /* 0x000fc4000000000f */
[----:B---3--:R-:W-:Y:S01]  /*55540*/  ISETP.LT.AND P3, PT, R14, UR15, !P3 ;  /* 0x0000000f0e007c0c */ /* 0x008fe2000df61270 */
[----:B----4-:R-:W-:Y:S01]  /*55550*/  VIADD R14, R28, 0xf ;  /* 0x0000000f1c0e7836 */ /* 0x010fe20000000000 */
[----:B------:R-:W-:Y:S01]  /*55560*/  PRMT R24, R9, 0x7632, R24 ;  /* 0x0000763209187816 */ /* 0x000fe20000000018 */
[----:B------:R-:W3:Y:S01]  /*55570*/  LDL.LU R28, [R1+0x5c] ;  /* 0x00005c00011c7983 */ /* 0x000ee20000300800 */
[----:B------:R-:W4:Y:S01]  /*55580*/  LDCU UR15, c[0x0][0x398] ;  /* 0x00007300ff0f77ac */ /* 0x000f220008000800 */
[C---:B--2---:R-:W-:Y:S02]  /*55590*/  IMAD.WIDE R6, R25.reuse, 0x2, R22 ;  /* 0x0000000219067825 */ /* 0x044fe400078e0216 */
[----:B------:R2:W-:Y:S02]  /*555a0*/  STL [R1+0x21d4], R21 ;  /* 0x0021d41501007387 */ /* 0x0005e40000100800 */
[----:B------:R-:W-:Y:S02]  /*555b0*/  IMAD.WIDE R12, R25, 0x2, R20 ;  /* 0x00000002190c7825 */ /* 0x000fe400078e0214 */
[----:B------:R0:W-:Y:S04]  /*555c0*/  @P1 STG.E.U16 desc[UR76][R6.64], R15 ;  /* 0x0000000f06001986 */ /* 0x0001e8000c10154c */
[----:B--2---:R-:W2:Y:S04]  /*555d0*/  LDL R21, [R1+0x13f4] ;  /* 0x0013f40001157983 */ /* 0x004ea80000100800 */
[----:B0-----:R-:W2:Y:S01]  /*555e0*/  LDL.LU R7, [R1+0x19c] ;  /* 0x00019c0001077983 */ /* 0x001ea20000300800 */
[----:B------:R-:W-:-:S02]  /*555f0*/  ISETP.GE.AND P1, PT, R14, UR9, PT ;  /* 0x000000090e007c0c */ /* 0x000fc4000bf26270 */
[----:B--2---:R-:W-:Y:S01]  /*55600*/  PRMT R26, R7, 0x7632, R26 ;  /* 0x00007632071a7816 */ /* 0x004fe2000000001a */
[----:B------:R0:W-:Y:S01]  /*55610*/  @P4 STG.E.U16 desc[UR76][R12.64], R7 ;  /* 0x000000070c004986 */ /* 0x0001e2000c10154c */
[----:B------:R-:W-:Y:S01]  /*55620*/  ISETP.LT.AND P4, PT, R21, UR6, !P1 ;  /* 0x0000000615007c0c */ /* 0x000fe2000cf81270 */
[C---:B------:R-:W-:Y:S01]  /*55630*/  IMAD.WIDE R14, R25.reuse, 0x2, R10 ;  /* 0x00000002190e7825 */ /* 0x040fe200078e020a */
[----:B------:R-:W2:Y:S01]  /*55640*/  LDCU.64 UR6, c[0x0][0x398] ;  /* 0x00007300ff0677ac */ /* 0x000ea20008000a00 */
[----:B------:R-:W2:Y:S01]  /*55650*/  LDL.LU R21, [R1+0x9c] ;  /* 0x00009c0001157983 */ /* 0x000ea20000300800 */
[----:B------:R-:W1:Y:S03]  /*55660*/  LDCU UR9, c[0x0][0x3b8] ;  /* 0x00007700ff0977ac */ /* 0x000e660008000800 */
[----:B------:R-:W2:Y:S01]  /*55670*/  LDL.LU R9, [R1+0x21dc] ;  /* 0x0021dc0001097983 */ /* 0x000ea20000300800 */
[----:B0-----:R-:W-:-:S05]  /*55680*/  IMAD.WIDE R6, R25, 0x2, R18 ;  /* 0x0000000219067825 */ /* 0x001fca00078e0212 */
[----:B------:R0:W-:Y:S04]  /*55690*/  @P3 STG.E.U16 desc[UR76][R6.64], R26 ;  /* 0x0000001a06003986 */ /* 0x0001e8000c10154c */
[----:B0-----:R-:W2:Y:S04]  /*556a0*/  LDL.LU R6, [R1+0x4c] ;  /* 0x00004c0001067983 */ /* 0x001ea80000300800 */
[----:B------:R-:W3:Y:S01]  /*556b0*/  LDL R7, [R1+0x1400] ;  /* 0x0014000001077983 */ /* 0x000ee20000100800 */
[----:B------:R-:W-:-:S03]  /*556c0*/  IMAD.WIDE R12, R25, 0x2, R16 ;  /* 0x00000002190c7825 */ /* 0x000fc600078e0210 */
[----:B------:R0:W-:Y:S04]  /*556d0*/  STL [R1+0x21cc], R29 ;  /* 0x0021cc1d01007387 */ /* 0x0001e80000100800 */
[----:B--2---:R2:W-:Y:S01]  /*556e0*/  @P6 STG.E.U16 desc[UR76][R12.64], R6 ;  /* 0x000000060c006986 */ /* 0x0045e2000c10154c */
[----:B------:R-:W-:Y:S01]  /*556f0*/  ISETP.LT.AND P6, PT, R27, UR31, !P1 ;  /* 0x0000001f1b007c0c */ /* 0x000fe2000cfc1270 */
[----:B------:R-:W1:Y:S01]  /*55700*/  LDCU UR31, c[0x0][0x398] ;  /* 0x00007300ff1f77ac */ /* 0x000e620008000800 */
[----:B---3--:R-:W-:Y:S01]  /*55710*/  ISETP.LT.AND P3, PT, R7, UR22, !P1 ;  /* 0x0000001607007c0c */ /* 0x008fe2000cf61270 */
[----:B------:R3:W-:Y:S01]  /*55720*/  @P5 STG.E.U16 desc[UR76][R14.64], R24 ;  /* 0x000000180e005986 */ /* 0x0007e2000c10154c */
[----:B------:R-:W-:Y:S01]  /*55730*/  ISETP.LT.AND P5, PT, R29, UR50, !P1 ;  /* 0x000000321d007c0c */ /* 0x000fe2000cfa1270 */
[----:B------:R-:W1:Y:S02]  /*55740*/  LDCU UR22, c[0x0][0x398] ;  /* 0x00007300ff1677ac */ /* 0x000e640008000800 */
[----:B0-----:R-:W4:Y:S01]  /*55750*/  LDL.LU R29, [R1+0x7c] ;  /* 0x00007c00011d7983 */ /* 0x001f220000300800 */
[----:B------:R-:W0:Y:S01]  /*55760*/  LDCU UR50, c[0x0][0x398] ;  /* 0x00007300ff3277ac */ /* 0x000e220008000800 */
[----:B--2---:R-:W-:-:S04]  /*55770*/  IMAD.WIDE R6, R25, 0x2, R8 ;  /* 0x0000000219067825 */ /* 0x004fc800078e0208 */
[C---:B---3--:R-:W-:Y:S01]  /*55780*/  VIADD R24, R25.reuse, UR60 ;  /* 0x0000003c19187c36 */ /* 0x048fe20008000000 */
[----:B------:R-:W-:Y:S01]  /*55790*/  PRMT R14, R28, 0x7632, R14 ;  /* 0x000076321c0e7816 */ /* 0x000fe2000000000e */
[----:B------:R-:W-:Y:S01]  /*557a0*/  IMAD.WIDE R12, R25, 0x2, R2 ;  /* 0x00000002190c7825 */ /* 0x000fe200078e0202 */
[----:B------:R2:W-:Y:S01]  /*557b0*/  @P0 STG.E.U16 desc[UR76][R6.64], R28 ;  /* 0x0000001c06000986 */ /* 0x0005e2000c10154c */
[----:B------:R-:W-:Y:S01]  /*557c0*/  PRMT R15, R21, 0x7632, R15 ;  /* 0x00007632150f7816 */ /* 0x000fe2000000000f */
[----:B------:R-:W3:Y:S02]  /*557d0*/  LDCU UR60, c[0x0][0x3b8] ;  /* 0x00007700ff3c77ac */ /* 0x000ee40008000800 */
[----:B------:R0:W-:Y:S04]  /*557e0*/  STL [R1+0x21d0], R9 ;  /* 0x0021d00901007387 */ /* 0x0001e80000100800 */
[----:B------:R1:W-:Y:S01]  /*557f0*/  @P2 STG.E.U16 desc[UR76][R12.64], R14 ;  /* 0x0000000e0c002986 */ /* 0x0003e2000c10154c */
[----:B--2---:R-:W-:-:S03]  /*55800*/  IMAD.WIDE R6, R24, 0x2, R4 ;  /* 0x0000000218067825 */ /* 0x004fc600078e0204 */
[----:B0-----:R-:W2:Y:S04]  /*55810*/  LDL R9, [R1+0x13f4] ;  /* 0x0013f40001097983 */ /* 0x001ea80000100800 */
[----:B------:R-:W2:Y:S01]  /*55820*/  LDL.LU R28, [R1+0x21d8] ;  /* 0x0021d800011c7983 */ /* 0x000ea20000300800 */
[----:B-1----:R-:W-:-:S03]  /*55830*/  IMAD.WIDE R12, R24, 0x2, R22 ;  /* 0x00000002180c7825 */ /* 0x002fc600078e0216 */
[----:B------:R-:W2:Y:S04]  /*55840*/  LDL R14, [R1+0x11c0] ;  /* 0x0011c000010e7983 */ /* 0x000ea80000100800 */
[----:B------:R0:W-:Y:S04]  /*55850*/  @P6 STG.E.U16 desc[UR76][R6.64], R21 ;  /* 0x0000001506006986 */ /* 0x0001e8000c10154c */
[----:B------:R1:W-:Y:S04]  /*55860*/  @P5 STG.E.U16 desc[UR76][R12.64], R15 ;  /* 0x0000000f0c005986 */ /* 0x0003e8000c10154c */
[----:B0-----:R-:W3:Y:S04]  /*55870*/  LDL.LU R21, [R1+0x21d4] ;  /* 0x0021d40001157983 */ /* 0x001ee80000300800 */
[----:B------:R-:W3:Y:S04]  /*55880*/  LDL R7, [R1+0x13f0] ;  /* 0x0013f00001077983 */ /* 0x000ee80000100800 */
[----:B-1----:R-:W3:Y:S04]  /*55890*/  LDL R12, [R1+0x13f8] ;  /* 0x0013f800010c7983 */ /* 0x002ee80000100800 */
[----:B------:R-:W3:Y:S01]  /*558a0*/  LDL.LU R13, [R1+0x8c] ;  /* 0x00008c00010d7983 */ /* 0x000ee20000300800 */
[----:B------:R-:W-:Y:S01]  /*558b0*/  ISETP.LT.AND P2, PT, R0, UR28, !P1 ;  /* 0x0000001c00007c0c */ /* 0x000fe2000cf41270 */
[----:B------:R-:W0:Y:S01]  /*558c0*/  LDCU UR28, c[0x0][0x398] ;  /* 0x00007300ff1c77ac */ /* 0x000e220008000800 */
[----:B----4-:R-:W-:Y:S01]  /*558d0*/  PRMT R25, R29, 0x7632, R25 ;  /* 0x000076321d197816 */ /* 0x010fe20000000019 */
[----:B--2---:R-:W-:Y:S01]  /*558e0*/  VIADD R14, R14, 0x10 ;  /* 0x000000100e0e7836 */ /* 0x004fe20000000000 */
[----:B------:R-:W-:Y:S01]  /*558f0*/  ISETP.LT.AND P0, PT, R28, UR38, !P1 ;  /* 0x000000261c007c0c */ /* 0x000fe2000cf01270 */
[----:B------:R-:W1:Y:S03]  /*55900*/  LDCU UR38, c[0x0][0x398] ;  /* 0x00007300ff2677ac */ /* 0x000e660008000800 */
[----:B------:R-:W-:-:S02]  /*55910*/  ISETP.GE.AND P5, PT, R14, UR7, PT ;  /* 0x000000070e007c0c */ /* 0x000fc4000bfa6270 */
[----:B---3--:R-:W-:Y:S01]  /*55920*/  ISETP.LT.AND P6, PT, R7, UR29, !P1 ;  /* 0x0000001d07007c0c */ /* 0x008fe2000cfc1270 */
[----:B------:R-:W-:Y:S01]  /*55930*/  IMAD.WIDE R6, R24, 0x2, R20 ;  /* 0x0000000218067825 */ /* 0x000fe200078e0214 */
[----:B------:R-:W2:Y:S04]  /*55940*/  LDCU UR29, c[0x0][0x398] ;  /* 0x00007300ff1d77ac */ /* 0x000ea80008000800 */
[----:B------:R3:W-:Y:S01]  /*55950*/  @P2 STG.E.U16 desc[UR76][R6.64], R13 ;  /* 0x0000000d06002986 */ /* 0x0007e2000c10154c */
[----:B------:R-:W-:Y:S02]  /*55960*/  PRMT R26, R13, 0x7632, R26 ;  /* 0x000076320d1a7816 */ /* 0x000fe4000000001a */
[----:B------:R-:W-:Y:S01]  /*55970*/  ISETP.LT.AND P1, PT, R12, UR33, !P1 ;  /* 0x000000210c007c0c */ /* 0x000fe2000cf21270 */
[C---:B------:R-:W-:Y:S01]  /*55980*/  IMAD.WIDE R14, R24.reuse, 0x2, R10 ;  /* 0x00000002180e7825 */ /* 0x040fe200078e020a */
[----:B------:R-:W-:Y:S01]  /*55990*/  ISETP.LT.AND P2, PT, R9, UR10, !P5 ;  /* 0x0000000a09007c0c */ /* 0x000fe2000ef41270 */
[----:B------:R-:W4:Y:S01]  /*559a0*/  LDCU.64 UR10, c[0x0][0x398] ;  /* 0x00007300ff0a77ac */ /* 0x000f220008000a00 */
[----:B------:R-:W0:Y:S01]  /*559b0*/  LDCU UR33, c[0x0][0x398] ;  /* 0x00007300ff2177ac */ /* 0x000e220008000800 */
[----:B---3--:R-:W-:-:S04]  /*559c0*/  IMAD.WIDE R6, R24, 0x2, R18 ;  /* 0x0000000218067825 */ /* 0x008fc800078e0212 */
[C---:B------:R-:W-:Y:S01]  /*559d0*/  IMAD.WIDE R12, R24.reuse, 0x2, R16 ;  /* 0x00000002180c7825 */ /* 0x040fe200078e0210 */
[----:B------:R3:W-:Y:S04]  /*559e0*/  @P6 STG.E.U16 desc[UR76][R6.64], R26 ;  /* 0x0000001a06006986 */ /* 0x0007e8000c10154c */
[----:B------:R0:W-:Y:S04]  /*559f0*/  @P4 STG.E.U16 desc[UR76][R12.64], R29 ;  /* 0x0000001d0c004986 */ /* 0x0001e8000c10154c */
[----:B---3--:R-:W3:Y:S04]  /*55a00*/  LDL R6, [R1+0x1400] ;  /* 0x0014000001067983 */ /* 0x008ee80000100800 */
[----:B------:R-:W2:Y:S04]  /*55a10*/  LDL R7, [R1+0x13f8] ;  /* 0x0013f80001077983 */ /* 0x000ea80000100800 */
[----:B------:R-:W4:Y:S04]  /*55a20*/  LDL.LU R9, [R1+0x21d0] ;  /* 0x0021d00001097983 */ /* 0x000f280000300800 */
[----:B0-----:R-:W4:Y:S04]  /*55a30*/  LDL.LU R29, [R1+0x21cc] ;  /* 0x0021cc00011d7983 */ /* 0x001f280000300800 */
[----:B------:R-:W4:Y:S04]  /*55a40*/  LDL.LU R13, [R1+0x6c] ;  /* 0x00006c00010d7983 */ /* 0x000f280000300800 */
[----:B------:R0:W-:Y:S04]  /*55a50*/  @P1 STG.E.U16 desc[UR76][R14.64], R25 ;  /* 0x000000190e001986 */ /* 0x0001e8000c10154c */
[----:B------:R-:W-:Y:S01]  /*55a60*/  STL [R1+0x21c8], R5 ;  /* 0x0021c80501007387 */ /* 0x000fe20000100800 */
[----:B0-----:R-:W-:Y:S01]  /*55a70*/  VIADD R25, R24, UR59 ;  /* 0x0000003b18197c36 */ /* 0x001fe20008000000 */
[----:B------:R-:W-:Y:S01]  /*55a80*/  ISETP.LT.AND P4, PT, R27, UR55, !P5 ;  /* 0x000000371b007c0c */ /* 0x000fe2000ef81270 */
[----:B------:R-:W0:Y:S01]  /*55a90*/  LDCU UR59, c[0x0][0x3b8] ;  /* 0x00007700ff3b77ac */ /* 0x000e220008000800 */
[----:B------:R-:W0:Y:S01]  /*55aa0*/  LDCU UR55, c[0x0][0x398] ;  /* 0x00007300ff3777ac */ /* 0x000e220008000800 */
[----:B---3--:R-:W-:Y:S01]  /*55ab0*/  ISETP.LT.AND P6, PT, R6, UR32, !P5 ;  /* 0x0000002006007c0c */ /* 0x008fe2000efc1270 */
[----:B------:R-:W3:Y:S01]  /*55ac0*/  LDCU UR32, c[0x0][0x398] ;  /* 0x00007300ff2077ac */ /* 0x000ee20008000800 */
[----:B--2---:R-:W-:Y:S01]  /*55ad0*/  ISETP.LT.AND P1, PT, R7, UR57, !P5 ;  /* 0x0000003907007c0c */ /* 0x004fe2000ef21270 */
[----:B------:R-:W2:Y:S01]  /*55ae0*/  LDCU UR57, c[0x0][0x398] ;  /* 0x00007300ff3977ac */ /* 0x000ea20008000800 */
[----:B----4-:R-:W-:-:S05]  /*55af0*/  IMAD.WIDE R6, R24, 0x2, R8 ;  /* 0x0000000218067825 */ /* 0x010fca00078e0208 */
[----:B------:R4:W-:Y:S01]  /*55b00*/  @P0 STG.E.U16 desc[UR76][R6.64], R13 ;  /* 0x0000000d06000986 */ /* 0x0009e2000c10154c */
[----:B------:R-:W-:Y:S01]  /*55b10*/  PRMT R14, R13, 0x7632, R14 ;  /* 0x000076320d0e7816 */ /* 0x000fe2000000000e */
[----:B----4-:R-:W-:-:S04]  /*55b20*/  IMAD.WIDE R6, R24, 0x2, R2 ;  /* 0x0000000218067825 */ /* 0x010fc800078e0202 */
[----:B------:R-:W-:Y:S01]  /*55b30*/  IMAD.WIDE R12, R25, 0x2, R4 ;  /* 0x00000002190c7825 */ /* 0x000fe200078e0204 */
[----:B------:R4:W-:Y:S04]  /*55b40*/  @P3 STG.E.U16 desc[UR76][R6.64], R14 ;  /* 0x0000000e06003986 */ /* 0x0009e8000c10154c */
[----:B------:R-:W2:Y:S04]  /*55b50*/  LDL R5, [R1+0x11c0] ;  /* 0x0011c00001057983 */ /* 0x000ea80000100800 */
[----:B----4-:R-:W4:Y:S04]  /*55b60*/  LDL.LU R6, [R1+0xa0] ;  /* 0x0000a00001067983 */ /* 0x010f280000300800 */
[----:B------:R-:W3:Y:S01]  /*55b70*/  LDL R7, [R1+0x13f0] ;  /* 0x0013f00001077983 */ /* 0x000ee20000100800 */
[----:B------:R-:W-:Y:S01]  /*55b80*/  ISETP.LT.AND P0, PT, R29, UR25, !P5 ;  /* 0x000000191d007c0c */ /* 0x000fe2000ef01270 */
[----:B------:R-:W0:Y:S01]  /*55b90*/  LDCU UR25, c[0x0][0x398] ;  /* 0x00007300ff1977ac */ /* 0x000e220008000800 */
[----:B--2---:R-:W-:-:S02]  /*55ba0*/  VIADD R14, R5, 0x11 ;  /* 0x00000011050e7836 */ /* 0x004fc40000000000 */
[----:B------:R-:W2:Y:S04]  /*55bb0*/  LDL.LU R5, [R1+0xd0] ;  /* 0x0000d00001057983 */ /* 0x000ea80000300800 */
[----:B----4-:R4:W-:Y:S01]  /*55bc0*/  @P4 STG.E.U16 desc[UR76][R12.64], R6 ;  /* 0x000000060c004986 */ /* 0x0109e2000c10154c */
[----:B------:R-:W-:Y:S02]  /*55bd0*/  PRMT R15, R6, 0x7632, R15 ;  /* 0x00007632060f7816 */ /* 0x000fe4000000000f */
[----:B---3--:R-:W-:Y:S01]  /*55be0*/  ISETP.LT.AND P4, PT, R7, UR49, !P5 ;  /* 0x0000003107007c0c */ /* 0x008fe2000ef81270 */
[----:B------:R3:W-:Y:S01]  /*55bf0*/  STL [R1+0x21c4], R21 ;  /* 0x0021c41501007387 */ /* 0x0007e20000100800 */
[----:B------:R-:W-:Y:S01]  /*55c00*/  ISETP.LT.AND P3, PT, R0, UR39, !P5 ;  /* 0x0000002700007c0c */ /* 0x000fe2000ef61270 */
[----:B------:R-:W0:Y:S01]  /*55c10*/  LDCU UR39, c[0x0][0x398] ;  /* 0x00007300ff2777ac */ /* 0x000e220008000800 */
[C---:B----4-:R-:W-:Y:S01]  /*55c20*/  IMAD.WIDE R6, R25.reuse, 0x2, R22 ;  /* 0x0000000219067825 */ /* 0x050fe200078e0216 */
[----:B------:R-:W4:Y:S03]  /*55c30*/  LDCU UR49, c[0x0][0x398] ;  /* 0x00007300ff3177ac */ /* 0x000f260008000800 */
[----:B------:R-:W-:Y:S01]  /*55c40*/  IMAD.WIDE R12, R25, 0x2, R20 ;  /* 0x00000002190c7825 */ /* 0x000fe200078e0214 */
[----:B------:R0:W-:Y:S04]  /*55c50*/  @P0 STG.E.U16 desc[UR76][R6.64], R15 ;  /* 0x0000000f06000986 */ /* 0x0001e8000c10154c */
[----:B---3--:R-:W3:Y:S04]  /*55c60*/  LDL.LU R21, [R1+0xb0] ;  /* 0x0000b00001157983 */ /* 0x008ee80000300800 */
[----:B0-----:R-:W2:Y:S01]  /*55c70*/  LDL R7, [R1+0x13f4] ;  /* 0x0013f40001077983 */ /* 0x001ea20000100800 */
[----:B------:R-:W-:-:S02]  /*55c80*/  ISETP.GE.AND P0, PT, R14, UR11, PT ;  /* 0x0000000b0e007c0c */ /* 0x000fc4000bf06270 */
[----:B------:R-:W-:Y:S01]  /*55c90*/  ISETP.LT.AND P5, PT, R28, UR54, !P5 ;  /* 0x000000361c007c0c */ /* 0x000fe2000efa1270 */
[----:B------:R0:W-:Y:S04]  /*55ca0*/  STL [R1+0x21c0], R28 ;  /* 0x0021c01c01007387 */ /* 0x0001e80000100800 */
[----:B---3--:R3:W-:Y:S01]  /*55cb0*/  @P3 STG.E.U16 desc[UR76][R12.64], R21 ;  /* 0x000000150c003986 */ /* 0x0087e2000c10154c */
[----:B------:R-:W-:Y:S01]  /*55cc0*/  PRMT R26, R21, 0x7632, R26 ;  /* 0x00007632151a7816 */ /* 0x000fe2000000001a */
[----:B------:R-:W-:Y:S01]  /*55cd0*/  IMAD.WIDE R14, R25, 0x2, R10 ;  /* 0x00000002190e7825 */ /* 0x000fe200078e020a */
[----:B------:R-:W1:Y:S01]  /*55ce0*/  LDCU UR54, c[0x0][0x398] ;  /* 0x00007300ff3677ac */ /* 0x000e620008000800 */
[----:B0-----:R-:W4:Y:S01]  /*55cf0*/  LDL.LU R28, [R1+0xc0] ;  /* 0x0000c000011c7983 */ /* 0x001f220000300800 */
[----:B--2---:R-:W-:Y:S01]  /*55d00*/  ISETP.LT.AND P3, PT, R7, UR8, !P0 ;  /* 0x0000000807007c0c */ /* 0x004fe2000c761270 */
[----:B------:R-:W-:-:S02]  /*55d10*/  IMAD.WIDE R6, R25, 0x2, R18 ;  /* 0x0000000219067825 */ /* 0x000fc400078e0212 */
[----:B---3--:R-:W2:Y:S04]  /*55d20*/  LDL.LU R21, [R1+0x110] ;  /* 0x0001100001157983 */ /* 0x008ea80000300800 */
[----:B------:R0:W-:Y:S04]  /*55d30*/  @P4 STG.E.U16 desc[UR76][R6.64], R26 ;  /* 0x0000001a06004986 */ /* 0x0001e8000c10154c */
[----:B0-----:R-:W3:Y:S01]  /*55d40*/  LDL R7, [R1+0x1400] ;  /* 0x0014000001077983 */ /* 0x001ee20000100800 */
        /* <DEDUP_REMOVED lines=38> */
[----:B------:R-:W-:Y:S01]  /*55fb0*/  ISETP.LT.AND P6, PT, R0, UR34, !P0 ;  /* 0x0000002200007c0c */ /* 0x000fe2000c7c1270 */
[----:B------:R-:W2:Y:S01]  /*55fc0*/  LDL.LU R14, [R1+0x100] ;  /* 0x00010000010e7983 */ /* 0x000ea20000300800 */
[----:B---3--:R-:W-:Y:S01]  /*55fd0*/  ISETP.LT.AND P1, PT, R6, UR52, !P0 ;  /* 0x0000003406007c0c */ /* 0x008fe2000c721270 */
[----:B----4-:R-:W-:Y:S01]  /*55fe0*/  IMAD.WIDE R6, R24, 0x2, R20 ;  /* 0x0000000218067825 */ /* 0x010fe200078e0214 */
[----:B------:R-:W-:-:S03]  /*55ff0*/  PRMT R25, R29, 0x7632, R25 ;  /* 0x000076321d197816 */ /* 0x000fc60000000019 */
[C---:B------:R-:W-:Y:S01]  /*56000*/  IMAD.WIDE R12, R24.reuse, 0x2, R18 ;  /* 0x00000002180c7825 */ /* 0x040fe200078e0212 */
[----:B------:R-:W-:Y:S01]  /*56010*/  STL [R1+0x21b4], R9 ;  /* 0x0021b40901007387 */ /* 0x000fe20000100800 */
[----:B------:R-:W0:Y:S01]  /*56020*/  LDCU UR9, c[0x0][0x3b8] ;  /* 0x00007700ff0977ac */ /* 0x000e220008000800 */
[----:B------:R-:W3:Y:S01]  /*56030*/  LDCU UR34, c[0x0][0x398] ;  /* 0x00007300ff2277ac */ /* 0x000ee20008000800 */
[----:B------:R-:W4:Y:S02]  /*56040*/  LDCU UR52, c[0x0][0x398] ;  /* 0x00007300ff3477ac */ /* 0x000f240008000800 */
[----:B--2---:R2:W-:Y:S04]  /*56050*/  @P6 STG.E.U16 desc[UR76][R6.64], R14 ;  /* 0x0000000e06006986 */ /* 0x0045e8000c10154c */
[----:B------:R0:W-:Y:S01]  /*56060*/  @P5 STG.E.U16 desc[UR76][R12.64], R15 ;  /* 0x0000000f0c005986 */ /* 0x0001e2000c10154c */
[----:B--2---:R-:W-:-:S04]  /*56070*/  IMAD.WIDE R6, R24, 0x2, R16 ;  /* 0x0000000218067825 */ /* 0x004fc800078e0210 */
[----:B0-----:R-:W-:Y:S01]  /*56080*/  IMAD.WIDE R14, R24, 0x2, R8 ;  /* 0x00000002180e7825 */ /* 0x001fe200078e0208 */
[----:B------:R0:W-:Y:S04]  /*56090*/  @P3 STG.E.U16 desc[UR76][R6.64], R29 ;  /* 0x0000001d06003986 */ /* 0x0001e8000c10154c */
[----:B------:R-:W2:Y:S04]  /*560a0*/  LDL.LU R9, [R1+0xe0] ;  /* 0x0000e00001097983 */ /* 0x000ea80000300800 */
[----:B0-----:R-:W3:Y:S04]  /*560b0*/  LDL.LU R29, [R1+0x21bc] ;  /* 0x0021bc00011d7983 */ /* 0x001ee80000300800 */
[----:B------:R-:W3:Y:S04]  /*560c0*/  LDL R6, [R1+0x1400] ;  /* 0x0014000001067983 */ /* 0x000ee80000100800 */
[----:B------:R-:W4:Y:S01]  /*560d0*/  LDL R7, [R1+0x13f8] ;  /* 0x0013f80001077983 */ /* 0x000f220000100800 */
[----:B------:R-:W-:Y:S01]  /*560e0*/  ISETP.LT.AND P0, PT, R28, UR61, !P0 ;  /* 0x0000003d1c007c0c */ /* 0x000fe2000c701270 */
[----:B------:R-:W-:Y:S01]  /*560f0*/  IMAD.WIDE R12, R24, 0x2, R10 ;  /* 0x00000002180c7825 */ /* 0x000fe200078e020a */
[----:B------:R-:W-:Y:S01]  /*56100*/  ISETP.LT.AND P3, PT, R26, UR6, !P4 ;  /* 0x000000061a007c0c */ /* 0x000fe2000e761270 */
[----:B------:R-:W0:Y:S01]  /*56110*/  LDCU.64 UR6, c[0x0][0x398] ;  /* 0x00007300ff0677ac */ /* 0x000e220008000a00 */
[----:B------:R-:W4:Y:S01]  /*56120*/  LDL.LU R26, [R1+0x21b8] ;  /* 0x0021b800011a7983 */ /* 0x000f220000300800 */
[----:B------:R-:W-:Y:S01]  /*56130*/  ISETP.LT.AND P5, PT, R27, UR70, !P4 ;  /* 0x000000461b007c0c */ /* 0x000fe2000e7a1270 */
[----:B------:R-:W0:Y:S02]  /*56140*/  LDCU UR61, c[0x0][0x398] ;  /* 0x00007300ff3d77ac */ /* 0x000e240008000800 */
[----:B------:R1:W-:Y:S01]  /*56150*/  @P1 STG.E.U16 desc[UR76][R12.64], R25 ;  /* 0x000000190c001986 */ /* 0x0003e2000c10154c */
[----:B------:R-:W0:Y:S01]  /*56160*/  LDCU UR70, c[0x0][0x398] ;  /* 0x00007300ff4677ac */ /* 0x000e220008000800 */
[----:B-1----:R-:W-:Y:S01]  /*56170*/  VIADD R25, R24, UR75 ;  /* 0x0000004b18197c36 */ /* 0x002fe20008000000 */
[----:B------:R-:W1:Y:S03]  /*56180*/  LDCU UR75, c[0x0][0x3b8] ;  /* 0x00007700ff4b77ac */ /* 0x000e660008000800 */
[----:B------:R-:W-:Y:S01]  /*56190*/  IMAD.WIDE R12, R25, 0x2, R4 ;  /* 0x00000002190c7825 */ /* 0x000fe200078e0204 */
[----:B--2---:R2:W-:Y:S01]  /*561a0*/  @P0 STG.E.U16 desc[UR76][R14.64], R9 ;  /* 0x000000090e000986 */ /* 0x0045e2000c10154c */
[----:B---3--:R-:W-:-:S03]  /*561b0*/  ISETP.LT.AND P6, PT, R6, UR53, !P4 ;  /* 0x0000003506007c0c */ /* 0x008fc6000e7c1270 */
[----:B--2---:R-:W2:Y:S01]  /*561c0*/  LDL R15, [R1+0x11c0] ;  /* 0x0011c000010f7983 */ /* 0x004ea20000100800 */
[----:B------:R-:W-:Y:S01]  /*561d0*/  PRMT R14, R9, 0x7632, R14 ;  /* 0x00007632090e7816 */ /* 0x000fe2000000000e */
[----:B------:R-:W3:Y:S01]  /*561e0*/  LDCU UR53, c[0x0][0x398] ;  /* 0x00007300ff3577ac */ /* 0x000ee20008000800 */
[----:B----4-:R-:W-:Y:S01]  /*561f0*/  ISETP.LT.AND P1, PT, R7, UR73, !P4 ;  /* 0x0000004907007c0c */ /* 0x010fe2000e721270 */
[----:B------:R-:W-:Y:S01]  /*56200*/  IMAD.WIDE R6, R24, 0x2, R2 ;  /* 0x0000000218067825 */ /* 0x000fe200078e0202 */
[----:B------:R-:W4:Y:S01]  /*56210*/  LDL R9, [R1+0xc4] ;  /* 0x0000c40001097983 */ /* 0x000f220000100800 */
[----:B------:R-:W-:Y:S01]  /*56220*/  ISETP.LT.AND P0, PT, R29, UR51, !P4 ;  /* 0x000000331d007c0c */ /* 0x000fe2000e701270 */
[----:B------:R-:W0:Y:S02]  /*56230*/  LDCU UR51, c[0x0][0x398] ;  /* 0x00007300ff3377ac */ /* 0x000e240008000800 */
[----:B------:R1:W-:Y:S01]  /*56240*/  STL [R1+0x21b0], R5 ;  /* 0x0021b00501007387 */ /* 0x0003e20000100800 */
[----:B------:R-:W0:Y:S03]  /*56250*/  LDCU UR73, c[0x0][0x398] ;  /* 0x00007300ff4977ac */ /* 0x000e260008000800 */
[----:B------:R3:W-:Y:S04]  /*56260*/  @P2 STG.E.U16 desc[UR76][R6.64], R14 ;  /* 0x0000000e06002986 */ /* 0x0007e8000c10154c */
[----:B-1----:R-:W2:Y:S04]  /*56270*/  LDL R5, [R1+0x13f0] ;  /* 0x0013f00001057983 */ /* 0x002ea80000100800 */
[----:B---3--:R-:W3:Y:S01]  /*56280*/  LDL.LU R7, [R1+0xa4] ;  /* 0x0000a40001077983 */ /* 0x008ee20000300800 */
[----:B------:R-:W-:Y:S01]  /*56290*/  ISETP.LT.AND P2, PT, R0, UR65, !P4 ;  /* 0x0000004100007c0c */ /* 0x000fe2000e741270 */
[----:B------:R-:W1:Y:S02]  /*562a0*/  LDCU UR65, c[0x0][0x398] ;  /* 0x00007300ff4177ac */ /* 0x000e640008000800 */
[----:B---3--:R3:W-:Y:S01]  /*562b0*/  @P5 STG.E.U16 desc[UR76][R12.64], R7 ;  /* 0x000000070c005986 */ /* 0x0087e2000c10154c */
[----:B------:R-:W-:-:S02]  /*562c0*/  PRMT R14, R7, 0x7632, R14 ;  /* 0x00007632070e7816 */ /* 0x000fc4000000000e */
[----:B--2---:R-:W-:Y:S01]  /*562d0*/  ISETP.LT.AND P5, PT, R5, UR63, !P4 ;  /* 0x0000003f05007c0c */ /* 0x004fe2000e7a1270 */
[----:B------:R-:W-:Y:S01]  /*562e0*/  VIADD R15, R15, 0x13 ;  /* 0x000000130f0f7836 */ /* 0x000fe20000000000 */
[----:B------:R-:W2:Y:S01]  /*562f0*/  LDL.LU R5, [R1+0xd4] ;  /* 0x0000d40001057983 */ /* 0x000ea20000300800 */
[----:B----4-:R-:W-:Y:S01]  /*56300*/  PRMT R26, R9, 0x7632, R26 ;  /* 0x00007632091a7816 */ /* 0x010fe2000000001a */
[----:B------:R-:W4:Y:S01]  /*56310*/  LDCU UR63, c[0x0][0x398] ;  /* 0x00007300ff3f77ac */ /* 0x000f220008000800 */
[C---:B---3--:R-:W-:Y:S01]  /*56320*/  IMAD.WIDE R6, R25.reuse, 0x2, R22 ;  /* 0x0000000219067825 */ /* 0x048fe200078e0216 */
[----:B------:R3:W-:Y:S03]  /*56330*/  STL [R1+0x21ac], R21 ;  /* 0x0021ac1501007387 */ /* 0x0007e60000100800 */
        /* <DEDUP_REMOVED lines=11> */
[----:B0-----:R-:W4:Y:S01]  /*563f0*/  LDL R28, [R1+0x1400] ;  /* 0x00140000011c7983 */ /* 0x001f220000100800 */
[----:B--2---:R-:W-:Y:S01]  /*56400*/  ISETP.LT.AND P2, PT, R7, UR10, !P0 ;  /* 0x0000000a07007c0c */ /* 0x004fe2000c741270 */
[C---:B------:R-:W-:Y:S01]  /*56410*/  IMAD.WIDE R6, R25.reuse, 0x2, R18 ;  /* 0x0000000219067825 */ /* 0x040fe200078e0212 */
[----:B------:R-:W0:Y:S01]  /*56420*/  LDCU.64 UR10, c[0x0][0x398] ;  /* 0x00007300ff0a77ac */ /* 0x000e220008000a00 */
[----:B---3--:R-:W2:Y:S01]  /*56430*/  LDL.LU R21, [R1+0x114] ;  /* 0x0001140001157983 */ /* 0x008ea20000300800 */
[----:B------:R-:W3:Y:S03]  /*56440*/  LDCU UR68, c[0x0][0x398] ;  /* 0x00007300ff4477ac */ /* 0x000ee60008000800 */
[----:B------:R-:W2:Y:S04]  /*56450*/  LDL.LU R9, [R1+0x21b4] ;  /* 0x0021b40001097983 */ /* 0x000ea80000300800 */
[----:B------:R0:W-:Y:S04]  /*56460*/  @P5 STG.E.U16 desc[UR76][R6.64], R24 ;  /* 0x0000001806005986 */ /* 0x0001e8000c10154c */
[----:B0-----:R-:W2:Y:S01]  /*56470*/  LDL.LU R7, [R1+0xc4] ;  /* 0x0000c40001077983 */ /* 0x001ea20000300800 */
[----:B------:R-:W-:Y:S01]  /*56480*/  IMAD.WIDE R12, R25, 0x2, R16 ;  /* 0x00000002190c7825 */ /* 0x000fe200078e0210 */
[----:B------:R-:W-:Y:S01]  /*56490*/  ISETP.LT.AND P5, PT, R29, UR71, !P0 ;  /* 0x000000471d007c0c */ /* 0x000fe2000c7a1270 */
[----:B------:R-:W0:Y:S03]  /*564a0*/  LDCU UR71, c[0x0][0x398] ;  /* 0x00007300ff4777ac */ /* 0x000e260008000800 */
[----:B--2---:R2:W-:Y:S01]  /*564b0*/  @P3 STG.E.U16 desc[UR76][R12.64], R7 ;  /* 0x000000070c003986 */ /* 0x0045e2000c10154c */
[----:B----4-:R-:W-:Y:S01]  /*564c0*/  ISETP.LT.AND P3, PT, R28, UR72, !P0 ;  /* 0x000000481c007c0c */ /* 0x010fe2000c761270 */
[C---:B------:R-:W-:Y:S01]  /*564d0*/  VIADD R24, R25.reuse, UR74 ;  /* 0x0000004a19187c36 */ /* 0x040fe20008000000 */
[----:B------:R-:W4:Y:S01]  /*564e0*/  LDCU UR74, c[0x0][0x398] ;  /* 0x00007300ff4a77ac */ /* 0x000f220008000800 */
[----:B------:R-:W3:Y:S01]  /*564f0*/  LDL R28, [R1+0x104] ;  /* 0x00010400011c7983 */ /* 0x000ee20000100800 */
[----:B------:R-:W0:Y:S03]  /*56500*/  LDCU UR72, c[0x0][0x398] ;  /* 0x00007300ff4877ac */ /* 0x000e260008000800 */
[----:B------:R1:W-:Y:S01]  /*56510*/  @P1 STG.E.U16 desc[UR76][R14.64], R26 ;  /* 0x0000001a0e001986 */ /* 0x0003e2000c10154c */
[----:B--2---:R-:W-:-:S03]  /*56520*/  IMAD.WIDE R6, R25, 0x2, R8 ;  /* 0x0000000219067825 */ /* 0x004fc600078e0208 */
[----:B------:R2:W-:Y:S04]  /*56530*/  STL [R1+0x21a0], R26 ;  /* 0x0021a01a01007387 */ /* 0x0005e80000100800 */
[----:B------:R-:W-:Y:S01]  /*56540*/  @P4 STG.E.U16 desc[UR76][R6.64], R5 ;  /* 0x0000000506004986 */ /* 0x000fe2000c10154c */
[----:B-1----:R-:W-:-:S03]  /*56550*/  PRMT R14, R5, 0x7632, R14 ;  /* 0x00007632050e7816 */ /* 0x002fc6000000000e */
[----:B--2---:R-:W2:Y:S04]  /*56560*/  LDL R26, [R1+0x13f0] ;  /* 0x0013f000011a7983 */ /* 0x004ea80000100800 */
[----:B------:R1:W-:Y:S04]  /*56570*/  STL [R1+0x21a4], R29 ;  /* 0x0021a41d01007387 */ /* 0x0003e80000100800 */
[----:B-1----:R-:W3:Y:S04]  /*56580*/  LDL.LU R29, [R1+0xf4] ;  /* 0x0000f400011d7983 */ /* 0x002ee80000300800 */
[----:B------:R-:W3:Y:S01]  /*56590*/  LDL.LU R5, [R1+0x21b0] ;  /* 0x0021b00001057983 */ /* 0x000ee20000300800 */
[----:B------:R-:W-:Y:S01]  /*565a0*/  ISETP.LT.AND P1, PT, R27, UR62, !P0 ;  /* 0x0000003e1b007c0c */ /* 0x000fe2000c721270 */
[----:B------:R-:W-:Y:S01]  /*565b0*/  IMAD.WIDE R12, R25, 0x2, R2 ;  /* 0x00000002190c7825 */ /* 0x000fe200078e0202 */
[----:B------:R-:W1:Y:S04]  /*565c0*/  LDCU UR62, c[0x0][0x398] ;  /* 0x00007300ff3e77ac */ /* 0x000e680008000800 */
[----:B------:R0:W-:Y:S02]  /*565d0*/  @P6 STG.E.U16 desc[UR76][R12.64], R14 ;  /* 0x0000000e0c006986 */ /* 0x0001e4000c10154c */
[----:B0-----:R-:W-:-:S02]  /*565e0*/  PRMT R14, R21, 0x7632, R14 ;  /* 0x00007632150e7816 */ /* 0x001fc4000000000e */
[----:B--2---:R-:W-:Y:S01]  /*565f0*/  ISETP.LT.AND P4, PT, R26, UR69, !P0 ;  /* 0x000000451a007c0c */ /* 0x004fe2000c781270 */
[C---:B---3--:R-:W-:Y:S01]  /*56600*/  IMAD.WIDE R6, R24.reuse, 0x2, R4 ;  /* 0x0000000218067825 */ /* 0x048fe200078e0204 */
[----:B------:R-:W2:Y:S03]  /*56610*/  LDL R26, [R1+0x13f4] ;  /* 0x0013f400011a7983 */ /* 0x000ea60000100800 */
[----:B------:R-:W-:Y:S01]  /*56620*/  IMAD.WIDE R12, R24, 0x2, R22 ;  /* 0x00000002180c7825 */ /* 0x000fe200078e0216 */
[----:B------:R0:W-:Y:S01]  /*56630*/  @P1 STG.E.U16 desc[UR76][R6.64], R21 ;  /* 0x0000001506001986 */ /* 0x0001e2000c10154c */
[----:B------:R-:W-:Y:S01]  /*56640*/  PRMT R15, R28, 0x7632, R15 ;  /* 0x000076321c0f7816 */ /* 0x000fe2000000000f */
[----:B------:R-:W3:Y:S02]  /*56650*/  LDCU UR69, c[0x0][0x3b8] ;  /* 0x00007700ff4577ac */ /* 0x000ee40008000800 */
[----:B0-----:R-:W2:Y:S04]  /*56660*/  LDL.LU R21, [R1+0x21ac] ;  /* 0x0021ac0001157983 */ /* 0x001ea80000300800 */
[----:B------:R-:W2:Y:S04]  /*56670*/  LDL R7, [R1+0x11c0] ;  /* 0x0011c00001077983 */ /* 0x000ea80000100800 */
[----:B------:R2:W-:Y:S04]  /*56680*/  @P5 STG.E.U16 desc[UR76][R12.64], R14 ;  /* 0x0000000e0c005986 */ /* 0x0005e8000c10154c */
[----:B------:R-:W3:Y:S04]  /*56690*/  LDL R6, [R1+0x13f8] ;  /* 0x0013f80001067983 */ /* 0x000ee80000100800 */
[----:B------:R-:W4:Y:S01]  /*566a0*/  LDL.LU R28, [R1+0x21a8] ;  /* 0x0021a800011c7983 */ /* 0x000f220000300800 */
[----:B--2---:R-:W-:-:S05]  /*566b0*/  VIADD R14, R7, 0x14 ;  /* 0x00000014070e7836 */ /* 0x004fca0000000000 */
[----:B------:R-:W-:Y:S02]  /*566c0*/  ISETP.GE.AND P5, PT, R14, UR11, PT ;  /* 0x0000000b0e007c0c */ /* 0x000fe4000bfa6270 */
[----:B------:R-:W-:Y:S01]  /*566d0*/  ISETP.LT.AND P6, PT, R0, UR46, !P0 ;  /* 0x0000002e00007c0c */ /* 0x000fe2000c7c1270 */
[----:B------:R-:W2:Y:S01]  /*566e0*/  LDL.LU R14, [R1+0x104] ;  /* 0x00010400010e7983 */ /* 0x000ea20000300800 */
[----:B---3--:R-:W-:Y:S01]  /*566f0*/  ISETP.LT.AND P1, PT, R6, UR44, !P0 ;  /* 0x0000002c06007c0c */ /* 0x008fe2000c721270 */
[----:B------:R-:W-:Y:S01]  /*56700*/  IMAD.WIDE R6, R24, 0x2, R20 ;  /* 0x0000000218067825 */ /* 0x000fe200078e0214 */
[----:B------:R-:W-:-:S03]  /*56710*/  PRMT R25, R29, 0x7632, R25 ;  /* 0x000076321d197816 */ /* 0x000fc60000000019 */
[C---:B------:R-:W-:Y:S01]  /*56720*/  IMAD.WIDE R12, R24.reuse, 0x2, R18 ;  /* 0x00000002180c7825 */ /* 0x040fe200078e0212 */
[----:B------:R-:W-:Y:S01]  /*56730*/  STL [R1+0x219c], R9 ;  /* 0x00219c0901007387 */ /* 0x000fe20000100800 */
[----:B------:R-:W0:Y:S01]  /*56740*/  LDCU UR11, c[0x0][0x398] ;  /* 0x00007300ff0b77ac */ /* 0x000e220008000800 */
[----:B------:R-:W3:Y:S01]  /*56750*/  LDCU UR44, c[0x0][0x398] ;  /* 0x00007300ff2c77ac */ /* 0x000ee20008000800 */
[----:B------:R-:W0:Y:S02]  /*56760*/  LDCU UR46, c[0x0][0x398] ;  /* 0x00007300ff2e77ac */ /* 0x000e240008000800 */
        /* <DEDUP_REMOVED lines=8> */
[----:B------:R-:W3:Y:S01]  /*567f0*/  LDL R7, [R1+0x13f8] ;  /* 0x0013f80001077983 */ /* 0x000ee20000100800 */
[----:B----4-:R-:W-:Y:S01]  /*56800*/  ISETP.LT.AND P0, PT, R28, UR19, !P0 ;  /* 0x000000131c007c0c */ /* 0x010fe2000c701270 */
[----:B------:R-:W-:Y:S01]  /*56810*/  IMAD.WIDE R12, R24, 0x2, R10 ;  /* 0x00000002180c7825 */ /* 0x000fe200078e020a */
[----:B------:R-:W-:Y:S01]  /*56820*/  ISETP.LT.AND P2, PT, R26, UR8, !P5 ;  /* 0x000000081a007c0c */ /* 0x000fe2000ef41270 */
[----:B------:R-:W0:Y:S01]  /*56830*/  LDCU UR19, c[0x0][0x398] ;  /* 0x00007300ff1377ac */ /* 0x000e220008000800 */
[----:B------:R-:W4:Y:S04]  /*56840*/  LDL.LU R26, [R1+0x21a0] ;  /* 0x0021a000011a7983 */ /* 0x000f280000300800 */
[----:B------:R1:W-:Y:S02]  /*56850*/  @P1 STG.E.U16 desc[UR76][R12.64], R25 ;  /* 0x000000190c001986 */ /* 0x0003e4000c10154c */
[----:B-1----:R-:W-:Y:S01]  /*56860*/  VIADD R25, R24, UR9 ;  /* 0x0000000918197c36 */ /* 0x002fe20008000000 */
[----:B------:R-:W-:Y:S01]  /*56870*/  ISETP.LT.AND P4, PT, R27, UR45, !P5 ;  /* 0x0000002d1b007c0c */ /* 0x000fe2000ef81270 */
[----:B------:R-:W1:Y:S02]  /*56880*/  LDCU.64 UR8, c[0x0][0x398] ;  /* 0x00007300ff0877ac */ /* 0x000e640008000a00 */
[----:B------:R-:W-:Y:S01]  /*56890*/  IMAD.WIDE R12, R25, 0x2, R4 ;  /* 0x00000002190c7825 */ /* 0x000fe200078e0204 */
[----:B------:R-:W0:Y:S01]  /*568a0*/  LDCU UR45, c[0x0][0x398] ;  /* 0x00007300ff2d77ac */ /* 0x000e220008000800 */
[----:B--2---:R2:W-:Y:S01]  /*568b0*/  @P0 STG.E.U16 desc[UR76][R14.64], R9 ;  /* 0x000000090e000986 */ /* 0x0045e2000c10154c */
[----:B---3--:R-:W-:-:S03]  /*568c0*/  ISETP.LT.AND P6, PT, R6, UR47, !P5 ;  /* 0x0000002f06007c0c */ /* 0x008fc6000efc1270 */
[----:B--2---:R-:W2:Y:S01]  /*568d0*/  LDL R15, [R1+0x11c0] ;  /* 0x0011c000010f7983 */ /* 0x004ea20000100800 */
[----:B------:R-:W-:Y:S01]  /*568e0*/  PRMT R14, R9, 0x7632, R14 ;  /* 0x00007632090e7816 */ /* 0x000fe2000000000e */
[----:B------:R-:W3:Y:S01]  /*568f0*/  LDCU UR47, c[0x0][0x398] ;  /* 0x00007300ff2f77ac */ /* 0x000ee20008000800 */
[----:B------:R-:W-:Y:S01]  /*56900*/  ISETP.LT.AND P1, PT, R7, UR66, !P5 ;  /* 0x0000004207007c0c */ /* 0x000fe2000ef21270 */
        /* <DEDUP_REMOVED lines=22> */
[----:B---3--:R-:W3:Y:S04]  /*56a70*/  LDL R21, [R1+0x13f4] ;  /* 0x0013f40001157983 */ /* 0x008ee80000100800 */
[----:B0-----:R-:W2:Y:S01]  /*56a80*/  LDL.LU R7, [R1+0xb8] ;  /* 0x0000b80001077983 */ /* 0x001ea20000300800 */
[----:B------:R-:W-:-:S02]  /*56a90*/  ISETP.GE.AND P0, PT, R15, UR9, PT ;  /* 0x000000090f007c0c */ /* 0x000fc4000bf06270 */
[----:B------:R-:W-:Y:S01]  /*56aa0*/  ISETP.LT.AND P5, PT, R28, UR35, !P5 ;  /* 0x000000231c007c0c */ /* 0x000fe2000efa1270 */
[----:B--2---:R0:W-:Y:S01]  /*56ab0*/  @P3 STG.E.U16 desc[UR76][R12.64], R7 ;  /* 0x000000070c003986 */ /* 0x0041e2000c10154c */
[----:B------:R-:W-:Y:S01]  /*56ac0*/  PRMT R24, R7, 0x7632, R24 ;  /* 0x0000763207187816 */ /* 0x000fe20000000018 */
[----:B------:R-:W-:Y:S01]  /*56ad0*/  IMAD.WIDE R14, R25, 0x2, R10 ;  /* 0x00000002190e7825 */ /* 0x000fe200078e020a */
[----:B---3--:R-:W-:Y:S01]  /*56ae0*/  ISETP.LT.AND P3, PT, R21, UR6, !P0 ;  /* 0x0000000615007c0c */ /* 0x008fe2000c761270 */
[----:B------:R-:W2:Y:S01]  /*56af0*/  LDCU UR35, c[0x0][0x398] ;  /* 0x00007300ff2377ac */ /* 0x000ea20008000800 */
[----:B------:R-:W3:Y:S04]  /*56b00*/  LDL.LU R21, [R1+0x118] ;  /* 0x0001180001157983 */ /* 0x000ee80000300800 */
[----:B------:R1:W-:Y:S01]  /*56b10*/  STL [R1+0x2190], R28 ;  /* 0x0021901c01007387 */ /* 0x0003e20000100800 */
[----:B0-----:R-:W-:-:S05]  /*56b20*/  IMAD.WIDE R6, R25, 0x2, R18 ;  /* 0x0000000219067825 */ /* 0x001fca00078e0212 */
[----:B------:R0:W-:Y:S04]  /*56b30*/  @P4 STG.E.U16 desc[UR76][R6.64], R24 ;  /* 0x0000001806004986 */ /* 0x0001e8000c10154c */
[----:B-1----:R-:W2:Y:S04]  /*56b40*/  LDL R28, [R1+0x108] ;  /* 0x00010800011c7983 */ /* 0x002ea80000100800 */
[----:B------:R-:W2:Y:S04]  /*56b50*/  LDL.LU R9, [R1+0x219c] ;  /* 0x00219c0001097983 */ /* 0x000ea80000300800 */
[----:B0-----:R-:W2:Y:S04]  /*56b60*/  LDL.LU R6, [R1+0xc8] ;  /* 0x0000c80001067983 */ /* 0x001ea80000300800 */
[----:B------:R-:W3:Y:S01]  /*56b70*/  LDL R7, [R1+0x1400] ;  /* 0x0014000001077983 */ /* 0x000ee20000100800 */
[----:B------:R-:W-:-:S03]  /*56b80*/  IMAD.WIDE R12, R25, 0x2, R16 ;  /* 0x00000002190c7825 */ /* 0x000fc600078e0210 */
[----:B------:R-:W-:Y:S04]  /*56b90*/  STL [R1+0x218c], R26 ;  /* 0x00218c1a01007387 */ /* 0x000fe80000100800 */
[----:B--2---:R0:W-:Y:S01]  /*56ba0*/  @P2 STG.E.U16 desc[UR76][R12.64], R6 ;  /* 0x000000060c002986 */ /* 0x0041e2000c10154c */
[----:B---3--:R-:W-:-:S03]  /*56bb0*/  ISETP.LT.AND P4, PT, R7, UR48, !P0 ;  /* 0x0000003007007c0c */ /* 0x008fc6000c781270 */
[----:B------:R1:W-:Y:S01]  /*56bc0*/  @P1 STG.E.U16 desc[UR76][R14.64], R26 ;  /* 0x0000001a0e001986 */ /* 0x0003e2000c10154c */
[C---:B------:R-:W-:Y:S02]  /*56bd0*/  VIADD R24, R25.reuse, UR7 ;  /* 0x0000000719187c36 */ /* 0x040fe40008000000 */
[----:B0-----:R-:W-:Y:S01]  /*56be0*/  IMAD.WIDE R12, R25, 0x2, R2 ;  /* 0x00000002190c7825 */ /* 0x001fe200078e0202 */
[----:B------:R-:W-:Y:S01]  /*56bf0*/  ISETP.LT.AND P2, PT, R29, UR11, !P0 ;  /* 0x0000000b1d007c0c */ /* 0x000fe2000c741270 */
[----:B------:R-:W0:Y:S02]  /*56c00*/  LDCU.64 UR6, c[0x0][0x398] ;  /* 0x00007300ff0677ac */ /* 0x000e240008000a00 */
[----:B------:R-:W-:Y:S01]  /*56c10*/  IMAD.WIDE R6, R25, 0x2, R8 ;  /* 0x0000000219067825 */ /* 0x000fe200078e0208 */
[----:B-1----:R-:W2:Y:S01]  /*56c20*/  LDL.LU R26, [R1+0xf8] ;  /* 0x0000f800011a7983 */ /* 0x002ea20000300800 */
[----:B------:R-:W-:Y:S01]  /*56c30*/  PRMT R14, R5, 0x7632, R14 ;  /* 0x00007632050e7816 */ /* 0x000fe2000000000e */
[----:B------:R-:W1:Y:S02]  /*56c40*/  LDCU UR48, c[0x0][0x398] ;  /* 0x00007300ff3077ac */ /* 0x000e640008000800 */
[----:B------:R3:W-:Y:S04]  /*56c50*/  @P5 STG.E.U16 desc[UR76][R6.64], R5 ;  /* 0x0000000506005986 */ /* 0x0007e8000c10154c */
[----:B---3--:R-:W3:Y:S04]  /*56c60*/  LDL.LU R5, [R1+0x2198] ;  /* 0x0021980001057983 */ /* 0x008ee80000300800 */
[----:B------:R-:W2:Y:S01]  /*56c70*/  LDL R7, [R1+0x13f0] ;  /* 0x0013f00001077983 */ /* 0x000ea20000100800 */
[----:B------:R-:W-:Y:S01]  /*56c80*/  ISETP.LT.AND P1, PT, R27, UR20, !P0 ;  /* 0x000000141b007c0c */ /* 0x000fe2000c721270 */
[----:B------:R-:W0:Y:S02]  /*56c90*/  LDCU UR20, c[0x0][0x398] ;  /* 0x00007300ff1477ac */ /* 0x000e240008000800 */
[----:B------:R1:W-:Y:S02]  /*56ca0*/  @P6 STG.E.U16 desc[UR76][R12.64], R14 ;  /* 0x0000000e0c006986 */ /* 0x0003e4000c10154c */
[----:B-1----:R-:W-:-:S02]  /*56cb0*/  PRMT R14, R21, 0x7632, R14 ;  /* 0x00007632150e7816 */ /* 0x002fc4000000000e */
[----:B--2---:R-:W-:Y:S01]  /*56cc0*/  ISETP.LT.AND P5, PT, R7, UR43, !P0 ;  /* 0x0000002b07007c0c */ /* 0x004fe2000c7a1270 */
[----:B---3--:R-:W-:-:S04]  /*56cd0*/  IMAD.WIDE R6, R24, 0x2, R4 ;  /* 0x0000000218067825 */ /* 0x008fc800078e0204 */
[----:B------:R-:W-:Y:S01]  /*56ce0*/  IMAD.WIDE R12, R24, 0x2, R22 ;  /* 0x00000002180c7825 */ /* 0x000fe200078e0216 */
[----:B------:R1:W-:Y:S01]  /*56cf0*/  @P1 STG.E.U16 desc[UR76][R6.64], R21 ;  /* 0x0000001506001986 */ /* 0x0003e2000c10154c */
[----:B------:R-:W-:Y:S01]  /*56d00*/  PRMT R15, R28, 0x7632, R15 ;  /* 0x000076321c0f7816 */ /* 0x000fe2000000000f */
[----:B------:R-:W2:Y:S02]  /*56d10*/  LDCU UR43, c[0x0][0x398] ;  /* 0x00007300ff2b77ac */ /* 0x000ea40008000800 */
[----:B-1----:R-:W3:Y:S04]  /*56d20*/  LDL.LU R21, [R1+0x2194] ;  /* 0x0021940001157983 */ /* 0x002ee80000300800 */
[----:B------:R-:W2:Y:S04]  /*56d30*/  LDL R7, [R1+0x11c0] ;  /* 0x0011c00001077983 */ /* 0x000ea80000100800 */
[----:B------:R2:W-:Y:S04]  /*56d40*/  @P2 STG.E.U16 desc[UR76][R12.64], R14 ;  /* 0x0000000e0c002986 */ /* 0x0005e8000c10154c */
[----:B------:R-:W3:Y:S04]  /*56d50*/  LDL R6, [R1+0x13f8] ;  /* 0x0013f80001067983 */ /* 0x000ee80000100800 */
[----:B------:R-:W4:Y:S01]  /*56d60*/  LDL.LU R28, [R1+0x2190] ;  /* 0x00219000011c7983 */ /* 0x000f220000300800 */
[----:B--2---:R-:W-:-:S05]  /*56d70*/  VIADD R14, R7, 0x16 ;  /* 0x00000016070e7836 */ /* 0x004fca0000000000 */
[----:B0-----:R-:W-:Y:S02]  /*56d80*/  ISETP.GE.AND P2, PT, R14, UR7, PT ;  /* 0x000000070e007c0c */ /* 0x001fe4000bf46270 */
[----:B------:R-:W2:Y:S01]  /*56d90*/  LDL.LU R14, [R1+0x108] ;  /* 0x00010800010e7983 */ /* 0x000ea20000300800 */
[----:B------:R-:W-:Y:S01]  /*56da0*/  ISETP.LT.AND P6, PT, R0, UR37, !P0 ;  /* 0x0000002500007c0c */ /* 0x000fe2000c7c1270 */
[----:B------:R-:W-:Y:S01]  /*56db0*/  IMAD.WIDE R12, R24, 0x2, R18 ;  /* 0x00000002180c7825 */ /* 0x000fe200078e0212 */
[----:B---3--:R-:W-:Y:S01]  /*56dc0*/  ISETP.LT.AND P1, PT, R6, UR14, !P0 ;  /* 0x0000000e06007c0c */ /* 0x008fe2000c721270 */
[----:B------:R-:W-:Y:S01]  /*56dd0*/  STL [R1+0x2188], R9 ;  /* 0x0021880901007387 */ /* 0x000fe20000100800 */
[----:B------:R-:W-:Y:S01]  /*56de0*/  PRMT R25, R26, 0x7632, R25 ;  /* 0x000076321a197816 */ /* 0x000fe20000000019 */
[C---:B------:R-:W-:Y:S01]  /*56df0*/  IMAD.WIDE R6, R24.reuse, 0x2, R20 ;  /* 0x0000000218067825 */ /* 0x040fe200078e0214 */
[----:B------:R-:W0:Y:S01]  /*56e00*/  LDCU UR14, c[0x0][0x398] ;  /* 0x00007300ff0e77ac */ /* 0x000e220008000800 */
[----:B------:R-:W1:Y:S06]  /*56e10*/  LDCU UR37, c[0x0][0x398] ;  /* 0x00007300ff2577ac */ /* 0x000e6c0008000800 */
[----:B--2---:R2:W-:Y:S04]  /*56e20*/  @P6 STG.E.U16 desc[UR76][R6.64], R14 ;  /* 0x0000000e06006986 */ /* 0x0045e8000c10154c */
[----:B------:R3:W-:Y:S01]  /*56e30*/  @P5 STG.E.U16 desc[UR76][R12.64], R15 ;  /* 0x0000000f0c005986 */ /* 0x0007e2000c10154c */
[----:B--2---:R-:W-:-:S04]  /*56e40*/  IMAD.WIDE R6, R24, 0x2, R16 ;  /* 0x0000000218067825 */ /* 0x004fc800078e0210 */
[----:B---3--:R-:W-:Y:S01]  /*56e50*/  IMAD.WIDE R14, R24, 0x2, R8 ;  /* 0x00000002180e7825 */ /* 0x008fe200078e0208 */
[----:B------:R2:W-:Y:S04]  /*56e60*/  @P3 STG.E.U16 desc[UR76][R6.64], R26 ;  /* 0x0000001a06003986 */ /* 0x0005e8000c10154c */
[----:B------:R-:W3:Y:S04]  /*56e70*/  LDL.LU R9, [R1+0xe8] ;  /* 0x0000e80001097983 */ /* 0x000ee80000300800 */
[----:B--2---:R-:W2:Y:S04]  /*56e80*/  LDL.LU R26, [R1+0x218c] ;  /* 0x00218c00011a7983 */ /* 0x004ea80000300800 */
[----:B------:R-:W2:Y:S04]  /*56e90*/  LDL R6, [R1+0x13f4] ;  /* 0x0013f40001067983 */ /* 0x000ea80000100800 */
[----:B------:R-:W2:Y:S01]  /*56ea0*/  LDL R7, [R1+0x1400] ;  /* 0x0014000001077983 */ /* 0x000ea20000100800 */
[----:B----4-:R-:W-:Y:S01]  /*56eb0*/  ISETP.LT.AND P0, PT, R28, UR17, !P0 ;  /* 0x000000111c007c0c */ /* 0x010fe2000c701270 */
[----:B------:R-:W-:Y:S01]  /*56ec0*/  IMAD.WIDE R12, R24, 0x2, R10 ;  /* 0x00000002180c7825 */ /* 0x000fe200078e020a */
[----:B------:R-:W-:Y:S01]  /*56ed0*/  ISETP.LT.AND P5, PT, R27, UR36, !P2 ;  /* 0x000000241b007c0c */ /* 0x000fe2000d7a1270 */
[----:B------:R-:W4:Y:S03]  /*56ee0*/  LDCU UR36, c[0x0][0x398] ;  /* 0x00007300ff2477ac */ /* 0x000f260008000800 */
[----:B------:R-:W-:Y:S01]  /*56ef0*/  @P1 STG.E.U16 desc[UR76][R12.64], R25 ;  /* 0x000000190c001986 */ /* 0x000fe2000c10154c */
[----:B------:R-:W-:Y:S01]  /*56f00*/  ISETP.LT.AND P1, PT, R28, UR40, !P2 ;  /* 0x000000281c007c0c */ /* 0x000fe2000d721270 */
[----:B------:R-:W0:Y:S01]  /*56f10*/  LDCU UR17, c[0x0][0x398] ;  /* 0x00007300ff1177ac */ /* 0x000e220008000800 */
[----:B------:R-:W0:Y:S04]  /*56f20*/  LDCU UR40, c[0x0][0x3b8] ;  /* 0x00007700ff2877ac */ /* 0x000e280008000800 */
[----:B---3--:R3:W-:Y:S01]  /*56f30*/  @P0 STG.E.U16 desc[UR76][R14.64], R9 ;  /* 0x000000090e000986 */ /* 0x0087e2000c10154c */
[----:B--2---:R-:W-:-:S03]  /*56f40*/  ISETP.LT.AND P6, PT, R6, UR10, !P2 ;  /* 0x0000000a06007c0c */ /* 0x004fc6000d7c1270 */
[----:B---3--:R-:W2:Y:S01]  /*56f50*/  LDL R15, [R1+0x11c0] ;  /* 0x0011c000010f7983 */ /* 0x008ea20000100800 */
[----:B------:R-:W-:Y:S02]  /*56f60*/  PRMT R14, R9, 0x7632, R14 ;  /* 0x00007632090e7816 */ /* 0x000fe4000000000e */
[----:B------:R-:W-:Y:S01]  /*56f70*/  ISETP.LT.AND P3, PT, R7, UR16, !P2 ;  /* 0x0000001007007c0c */ /* 0x000fe2000d761270 */
[C---:B------:R-:W-:Y:S01]  /*56f80*/  IMAD.WIDE R6, R24.reuse, 0x2, R2 ;  /* 0x0000000218067825 */ /* 0x040fe200078e0202 */
[----:B------:R3:W-:Y:S01]  /*56f90*/  STL [R1+0x2184], R28 ;  /* 0x0021841c01007387 */ /* 0x0007e20000100800 */
[----:B------:R-:W-:Y:S01]  /*56fa0*/  ISETP.LT.AND P0, PT, R29, UR5, !P2 ;  /* 0x000000051d007c0c */ /* 0x000fe2000d701270 */
[----:B------:R-:W0:Y:S02]  /*56fb0*/  LDCU.64 UR10, c[0x0][0x398] ;  /* 0x00007300ff0a77ac */ /* 0x000e240008000a00 */
[----:B------:R1:W-:Y:S01]  /*56fc0*/  @P4 STG.E.U16 desc[UR76][R6.64], R14 ;  /* 0x0000000e06004986 */ /* 0x0003e2000c10154c */
[----:B------:R-:W-:Y:S01]  /*56fd0*/  VIADD R25, R24, UR41 ;  /* 0x0000002918197c36 */ /* 0x000fe20008000000 */
[----:B------:R-:W0:Y:S02]  /*56fe0*/  LDCU UR5, c[0x0][0x398] ;  /* 0x00007300ff0577ac */ /* 0x000e240008000800 */
[----:B------:R-:W2:Y:S01]  /*56ff0*/  LDL R9, [R1+0xcc] ;  /* 0x0000cc0001097983 */ /* 0x000ea20000100800 */
[----:B------:R-:W0:Y:S03]  /*57000*/  LDCU UR16, c[0x0][0x398] ;  /* 0x00007300ff1077ac */ /* 0x000e260008000800 */
[----:B---3--:R-:W3:Y:S04]  /*57010*/  LDL R28, [R1+0x13f0] ;  /* 0x0013f000011c7983 */ /* 0x008ee80000100800 */
[----:B-1----:R-:W2:Y:S01]  /*57020*/  LDL R6, [R1+0x13f8] ;  /* 0x0013f80001067983 */ /* 0x002ea20000100800 */
[----:B------:R-:W-:Y:S01]  /*57030*/  ISETP.LT.AND P4, PT, R0, UR26, !P2 ;  /* 0x0000001a00007c0c */ /* 0x000fe2000d781270 */
[----:B------:R-:W-:Y:S01]  /*57040*/  IMAD.WIDE R12, R25, 0x2, R4 ;  /* 0x00000002190c7825 */ /* 0x000fe200078e0204 */
[----:B------:R-:W1:Y:S01]  /*57050*/  LDCU UR41, c[0x0][0x398] ;  /* 0x00007300ff2977ac */ /* 0x000e620008000800 */
[----:B------:R-:W2:Y:S01]  /*57060*/  LDL.LU R7, [R1+0xac] ;  /* 0x0000ac0001077983 */ /* 0x000ea20000300800 */
[----:B------:R-:W0:Y:S03]  /*57070*/  LDCU UR26, c[0x0][0x398] ;  /* 0x00007300ff1a77ac */ /* 0x000e260008000800 */
[----:B--2---:R2:W-:Y:S01]  /*57080*/  @P5 STG.E.U16 desc[UR76][R12.64], R7 ;  /* 0x000000070c005986 */ /* 0x0045e2000c10154c */
[----:B------:R-:W-:-:S02]  /*57090*/  PRMT R14, R7, 0x7632, R14 ;  /* 0x00007632070e7816 */ /* 0x000fc4000000000e */
[----:B------:R-:W-:Y:S01]  /*570a0*/  ISETP.LT.AND P5, PT, R6, UR23, !P2 ;  /* 0x0000001706007c0c */ /* 0x000fe2000d7a1270 */
[----:B------:R-:W-:Y:S01]  /*570b0*/  VIADD R15, R15, 0x17 ;  /* 0x000000170f0f7836 */ /* 0x000fe20000000000 */
[----:B---3--:R-:W-:Y:S01]  /*570c0*/  ISETP.LT.AND P2, PT, R28, UR13, !P2 ;  /* 0x0000000d1c007c0c */ /* 0x008fe2000d741270 */
[----:B------:R-:W3:Y:S01]  /*570d0*/  LDCU UR13, c[0x0][0x398] ;  /* 0x00007300ff0d77ac */ /* 0x000ee20008000800 */
[----:B------:R-:W3:Y:S01]  /*570e0*/  LDL.LU R28, [R1+0xdc] ;  /* 0x0000dc00011c7983 */ /* 0x000ee20000300800 */
[----:B------:R-:W-:Y:S01]  /*570f0*/  PRMT R26, R9, 0x7632, R26 ;  /* 0x00007632091a7816 */ /* 0x000fe2000000001a */
[----:B------:R-:W0:Y:S01]  /*57100*/  LDCU UR23, c[0x0][0x398] ;  /* 0x00007300ff1777ac */ /* 0x000e220008000800 */
[C---:B--2---:R-:W-:Y:S01]  /*57110*/  IMAD.WIDE R12, R25.reuse, 0x2, R22 ;  /* 0x00000002190c7825 */ /* 0x044fe200078e0216 */
[----:B------:R2:W-:Y:S03]  /*57120*/  STL [R1+0x2180], R21 ;  /* 0x0021801501007387 */ /* 0x0005e60000100800 */
[----:B------:R-:W-:Y:S01]  /*57130*/  IMAD.WIDE R6, R25, 0x2, R20 ;  /* 0x0000000219067825 */ /* 0x000fe200078e0214 */
[----:B------:R0:W-:Y:S04]  /*57140*/  @P0 STG.E.U16 desc[UR76][R12.64], R14 ;  /* 0x0000000e0c000986 */ /* 0x0001e8000c10154c */
[----:B--2---:R-:W2:Y:S04]  /*57150*/  LDL R21, [R1+0x13f4] ;  /* 0x0013f40001157983 */ /* 0x004ea80000100800 */
[----:B0-----:R-:W2:Y:S01]  /*57160*/  LDL.LU R13, [R1+0xbc] ;  /* 0x0000bc00010d7983 */ /* 0x001ea20000300800 */
[----:B------:R-:W-:-:S03]  /*57170*/  ISETP.GE.AND P0, PT, R15, UR11, PT ;  /* 0x0000000b0f007c0c */ /* 0x000fc6000bf06270 */
[----:B--2---:R0:W-:Y:S01]  /*57180*/  @P4 STG.E.U16 desc[UR76][R6.64], R13 ;  /* 0x0000000d06004986 */ /* 0x0041e2000c10154c */
[----:B------:R-:W-:Y:S02]  /*57190*/  PRMT R24, R13, 0x7632, R24 ;  /* 0x000076320d187816 */ /* 0x000fe40000000018 */
[----:B------:R-:W-:Y:S01]  /*571a0*/  ISETP.LT.AND P4, PT, R21, UR8, !P0 ;  /* 0x0000000815007c0c */ /* 0x000fe2000c781270 */
[C---:B------:R-:W-:Y:S01]  /*571b0*/  IMAD.WIDE R14, R25.reuse, 0x2, R10 ;  /* 0x00000002190e7825 */ /* 0x040fe200078e020a */
[----:B------:R-:W2:Y:S01]  /*571c0*/  LDL.LU R21, [R1+0x11c] ;  /* 0x00011c0001157983 */ /* 0x000ea20000300800 */
[----:B------:R-:W1:Y:S03]  /*571d0*/  LDCU.64 UR8, c[0x0][0x398] ;  /* 0x00007300ff0877ac */ /* 0x000e660008000a00 */
[----:B------:R-:W2:Y:S01]  /*571e0*/  LDL.LU R9, [R1+0x2188] ;  /* 0x0021880001097983 */ /* 0x000ea20000300800 */
[----:B0-----:R-:W-:-:S05]  /*571f0*/  IMAD.WIDE R6, R25, 0x2, R18 ;  /* 0x0000000219067825 */ /* 0x001fca00078e0212 */
[----:B------:R0:W-:Y:S04]  /*57200*/  @P2 STG.E.U16 desc[UR76][R6.64], R24 ;  /* 0x0000001806002986 */ /* 0x0001e8000c10154c */
[----:B0-----:R-:W2:Y:S01]  /*57210*/  LDL.LU R6, [R1+0xcc] ;  /* 0x0000cc0001067983 */ /* 0x001ea20000300800 */
[----:B------:R-:W-:-:S03]  /*57220*/  IMAD.WIDE R12, R25, 0x2, R16 ;  /* 0x00000002190c7825 */ /* 0x000fc600078e0210 */
[----:B------:R-:W3:Y:S04]  /*57230*/  LDL R7, [R1+0x1400] ;  /* 0x0014000001077983 */ /* 0x000ee80000100800 */
[----:B--2---:R-:W-:Y:S04]  /*57240*/  @P6 STG.E.U16 desc[UR76][R12.64], R6 ;  /* 0x000000060c006986 */ /* 0x004fe8000c10154c */
[----:B------:R0:W-:Y:S01]  /*57250*/  @P5 STG.E.U16 desc[UR76][R14.64], R26 ;  /* 0x0000001a0e005986 */ /* 0x0001e2000c10154c */
[----:B------:R-:W-:Y:S01]  /*57260*/  ISETP.LT.AND P5, PT, R29, UR31, !P0 ;  /* 0x0000001f1d007c0c */ /* 0x000fe2000c7a1270 */
[----:B------:R-:W-:Y:S01]  /*57270*/  VIADD R24, R25, UR42 ;  /* 0x0000002a19187c36 */ /* 0x000fe20008000000 */
[----:B------:R-:W-:Y:S01]  /*57280*/  ISETP.LT.AND P6, PT, R27, UR28, !P0 ;  /* 0x0000001c1b007c0c */ /* 0x000fe2000c7c1270 */
[----:B------:R-:W2:Y:S01]  /*57290*/  LDCU UR28, c[0x0][0x398] ;  /* 0x00007300ff1c77ac */ /* 0x000ea20008000800 */
[----:B---3--:R-:W-:Y:S01]  /*572a0*/  ISETP.LT.AND P2, PT, R7, UR15, !P0 ;  /* 0x0000000f07007c0c */ /* 0x008fe2000c741270 */
[----:B0-----:R-:W3:Y:S01]  /*572b0*/  LDL R15, [R1+0x11c0] ;  /* 0x0011c000010f7983 */ /* 0x001ee20000100800 */
[C---:B------:R-:W-:Y:S01]  /*572c0*/  IMAD.WIDE R6, R25.reuse, 0x2, R8 ;  /* 0x0000000219067825 */ /* 0x040fe200078e0208 */
[----:B------:R-:W-:Y:S01]  /*572d0*/  PRMT R14, R28, 0x7632, R14 ;  /* 0x000076321c0e7816 */ /* 0x000fe2000000000e */
[----:B------:R-:W0:Y:S01]  /*572e0*/  LDCU UR15, c[0x0][0x398] ;  /* 0x00007300ff0f77ac */ /* 0x000e220008000800 */
[----:B------:R1:W-:Y:S01]  /*572f0*/  STL [R1+0x2178], R29 ;  /* 0x0021781d01007387 */ /* 0x0003e20000100800 */
[----:B------:R-:W-:Y:S01]  /*57300*/  IMAD.WIDE R12, R25, 0x2, R2 ;  /* 0x00000002190c7825 */ /* 0x000fe200078e0202 */
[----:B------:R-:W0:Y:S01]  /*57310*/  LDCU UR42, c[0x0][0x398] ;  /* 0x00007300ff2a77ac */ /* 0x000e220008000800 */
[----:B------:R-:W0:Y:S01]  /*57320*/  LDCU UR31, c[0x0][0x3b8] ;  /* 0x00007700ff1f77ac */ /* 0x000e220008000800 */
[----:B-1----:R-:W2:Y:S04]  /*57330*/  LDL R29, [R1+0x13f4] ;  /* 0x0013f400011d7983 */ /* 0x002ea80000100800 */
[----:B------:R1:W-:Y:S04]  /*57340*/  @P1 STG.E.U16 desc[UR76][R6.64], R28 ;  /* 0x0000001c06001986 */ /* 0x0003e8000c10154c */
[----:B------:R0:W-:Y:S01]  /*57350*/  @P3 STG.E.U16 desc[UR76][R12.64], R14 ;  /* 0x0000000e0c003986 */ /* 0x0001e2000c10154c */
[----:B-1----:R-:W-:Y:S01]  /*57360*/  IMAD.WIDE R6, R24, 0x2, R4 ;  /* 0x0000000218067825 */ /* 0x002fe200078e0204 */
[----:B0-----:R-:W-:-:S04]  /*57370*/  PRMT R14, R21, 0x7632, R14 ;  /* 0x00007632150e7816 */ /* 0x001fc8000000000e */
[----:B------:R-:W-:Y:S01]  /*57380*/  @P6 STG.E.U16 desc[UR76][R6.64], R21 ;  /* 0x0000001506006986 */ /* 0x000fe2000c10154c */
[----:B------:R-:W-:-:S05]  /*57390*/  IMAD.WIDE R12, R24, 0x2, R22 ;  /* 0x00000002180c7825 */ /* 0x000fca00078e0216 */
[----:B------:R-:W-:Y:S04]  /*573a0*/  @P5 STG.E.U16 desc[UR76][R12.64], R14 ;  /* 0x0000000e0c005986 */ /* 0x000fe8000c10154c */
[----:B--2---:R0:W-:Y:S04]  /*573b0*/  STL [R1+0x217c], R29 ;  /* 0x00217c1d01007387 */ /* 0x0041e80000100800 */
[----:B0-----:R-:W2:Y:S04]  /*573c0*/  LDL R29, [R1+0xfc] ;  /* 0x0000fc00011d7983 */ /* 0x001ea80000100800 */
[----:B------:R-:W4:Y:S04]  /*573d0*/  LDL.LU R28, [R1+0x2184] ;  /* 0x00218400011c7983 */ /* 0x000f280000300800 */
[----:B------:R-:W4:Y:S04]  /*573e0*/  LDL.LU R21, [R1+0x2180] ;  /* 0x0021800001157983 */ /* 0x000f280000300800 */
[----:B------:R-:W4:Y:S04]  /*573f0*/  LDL R7, [R1+0x13f0] ;  /* 0x0013f00001077983 */ /* 0x000f280000100800 */
[----:B------:R-:W4:Y:S04]  /*57400*/  LDL R12, [R1+0x13f8] ;  /* 0x0013f800010c7983 */ /* 0x000f280000100800 */
[----:B------:R-:W4:Y:S01]  /*57410*/  LDL.LU R13, [R1+0x10c] ;  /* 0x00010c00010d7983 */ /* 0x000f220000300800 */
[----:B------:R-:W-:Y:S01]  /*57420*/  ISETP.LT.AND P3, PT, R0, UR22, !P0 ;  /* 0x0000001600007c0c */ /* 0x000fe2000c761270 */
[----:B---3--:R-:W-:Y:S01]  /*57430*/  VIADD R15, R15, 0x18 ;  /* 0x000000180f0f7836 */ /* 0x008fe20000000000 */
[----:B------:R-:W0:Y:S01]  /*57440*/  LDCU UR22, c[0x0][0x398] ;  /* 0x00007300ff1677ac */ /* 0x000e220008000800 */
[----:B--2---:R-:W-:-:S02]  /*57450*/  PRMT R26, R29, 0x7632, R26 ;  /* 0x000076321d1a7816 */ /* 0x004fc4000000001a */
[----:B------:R-:W2:Y:S01]  /*57460*/  LDL.LU R29, [R1+0x217c] ;  /* 0x00217c00011d7983 */ /* 0x000ea20000300800 */
[----:B----4-:R-:W-:Y:S01]  /*57470*/  ISETP.LT.AND P6, PT, R7, UR27, !P0 ;  /* 0x0000001b07007c0c */ /* 0x010fe2000c7c1270 */
[----:B------:R-:W-:Y:S01]  /*57480*/  IMAD.WIDE R6, R24, 0x2, R20 ;  /* 0x0000000218067825 */ /* 0x000fe200078e0214 */
[----:B------:R-:W-:-:S05]  /*57490*/  PRMT R25, R13, 0x7632, R25 ;  /* 0x000076320d197816 */ /* 0x000fca0000000019 */
[----:B------:R1:W-:Y:S01]  /*574a0*/  @P3 STG.E.U16 desc[UR76][R6.64], R13 ;  /* 0x0000000d06003986 */ /* 0x0003e2000c10154c */
[----:B------:R-:W-:Y:S01]  /*574b0*/  ISETP.LT.AND P1, PT, R28, UR30, !P0 ;  /* 0x0000001e1c007c0c */ /* 0x000fe2000c721270 */
[----:B------:R-:W3:Y:S01]  /*574c0*/  LDCU UR27, c[0x0][0x398] ;  /* 0x00007300ff1b77ac */ /* 0x000ee20008000800 */
[----:B-1----:R-:W-:Y:S01]  /*574d0*/  IMAD.WIDE R6, R24, 0x2, R18 ;  /* 0x0000000218067825 */ /* 0x002fe200078e0212 */
[----:B------:R-:W-:Y:S01]  /*574e0*/  ISETP.GE.AND P5, PT, R15, UR9, PT ;  /* 0x000000090f007c0c */ /* 0x000fe2000bfa6270 */
[----:B------:R-:W1:Y:S03]  /*574f0*/  LDCU UR9, c[0x0][0x3b8] ;  /* 0x00007700ff0977ac */ /* 0x000e660008000800 */
[----:B------:R4:W-:Y:S01]  /*57500*/  @P6 STG.E.U16 desc[UR76][R6.64], R25 ;  /* 0x0000001906006986 */ /* 0x0009e2000c10154c */
[----:B------:R-:W0:Y:S03]  /*57510*/  LDCU UR30, c[0x0][0x398] ;  /* 0x00007300ff1e77ac */ /* 0x000e260008000800 */
[----:B----4-:R-:W4:Y:S01]  /*57520*/  LDL.LU R25, [R1+0xfc] ;  /* 0x0000fc0001197983 */ /* 0x010f220000300800 */
[----:B------:R-:W-:Y:S01]  /*57530*/  ISETP.LT.AND P0, PT, R12, UR24, !P0 ;  /* 0x000000180c007c0c */ /* 0x000fe2000c701270 */
[C---:B------:R-:W-:Y:S01]  /*57540*/  IMAD.WIDE R12, R24.reuse, 0x2, R16 ;  /* 0x00000002180c7825 */ /* 0x040fe200078e0210 */
[----:B------:R-:W0:Y:S01]  /*57550*/  LDCU UR24, c[0x0][0x398] ;  /* 0x00007300ff1877ac */ /* 0x000e220008000800 */
[----:B------:R-:W3:Y:S04]  /*57560*/  LDL R6, [R1+0x1400] ;  /* 0x0014000001067983 */ /* 0x000ee80000100800 */
[----:B------:R-:W3:Y:S01]  /*57570*/  LDL R7, [R1+0x13f8] ;  /* 0x0013f80001077983 */ /* 0x000ee20000100800 */
[----:B--2---:R-:W-:Y:S01]  /*57580*/  ISETP.LT.AND P3, PT, R29, UR6, !P5 ;  /* 0x000000061d007c0c */ /* 0x004fe2000ef61270 */
[----:B------:R-:W-:-:S02]  /*57590*/  IMAD.WIDE R14, R24, 0x2, R10 ;  /* 0x00000002180e7825 */ /* 0x000fc400078e020a */
[----:B------:R-:W2:Y:S01]  /*575a0*/  LDL.LU R29, [R1+0x2178] ;  /* 0x00217800011d7983 */ /* 0x000ea20000300800 */
[----:B------:R-:W0:Y:S03]  /*575b0*/  LDCU.64 UR6, c[0x0][0x398] ;  /* 0x00007300ff0677ac */ /* 0x000e260008000a00 */
[----:B----4-:R4:W-:Y:S04]  /*575c0*/  @P4 STG.E.U16 desc[UR76][R12.64], R25 ;  /* 0x000000190c004986 */ /* 0x0109e8000c10154c */
[----:B----4-:R-:W4:Y:S01]  /*575d0*/  LDL.LU R13, [R1+0xec] ;  /* 0x0000ec00010d7983 */ /* 0x010f220000300800 */
[----:B---3--:R-:W-:Y:S01]  /*575e0*/  ISETP.LT.AND P6, PT, R6, UR29, !P5 ;  /* 0x0000001d06007c0c */ /* 0x008fe2000efc1270 */
[C---:B------:R-:W-:Y:S01]  /*575f0*/  VIADD R25, R24.reuse, UR60 ;  /* 0x0000003c18197c36 */ /* 0x040fe20008000000 */
[----:B------:R-:W-:Y:S01]  /*57600*/  ISETP.LT.AND P4, PT, R27, UR39, !P5 ;  /* 0x000000271b007c0c */ /* 0x000fe2000ef81270 */
[----:B------:R3:W-:Y:S01]  /*57610*/  @P0 STG.E.U16 desc[UR76][R14.64], R26 ;  /* 0x0000001a0e000986 */ /* 0x0007e2000c10154c */
[----:B------:R-:W-:Y:S01]  /*57620*/  ISETP.LT.AND P0, PT, R7, UR50, !P5 ;  /* 0x0000003207007c0c */ /* 0x000fe2000ef01270 */
[C---:B------:R-:W-:Y:S01]  /*57630*/  IMAD.WIDE R6, R24.reuse, 0x2, R8 ;  /* 0x0000000218067825 */ /* 0x040fe200078e0208 */
[----:B------:R-:W0:Y:S01]  /*57640*/  LDCU UR29, c[0x0][0x398] ;  /* 0x00007300ff1d77ac */ /* 0x000e220008000800 */
[----:B------:R-:W0:Y:S01]  /*57650*/  LDCU UR60, c[0x0][0x398] ;  /* 0x00007300ff3c77ac */ /* 0x000e220008000800 */
[----:B------:R-:W0:Y:S01]  /*57660*/  LDCU UR50, c[0x0][0x3b8] ;  /* 0x00007700ff3277ac */ /* 0x000e220008000800 */
[----:B---3--:R-:W3:Y:S01]  /*57670*/  LDL R15, [R1+0x11c0] ;  /* 0x0011c000010f7983 */ /* 0x008ee20000100800 */
[----:B------:R-:W0:Y:S03]  /*57680*/  LDCU UR39, c[0x0][0x398] ;  /* 0x00007300ff2777ac */ /* 0x000e260008000800 */
[----:B------:R1:W-:Y:S04]  /*57690*/  STL [R1+0x2174], R9 ;  /* 0x0021740901007387 */ /* 0x0003e80000100800 */
[----:B-1----:R-:W2:Y:S04]  /*576a0*/  LDL R9, [R1+0x160] ;  /* 0x0001600001097983 */ /* 0x002ea80000100800 */
[----:B------:R-:W-:Y:S04]  /*576b0*/  STL [R1+0x2170], R5 ;  /* 0x0021700501007387 */ /* 0x000fe80000100800 */
[----:B----4-:R1:W-:Y:S01]  /*576c0*/  @P1 STG.E.U16 desc[UR76][R6.64], R13 ;  /* 0x0000000d06001986 */ /* 0x0103e2000c10154c */
[----:B------:R-:W-:Y:S01]  /*576d0*/  PRMT R14, R13, 0x7632, R14 ;  /* 0x000076320d0e7816 */ /* 0x000fe2000000000e */
[----:B-1----:R-:W-:-:S04]  /*576e0*/  IMAD.WIDE R6, R24, 0x2, R2 ;  /* 0x0000000218067825 */ /* 0x002fc800078e0202 */
[----:B------:R-:W-:Y:S01]  /*576f0*/  IMAD.WIDE R12, R25, 0x2, R4 ;  /* 0x00000002190c7825 */ /* 0x000fe200078e0204 */
[----:B------:R1:W-:Y:S04]  /*57700*/  @P2 STG.E.U16 desc[UR76][R6.64], R14 ;  /* 0x0000000e06002986 */ /* 0x0003e8000c10154c */
[----:B------:R-:W4:Y:S04]  /*57710*/  LDL R5, [R1+0x13f0] ;  /* 0x0013f00001057983 */ /* 0x000f280000100800 */
[----:B-1----:R-:W4:Y:S01]  /*57720*/  LDL.LU R7, [R1+0x140] ;  /* 0x0001400001077983 */ /* 0x002f220000300800 */
[----:B--2---:R-:W-:Y:S01]  /*57730*/  ISETP.LT.AND P1, PT, R29, UR25, !P5 ;  /* 0x000000191d007c0c */ /* 0x004fe2000ef21270 */
[----:B---3--:R-:W-:Y:S01]  /*57740*/  VIADD R15, R15, 0x19 ;  /* 0x000000190f0f7836 */ /* 0x008fe20000000000 */
[----:B------:R-:W-:Y:S01]  /*57750*/  ISETP.LT.AND P2, PT, R0, UR32, !P5 ;  /* 0x0000002000007c0c */ /* 0x000fe2000ef41270 */
[----:B------:R-:W1:Y:S01]  /*57760*/  LDCU UR32, c[0x0][0x398] ;  /* 0x00007300ff2077ac */ /* 0x000e620008000800 */
[----:B------:R-:W-:Y:S01]  /*57770*/  PRMT R26, R9, 0x7632, R26 ;  /* 0x00007632091a7816 */ /* 0x000fe2000000001a */
[----:B------:R-:W2:Y:S01]  /*57780*/  LDCU UR25, c[0x0][0x398] ;  /* 0x00007300ff1977ac */ /* 0x000ea20008000800 */
[----:B----4-:R3:W-:Y:S01]  /*57790*/  @P4 STG.E.U16 desc[UR76][R12.64], R7 ;  /* 0x000000070c004986 */ /* 0x0107e2000c10154c */
[----:B------:R-:W-:-:S02]  /*577a0*/  PRMT R14, R7, 0x7632, R14 ;  /* 0x00007632070e7816 */ /* 0x000fc4000000000e */
[----:B------:R-:W-:Y:S01]  /*577b0*/  ISETP.LT.AND P4, PT, R5, UR33, !P5 ;  /* 0x0000002105007c0c */ /* 0x000fe2000ef81270 */
[----:B------:R-:W4:Y:S01]  /*577c0*/  LDCU UR33, c[0x0][0x398] ;  /* 0x00007300ff2177ac */ /* 0x000f220008000800 */
[----:B------:R-:W2:Y:S01]  /*577d0*/  LDL.LU R5, [R1+0x1a0] ;  /* 0x0001a00001057983 */ /* 0x000ea20000300800 */
[----:B---3--:R-:W-:-:S03]  /*577e0*/  IMAD.WIDE R6, R25, 0x2, R22 ;  /* 0x0000000219067825 */ /* 0x008fc600078e0216 */
[----:B------:R3:W-:Y:S01]  /*577f0*/  STL [R1+0x216c], R21 ;  /* 0x00216c1501007387 */ /* 0x0007e20000100800 */
[----:B------:R-:W-:-:S03]  /*57800*/  IMAD.WIDE R12, R25, 0x2, R20 ;  /* 0x00000002190c7825 */ /* 0x000fc600078e0214 */
[----:B------:R0:W-:Y:S04]  /*57810*/  @P1 STG.E.U16 desc[UR76][R6.64], R14 ;  /* 0x0000000e06001986 */ /* 0x0001e8000c10154c */
[----:B---3--:R-:W3:Y:S04]  /*57820*/  LDL.LU R21, [R1+0x150] ;  /* 0x0001500001157983 */ /* 0x008ee80000300800 */
[----:B0-----:R-:W2:Y:S01]  /*57830*/  LDL R7, [R1+0x13f4] ;  /* 0x0013f40001077983 */ /* 0x001ea20000100800 */
[----:B------:R-:W-:Y:S02]  /*57840*/  ISETP.GE.AND P1, PT, R15, UR7, PT ;  /* 0x000000070f007c0c */ /* 0x000fe4000bf26270 */
        /* <DEDUP_REMOVED lines=10> */
[----:B---3--:R-:W2:Y:S04]  /*578f0*/  LDL.LU R21, [R1+0x1e0] ;  /* 0x0001e00001157983 */ /* 0x008ea80000300800 */
[----:B------:R-:W3:Y:S04]  /*57900*/  LDL.LU R9, [R1+0x2174] ;  /* 0x0021740001097983 */ /* 0x000ee80000300800 */
[----:B------:R0:W-:Y:S04]  /*57910*/  @P4 STG.E.U16 desc[UR76][R6.64], R24 ;  /* 0x0000001806004986 */ /* 0x0001e8000c10154c */
[----:B0-----:R-:W2:Y:S01]  /*57920*/  LDL.LU R7, [R1+0x160] ;  /* 0x0001600001077983 */ /* 0x001ea20000300800 */
[----:B------:R-:W-:-:S05]  /*57930*/  IMAD.WIDE R12, R25, 0x2, R16 ;  /* 0x00000002190c7825 */ /* 0x000fca00078e0210 */
[----:B--2---:R3:W-:Y:S01]  /*57940*/  @P3 STG.E.U16 desc[UR76][R12.64], R7 ;  /* 0x000000070c003986 */ /* 0x0047e2000c10154c */
[----:B----4-:R-:W-:Y:S01]  /*57950*/  ISETP.LT.AND P3, PT, R28, UR49, !P1 ;  /* 0x000000311c007c0c */ /* 0x010fe2000cf61270 */
[----:B------:R-:W-:Y:S01]  /*57960*/  VIADD R24, R25, UR59 ;  /* 0x0000003b19187c36 */ /* 0x000fe20008000000 */
[----:B------:R-:W-:Y:S01]  /*57970*/  ISETP.LT.AND P4, PT, R27, UR34, !P1 ;  /* 0x000000221b007c0c */ /* 0x000fe2000cf81270 */
[----:B------:R-:W2:Y:S01]  /*57980*/  LDL R28, [R1+0x1d0] ;  /* 0x0001d000011c7983 */ /* 0x000ea20000100800 */
[----:B------:R-:W0:Y:S03]  /*57990*/  LDCU UR34, c[0x0][0x398] ;  /* 0x00007300ff2277ac */ /* 0x000e260008000800 */
[----:B------:R4:W-:Y:S01]  /*579a0*/  @P0 STG.E.U16 desc[UR76][R14.64], R26 ;  /* 0x0000001a0e000986 */ /* 0x0009e2000c10154c */
[----:B---3--:R-:W-:-:S03]  /*579b0*/  IMAD.WIDE R6, R25, 0x2, R8 ;  /* 0x0000000219067825 */ /* 0x008fc600078e0208 */
[----:B------:R3:W-:Y:S01]  /*579c0*/  STL [R1+0x2160], R26 ;  /* 0x0021601a01007387 */ /* 0x0007e20000100800 */
[----:B------:R-:W-:Y:S01]  /*579d0*/  ISETP.LT.AND P0, PT, R29, UR58, !P1 ;  /* 0x0000003a1d007c0c */ /* 0x000fe2000cf01270 */
[----:B------:R-:W0:Y:S02]  /*579e0*/  LDCU UR49, c[0x0][0x398] ;  /* 0x00007300ff3177ac */ /* 0x000e240008000800 */
[----:B------:R-:W-:Y:S01]  /*579f0*/  @P5 STG.E.U16 desc[UR76][R6.64], R5 ;  /* 0x0000000506005986 */ /* 0x000fe2000c10154c */
[----:B------:R-:W-:Y:S01]  /*57a00*/  IMAD.WIDE R12, R25, 0x2, R2 ;  /* 0x00000002190c7825 */ /* 0x000fe200078e0202 */
[----:B------:R-:W0:Y:S01]  /*57a10*/  LDCU UR58, c[0x0][0x398] ;  /* 0x00007300ff3a77ac */ /* 0x000e220008000800 */
[----:B----4-:R-:W-:Y:S01]  /*57a20*/  PRMT R14, R5, 0x7632, R14 ;  /* 0x00007632050e7816 */ /* 0x010fe2000000000e */
[----:B---3--:R-:W3:Y:S01]  /*57a30*/  LDL R26, [R1+0x13f0] ;  /* 0x0013f000011a7983 */ /* 0x008ee20000100800 */
[----:B------:R-:W4:Y:S03]  /*57a40*/  LDCU UR59, c[0x0][0x398] ;  /* 0x00007300ff3b77ac */ /* 0x000f260008000800 */
[----:B------:R0:W-:Y:S04]  /*57a50*/  STL [R1+0x2164], R29 ;  /* 0x0021641d01007387 */ /* 0x0001e80000100800 */
[----:B0-----:R-:W2:Y:S04]  /*57a60*/  LDL.LU R29, [R1+0x1c0] ;  /* 0x0001c000011d7983 */ /* 0x001ea80000300800 */
[----:B------:R-:W2:Y:S04]  /*57a70*/  LDL.LU R5, [R1+0x2170] ;  /* 0x0021700001057983 */ /* 0x000ea80000300800 */
[----:B------:R0:W-:Y:S02]  /*57a80*/  @P6 STG.E.U16 desc[UR76][R12.64], R14 ;  /* 0x0000000e0c006986 */ /* 0x0001e4000c10154c */
[----:B0-----:R-:W-:-:S02]  /*57a90*/  PRMT R14, R21, 0x7632, R14 ;  /* 0x00007632150e7816 */ /* 0x001fc4000000000e */
[----:B---3--:R-:W-:Y:S01]  /*57aa0*/  ISETP.LT.AND P5, PT, R26, UR57, !P1 ;  /* 0x000000391a007c0c */ /* 0x008fe2000cfa1270 */
[C---:B--2---:R-:W-:Y:S01]  /*57ab0*/  IMAD.WIDE R6, R24.reuse, 0x2, R4 ;  /* 0x0000000218067825 */ /* 0x044fe200078e0204 */
        /* <DEDUP_REMOVED lines=94> */
[----:B------:R-:W4:Y:S03]  /*580a0*/  LDCU UR62, c[0x0][0x398] ;  /* 0x00007300ff3e77ac */ /* 0x000f260008000800 */
[----:B------:R1:W-:Y:S01]  /*580b0*/  @P4 STG.E.U16 desc[UR76][R14.64], R26 ;  /* 0x0000001a0e004986 */ /* 0x0003e2000c10154c */
[----:B0-----:R-:W-:-:S03]  /*580c0*/  IMAD.WIDE R6, R25, 0x2, R8 ;  /* 0x0000000219067825 */ /* 0x001fc600078e0208 */
[----:B------:R0:W-:Y:S01]  /*580d0*/  STL [R1+0x2148], R26 ;  /* 0x0021481a01007387 */ /* 0x0001e20000100800 */
[----:B------:R-:W-:Y:S01]  /*580e0*/  ISETP.LT.AND P4, PT, R29, UR74, !P5 ;  /* 0x0000004a1d007c0c */ /* 0x000fe2000ef81270 */
[----:B------:R-:W2:Y:S02]  /*580f0*/  LDCU UR63, c[0x0][0x398] ;  /* 0x00007300ff3f77ac */ /* 0x000ea40008000800 */
[----:B------:R-:W-:Y:S01]  /*58100*/  @P0 STG.E.U16 desc[UR76][R6.64], R5 ;  /* 0x0000000506000986 */ /* 0x000fe2000c10154c */
[----:B------:R-:W-:Y:S01]  /*58110*/  IMAD.WIDE R12, R25, 0x2, R2 ;  /* 0x00000002190c7825 */ /* 0x000fe200078e0202 */
[----:B------:R-:W2:Y:S01]  /*58120*/  LDCU UR75, c[0x0][0x398] ;  /* 0x00007300ff4b77ac */ /* 0x000ea20008000800 */
[----:B-1----:R-:W-:Y:S01]  /*58130*/  PRMT R14, R5, 0x7632, R14 ;  /* 0x00007632050e7816 */ /* 0x002fe2000000000e */
[----:B0-----:R-:W2:Y:S01]  /*58140*/  LDL R26, [R1+0x13f0] ;  /* 0x0013f000011a7983 */ /* 0x001ea20000100800 */
[----:B------:R-:W0:Y:S03]  /*58150*/  LDCU UR74, c[0x0][0x398] ;  /* 0x00007300ff4a77ac */ /* 0x000e260008000800 */
[----:B------:R1:W-:Y:S04]  /*58160*/  STL [R1+0x214c], R29 ;  /* 0x00214c1d01007387 */ /* 0x0003e80000100800 */
[----:B-1----:R-:W3:Y:S04]  /*58170*/  LDL.LU R29, [R1+0x1c4] ;  /* 0x0001c400011d7983 */ /* 0x002ee80000300800 */
[----:B------:R-:W3:Y:S04]  /*58180*/  LDL.LU R5, [R1+0x2158] ;  /* 0x0021580001057983 */ /* 0x000ee80000300800 */
[----:B------:R1:W-:Y:S02]  /*58190*/  @P1 STG.E.U16 desc[UR76][R12.64], R14 ;  /* 0x0000000e0c001986 */ /* 0x0003e4000c10154c */
[----:B-1----:R-:W-:-:S02]  /*581a0*/  PRMT R14, R21, 0x7632, R14 ;  /* 0x00007632150e7816 */ /* 0x002fc4000000000e */
[----:B--2---:R-:W-:Y:S01]  /*581b0*/  ISETP.LT.AND P0, PT, R26, UR73, !P5 ;  /* 0x000000491a007c0c */ /* 0x004fe2000ef01270 */
[C---:B---3--:R-:W-:Y:S01]  /*581c0*/  IMAD.WIDE R6, R24.reuse, 0x2, R4 ;  /* 0x0000000218067825 */ /* 0x048fe200078e0204 */
[----:B------:R-:W2:Y:S03]  /*581d0*/  LDL R26, [R1+0x13f4] ;  /* 0x0013f400011a7983 */ /* 0x000ea60000100800 */
[----:B------:R-:W-:Y:S01]  /*581e0*/  IMAD.WIDE R12, R24, 0x2, R22 ;  /* 0x00000002180c7825 */ /* 0x000fe200078e0216 */
[----:B------:R1:W-:Y:S01]  /*581f0*/  @P6 STG.E.U16 desc[UR76][R6.64], R21 ;  /* 0x0000001506006986 */ /* 0x0003e2000c10154c */
[----:B------:R-:W-:Y:S01]  /*58200*/  PRMT R15, R28, 0x7632, R15 ;  /* 0x000076321c0f7816 */ /* 0x000fe2000000000f */
[----:B------:R-:W3:Y:S02]  /*58210*/  LDCU UR73, c[0x0][0x398] ;  /* 0x00007300ff4977ac */ /* 0x000ee40008000800 */
[----:B-1----:R-:W2:Y:S04]  /*58220*/  LDL.LU R21, [R1+0x2154] ;  /* 0x0021540001157983 */ /* 0x002ea80000300800 */
        /* <DEDUP_REMOVED lines=13> */
[----:B------:R-:W1:Y:S01]  /*58300*/  LDCU UR68, c[0x0][0x3b8] ;  /* 0x00007700ff4477ac */ /* 0x000e620008000800 */
        /* <DEDUP_REMOVED lines=8> */
[----:B0-----:R-:W2:Y:S04]  /*58390*/  LDL.LU R29, [R1+0x214c] ;  /* 0x00214c00011d7983 */ /* 0x001ea80000300800 */
[----:B------:R-:W2:Y:S04]  /*583a0*/  LDL R6, [R1+0x1400] ;  /* 0x0014000001067983 */ /* 0x000ea80000100800 */
[----:B------:R-:W3:Y:S01]  /*583b0*/  LDL R7, [R1+0x13f8] ;  /* 0x0013f80001077983 */ /* 0x000ee20000100800 */
[----:B----4-:R-:W-:Y:S01]  /*583c0*/  ISETP.LT.AND P5, PT, R28, UR70, !P5 ;  /* 0x000000461c007c0c */ /* 0x010fe2000efa1270 */
[----:B------:R-:W-:Y:S01]  /*583d0*/  IMAD.WIDE R12, R24, 0x2, R10 ;  /* 0x00000002180c7825 */ /* 0x000fe200078e020a */
[----:B------:R-:W-:Y:S01]  /*583e0*/  ISETP.LT.AND P0, PT, R26, UR10, !P4 ;  /* 0x0000000a1a007c0c */ /* 0x000fe2000e701270 */
[----:B------:R-:W0:Y:S01]  /*583f0*/  LDCU UR70, c[0x0][0x398] ;  /* 0x00007300ff4677ac */ /* 0x000e220008000800 */
[----:B------:R-:W4:Y:S01]  /*58400*/  LDL.LU R26, [R1+0x2148] ;  /* 0x00214800011a7983 */ /* 0x000f220000300800 */
[----:B------:R-:W0:Y:S03]  /*58410*/  LDCU UR10, c[0x0][0x398] ;  /* 0x00007300ff0a77ac */ /* 0x000e260008000800 */
[----:B------:R1:W-:Y:S02]  /*58420*/  @P6 STG.E.U16 desc[UR76][R12.64], R25 ;  /* 0x000000190c006986 */ /* 0x0003e4000c10154c */
[----:B-1----:R-:W-:Y:S01]  /*58430*/  VIADD R25, R24, UR69 ;  /* 0x0000004518197c36 */ /* 0x002fe20008000000 */
[----:B--2---:R-:W-:-:S02]  /*58440*/  ISETP.LT.AND P3, PT, R6, UR71, !P4 ;  /* 0x0000004706007c0c */ /* 0x004fc4000e761270 */
[----:B------:R1:W-:Y:S01]  /*58450*/  @P5 STG.E.U16 desc[UR76][R14.64], R9 ;  /* 0x000000090e005986 */ /* 0x0003e2000c10154c */
[----:B---3--:R-:W-:Y:S01]  /*58460*/  ISETP.LT.AND P1, PT, R7, UR19, !P4 ;  /* 0x0000001307007c0c */ /* 0x008fe2000e721270 */
[----:B------:R-:W-:Y:S01]  /*58470*/  IMAD.WIDE R6, R24, 0x2, R2 ;  /* 0x0000000218067825 */ /* 0x000fe200078e0202 */
[----:B------:R-:W-:Y:S01]  /*58480*/  ISETP.LT.AND P6, PT, R27, UR18, !P4 ;  /* 0x000000121b007c0c */ /* 0x000fe2000e7c1270 */
[----:B------:R-:W2:Y:S02]  /*58490*/  LDCU.64 UR18, c[0x0][0x398] ;  /* 0x00007300ff1277ac */ /* 0x000ea40008000a00 */
[----:B------:R-:W-:Y:S01]  /*584a0*/  IMAD.WIDE R12, R25, 0x2, R4 ;  /* 0x00000002190c7825 */ /* 0x000fe200078e0204 */
[----:B------:R-:W3:Y:S01]  /*584b0*/  LDCU UR69, c[0x0][0x398] ;  /* 0x00007300ff4577ac */ /* 0x000ee20008000800 */
[----:B-1----:R-:W-:Y:S01]  /*584c0*/  PRMT R14, R9, 0x7632, R14 ;  /* 0x00007632090e7816 */ /* 0x002fe2000000000e */
[----:B------:R-:W2:Y:S01]  /*584d0*/  LDL R15, [R1+0x11c0] ;  /* 0x0011c000010f7983 */ /* 0x000ea20000100800 */
[----:B------:R-:W1:Y:S03]  /*584e0*/  LDCU UR71, c[0x0][0x398] ;  /* 0x00007300ff4777ac */ /* 0x000e660008000800 */
[----:B------:R-:W4:Y:S04]  /*584f0*/  LDL R9, [R1+0x168] ;  /* 0x0001680001097983 */ /* 0x000f280000100800 */
[----:B------:R0:W-:Y:S04]  /*58500*/  STL [R1+0x2140], R5 ;  /* 0x0021400501007387 */ /* 0x0001e80000100800 */
[----:B------:R1:W-:Y:S04]  /*58510*/  @P2 STG.E.U16 desc[UR76][R6.64], R14 ;  /* 0x0000000e06002986 */ /* 0x0003e8000c10154c */
[----:B0-----:R-:W2:Y:S04]  /*58520*/  LDL R5, [R1+0x13f0] ;  /* 0x0013f00001057983 */ /* 0x001ea80000100800 */
[----:B-1----:R-:W2:Y:S01]  /*58530*/  LDL.LU R7, [R1+0x148] ;  /* 0x0001480001077983 */ /* 0x002ea20000300800 */
[----:B------:R-:W-:Y:S01]  /*58540*/  ISETP.LT.AND P5, PT, R29, UR66, !P4 ;  /* 0x000000421d007c0c */ /* 0x000fe2000e7a1270 */
[----:B------:R-:W0:Y:S01]  /*58550*/  LDCU UR66, c[0x0][0x398] ;  /* 0x00007300ff4277ac */ /* 0x000e220008000800 */
[----:B------:R-:W-:Y:S01]  /*58560*/  ISETP.LT.AND P2, PT, R0, UR47, !P4 ;  /* 0x0000002f00007c0c */ /* 0x000fe2000e741270 */
[----:B------:R-:W1:Y:S01]  /*58570*/  LDCU UR47, c[0x0][0x398] ;  /* 0x00007300ff2f77ac */ /* 0x000e620008000800 */
[----:B--2---:R2:W-:Y:S01]  /*58580*/  @P6 STG.E.U16 desc[UR76][R12.64], R7 ;  /* 0x000000070c006986 */ /* 0x0045e2000c10154c */
[----:B------:R-:W-:-:S02]  /*58590*/  PRMT R14, R7, 0x7632, R14 ;  /* 0x00007632070e7816 */ /* 0x000fc4000000000e */
[----:B------:R-:W-:Y:S01]  /*585a0*/  ISETP.LT.AND P6, PT, R5, UR44, !P4 ;  /* 0x0000002c05007c0c */ /* 0x000fe2000e7c1270 */
[----:B------:R-:W-:Y:S01]  /*585b0*/  VIADD R15, R15, 0x1d ;  /* 0x0000001d0f0f7836 */ /* 0x000fe20000000000 */
[----:B------:R-:W3:Y:S01]  /*585c0*/  LDL.LU R5, [R1+0x1a8] ;  /* 0x0001a80001057983 */ /* 0x000ee20000300800 */
[----:B----4-:R-:W-:Y:S01]  /*585d0*/  PRMT R26, R9, 0x7632, R26 ;  /* 0x00007632091a7816 */ /* 0x010fe2000000001a */
[----:B------:R-:W4:Y:S01]  /*585e0*/  LDCU UR44, c[0x0][0x398] ;  /* 0x00007300ff2c77ac */ /* 0x000f220008000800 */
[C---:B--2---:R-:W-:Y:S01]  /*585f0*/  IMAD.WIDE R6, R25.reuse, 0x2, R22 ;  /* 0x0000000219067825 */ /* 0x044fe200078e0216 */
[----:B------:R2:W-:Y:S03]  /*58600*/  STL [R1+0x213c], R21 ;  /* 0x00213c1501007387 */ /* 0x0005e60000100800 */
[----:B------:R-:W-:Y:S01]  /*58610*/  IMAD.WIDE R12, R25, 0x2, R20 ;  /* 0x00000002190c7825 */ /* 0x000fe200078e0214 */
[----:B------:R0:W-:Y:S04]  /*58620*/  @P5 STG.E.U16 desc[UR76][R6.64], R14 ;  /* 0x0000000e06005986 */ /* 0x0001e8000c10154c */
[----:B--2---:R-:W2:Y:S04]  /*58630*/  LDL R21, [R1+0x13f4] ;  /* 0x0013f40001157983 */ /* 0x004ea80000100800 */
[----:B0-----:R-:W2:Y:S01]  /*58640*/  LDL.LU R7, [R1+0x158] ;  /* 0x0001580001077983 */ /* 0x001ea20000300800 */
[----:B------:R-:W-:-:S02]  /*58650*/  ISETP.GE.AND P5, PT, R15, UR19, PT ;  /* 0x000000130f007c0c */ /* 0x000fc4000bfa6270 */
[----:B------:R-:W-:Y:S01]  /*58660*/  ISETP.LT.AND P4, PT, R28, UR46, !P4 ;  /* 0x0000002e1c007c0c */ /* 0x000fe2000e781270 */
[----:B--2---:R0:W-:Y:S01]  /*58670*/  @P2 STG.E.U16 desc[UR76][R12.64], R7 ;  /* 0x000000070c002986 */ /* 0x0041e2000c10154c */
[----:B------:R-:W-:Y:S01]  /*58680*/  PRMT R24, R7, 0x7632, R24 ;  /* 0x0000763207187816 */ /* 0x000fe20000000018 */
[----:B------:R-:W-:Y:S01]  /*58690*/  IMAD.WIDE R14, R25, 0x2, R10 ;  /* 0x00000002190e7825 */ /* 0x000fe200078e020a */
[----:B------:R-:W-:Y:S01]  /*586a0*/  ISETP.LT.AND P2, PT, R21, UR8, !P5 ;  /* 0x0000000815007c0c */ /* 0x000fe2000ef41270 */
[----:B------:R-:W2:Y:S01]  /*586b0*/  LDCU UR46, c[0x0][0x398] ;  /* 0x00007300ff2e77ac */ /* 0x000ea20008000800 */
[----:B------:R-:W2:Y:S01]  /*586c0*/  LDL.LU R21, [R1+0x1e8] ;  /* 0x0001e80001157983 */ /* 0x000ea20000300800 */
[----:B------:R-:W1:Y:S03]  /*586d0*/  LDCU UR19, c[0x0][0x398] ;  /* 0x00007300ff1377ac */ /* 0x000e660008000800 */
[----:B------:R3:W-:Y:S01]  /*586e0*/  STL [R1+0x2138], R28 ;  /* 0x0021381c01007387 */ /* 0x0007e20000100800 */
[C---:B0-----:R-:W-:Y:S01]  /*586f0*/  IMAD.WIDE R6, R25.reuse, 0x2, R18 ;  /* 0x0000000219067825 */ /* 0x041fe200078e0212 */
[----:B------:R-:W0:Y:S04]  /*58700*/  LDCU UR8, c[0x0][0x398] ;  /* 0x00007300ff0877ac */ /* 0x000e280008000800 */
[----:B------:R1:W-:Y:S04]  /*58710*/  @P6 STG.E.U16 desc[UR76][R6.64], R24 ;  /* 0x0000001806006986 */ /* 0x0003e8000c10154c */
[----:B---3--:R-:W3:Y:S04]  /*58720*/  LDL R28, [R1+0x1d8] ;  /* 0x0001d800011c7983 */ /* 0x008ee80000100800 */
[----:B------:R-:W2:Y:S04]  /*58730*/  LDL.LU R9, [R1+0x2144] ;  /* 0x0021440001097983 */ /* 0x000ea80000300800 */
[----:B-1----:R-:W2:Y:S04]  /*58740*/  LDL.LU R6, [R1+0x168] ;  /* 0x0001680001067983 */ /* 0x002ea80000300800 */
[----:B------:R-:W3:Y:S01]  /*58750*/  LDL R7, [R1+0x1400] ;  /* 0x0014000001077983 */ /* 0x000ee20000100800 */
[----:B------:R-:W-:-:S03]  /*58760*/  IMAD.WIDE R12, R25, 0x2, R16 ;  /* 0x00000002190c7825 */ /* 0x000fc600078e0210 */
[----:B------:R-:W-:Y:S01]  /*58770*/  STL [R1+0x2134], R26 ;  /* 0x0021341a01007387 */ /* 0x000fe20000100800 */
[----:B------:R-:W-:Y:S01]  /*58780*/  ISETP.LT.AND P6, PT, R27, UR11, !P5 ;  /* 0x0000000b1b007c0c */ /* 0x000fe2000efc1270 */
[----:B------:R-:W1:Y:S02]  /*58790*/  LDCU UR11, c[0x0][0x398] ;  /* 0x00007300ff0b77ac */ /* 0x000e640008000800 */
[----:B--2---:R2:W-:Y:S01]  /*587a0*/  @P0 STG.E.U16 desc[UR76][R12.64], R6 ;  /* 0x000000060c000986 */ /* 0x0045e2000c10154c */
[----:B---3--:R-:W-:-:S03]  /*587b0*/  ISETP.LT.AND P0, PT, R7, UR45, !P5 ;  /* 0x0000002d07007c0c */ /* 0x008fc6000ef01270 */
[----:B------:R3:W-:Y:S01]  /*587c0*/  @P1 STG.E.U16 desc[UR76][R14.64], R26 ;  /* 0x0000001a0e001986 */ /* 0x0007e2000c10154c */
[C---:B------:R-:W-:Y:S01]  /*587d0*/  VIADD R24, R25.reuse, UR21 ;  /* 0x0000001519187c36 */ /* 0x040fe20008000000 */
[----:B------:R-:W0:Y:S01]  /*587e0*/  LDCU UR45, c[0x0][0x398] ;  /* 0x00007300ff2d77ac */ /* 0x000e220008000800 */
[----:B--2---:R-:W-:Y:S01]  /*587f0*/  IMAD.WIDE R6, R25, 0x2, R8 ;  /* 0x0000000219067825 */ /* 0x004fe200078e0208 */
[----:B---3--:R-:W2:Y:S01]  /*58800*/  LDL.LU R26, [R1+0x1c8] ;  /* 0x0001c800011a7983 */ /* 0x008ea20000300800 */
[----:B------:R-:W-:-:S03]  /*58810*/  PRMT R14, R5, 0x7632, R14 ;  /* 0x00007632050e7816 */ /* 0x000fc6000000000e */
[----:B------:R3:W-:Y:S04]  /*58820*/  @P4 STG.E.U16 desc[UR76][R6.64], R5 ;  /* 0x0000000506004986 */ /* 0x0007e8000c10154c */
[----:B---3--:R-:W3:Y:S04]  /*58830*/  LDL.LU R5, [R1+0x2140] ;  /* 0x0021400001057983 */ /* 0x008ee80000300800 */
[----:B------:R-:W1:Y:S01]  /*58840*/  LDL R7, [R1+0x13f0] ;  /* 0x0013f00001077983 */ /* 0x000e620000100800 */
[----:B------:R-:W-:-:S05]  /*58850*/  IMAD.WIDE R12, R25, 0x2, R2 ;  /* 0x00000002190c7825 */ /* 0x000fca00078e0202 */
[----:B------:R0:W-:Y:S02]  /*58860*/  @P3 STG.E.U16 desc[UR76][R12.64], R14 ;  /* 0x0000000e0c003986 */ /* 0x0001e4000c10154c */
[----:B0-----:R-:W-:Y:S02]  /*58870*/  PRMT R14, R21, 0x7632, R14 ;  /* 0x00007632150e7816 */ /* 0x001fe4000000000e */
[----:B-1----:R-:W-:Y:S01]  /*58880*/  ISETP.LT.AND P4, PT, R7, UR11, !P5 ;  /* 0x0000000b07007c0c */ /* 0x002fe2000ef81270 */
[C---:B---3--:R-:W-:Y:S01]  /*58890*/  IMAD.WIDE R6, R24.reuse, 0x2, R4 ;  /* 0x0000000218067825 */ /* 0x048fe200078e0204 */
[----:B------:R-:W-:Y:S01]  /*588a0*/  ISETP.LT.AND P1, PT, R29, UR20, !P5 ;  /* 0x000000141d007c0c */ /* 0x000fe2000ef21270 */
[----:B------:R-:W0:Y:S03]  /*588b0*/  LDCU.64 UR20, c[0x0][0x398] ;  /* 0x00007300ff1477ac */ /* 0x000e260008000a00 */
[----:B------:R1:W-:Y:S01]  /*588c0*/  @P6 STG.E.U16 desc[UR76][R6.64], R21 ;  /* 0x0000001506006986 */ /* 0x0003e2000c10154c */
[----:B------:R-:W-:Y:S01]  /*588d0*/  IMAD.WIDE R12, R24, 0x2, R22 ;  /* 0x00000002180c7825 */ /* 0x000fe200078e0216 */
[----:B------:R-:W-:Y:S01]  /*588e0*/  PRMT R15, R28, 0x7632, R15 ;  /* 0x000076321c0f7816 */ /* 0x000fe2000000000f */
[----:B------:R-:W3:Y:S01]  /*588f0*/  LDCU UR11, c[0x0][0x3b8] ;  /* 0x00007700ff0b77ac */ /* 0x000ee20008000800 */
[----:B-1----:R-:W2:Y:S04]  /*58900*/  LDL.LU R21, [R1+0x213c] ;  /* 0x00213c0001157983 */ /* 0x002ea80000300800 */
[----:B------:R-:W2:Y:S04]  /*58910*/  LDL R7, [R1+0x11c0] ;  /* 0x0011c00001077983 */ /* 0x000ea80000100800 */
[----:B------:R2:W-:Y:S04]  /*58920*/  @P1 STG.E.U16 desc[UR76][R12.64], R14 ;  /* 0x0000000e0c001986 */ /* 0x0005e8000c10154c */
[----:B------:R-:W3:Y:S04]  /*58930*/  LDL R6, [R1+0x13f8] ;  /* 0x0013f80001067983 */ /* 0x000ee80000100800 */
[----:B------:R-:W4:Y:S01]  /*58940*/  LDL.LU R28, [R1+0x2138] ;  /* 0x00213800011c7983 */ /* 0x000f220000300800 */
[----:B--2---:R-:W-:-:S05]  /*58950*/  VIADD R14, R7, 0x1e ;  /* 0x0000001e070e7836 */ /* 0x004fca0000000000 */
[----:B0-----:R-:W-:Y:S02]  /*58960*/  ISETP.GE.AND P1, PT, R14, UR21, PT ;  /* 0x000000150e007c0c */ /* 0x001fe4000bf26270 */
        /* <DEDUP_REMOVED lines=8> */
[----:B------:R-:W1:Y:S01]  /*589f0*/  LDCU UR35, c[0x0][0x398] ;  /* 0x00007300ff2377ac */ /* 0x000e620008000800 */
[----:B------:R-:W3:Y:S02]  /*58a00*/  LDCU UR48, c[0x0][0x398] ;  /* 0x00007300ff3077ac */ /* 0x000ee40008000800 */
        /* <DEDUP_REMOVED lines=12> */
[----:B------:R-:W0:Y:S03]  /*58ad0*/  LDCU UR12, c[0x0][0x398] ;  /* 0x00007300ff0c77ac */ /* 0x000e260008000800 */
[----:B------:R-:W-:Y:S07]  /*58ae0*/  @P6 STG.E.U16 desc[UR76][R12.64], R25 ;  /* 0x000000190c006986 */ /* 0x000fee000c10154c */
[----:B--2---:R2:W-:Y:S01]  /*58af0*/  @P5 STG.E.U16 desc[UR76][R14.64], R9 ;  /* 0x000000090e005986 */ /* 0x0045e2000c10154c */
[----:B---3--:R-:W-:-:S03]  /*58b00*/  ISETP.LT.AND P2, PT, R6, UR6, !P1 ;  /* 0x0000000606007c0c */ /* 0x008fc6000cf41270 */
[----:B--2---:R-:W2:Y:S01]  /*58b10*/  LDL R15, [R1+0x11c0] ;  /* 0x0011c000010f7983 */ /* 0x004ea20000100800 */
[----:B------:R-:W-:Y:S02]  /*58b20*/  PRMT R14, R9, 0x7632, R14 ;  /* 0x00007632090e7816 */ /* 0x000fe4000000000e */
[----:B------:R-:W-:Y:S01]  /*58b30*/  ISETP.LT.AND P3, PT, R7, UR14, !P1 ;  /* 0x0000000e07007c0c */ /* 0x000fe2000cf61270 */
[C---:B------:R-:W-:Y:S01]  /*58b40*/  IMAD.WIDE R6, R24.reuse, 0x2, R2 ;  /* 0x0000000218067825 */ /* 0x040fe200078e0202 */
[----:B------:R3:W-:Y:S01]  /*58b50*/  STL [R1+0x212c], R28 ;  /* 0x00212c1c01007387 */ /* 0x0007e20000100800 */
[----:B------:R-:W-:Y:S01]  /*58b60*/  ISETP.LT.AND P6, PT, R27, UR36, !P1 ;  /* 0x000000241b007c0c */ /* 0x000fe2000cfc1270 */
[----:B------:R-:W4:Y:S02]  /*58b70*/  LDCU.64 UR36, c[0x0][0x398] ;  /* 0x00007300ff2477ac */ /* 0x000f240008000a00 */
[----:B------:R0:W-:Y:S01]  /*58b80*/  @P0 STG.E.U16 desc[UR76][R6.64], R14 ;  /* 0x0000000e06000986 */ /* 0x0001e2000c10154c */
[----:B------:R-:W-:Y:S01]  /*58b90*/  VIADD R25, R24, UR11 ;  /* 0x0000000b18197c36 */ /* 0x000fe20008000000 */
[----:B------:R-:W-:Y:S01]  /*58ba0*/  ISETP.LT.AND P5, PT, R29, UR5, !P1 ;  /* 0x000000051d007c0c */ /* 0x000fe2000cfa1270 */
[----:B------:R-:W1:Y:S01]  /*58bb0*/  LDCU UR11, c[0x0][0x398] ;  /* 0x00007300ff0b77ac */ /* 0x000e620008000800 */
[----:B------:R-:W2:Y:S01]  /*58bc0*/  LDL R9, [R1+0x16c] ;  /* 0x00016c0001097983 */ /* 0x000ea20000100800 */
[----:B------:R-:W1:Y:S03]  /*58bd0*/  LDCU UR6, c[0x0][0x398] ;  /* 0x00007300ff0677ac */ /* 0x000e660008000800 */
[----:B---3--:R-:W3:Y:S01]  /*58be0*/  LDL R28, [R1+0x13f0] ;  /* 0x0013f000011c7983 */ /* 0x008ee20000100800 */
[----:B------:R-:W1:Y:S03]  /*58bf0*/  LDCU UR14, c[0x0][0x398] ;  /* 0x00007300ff0e77ac */ /* 0x000e660008000800 */
[----:B0-----:R-:W2:Y:S01]  /*58c00*/  LDL R6, [R1+0x13f8] ;  /* 0x0013f80001067983 */ /* 0x001ea20000100800 */
[----:B------:R-:W-:Y:S01]  /*58c10*/  IMAD.WIDE R12, R25, 0x2, R4 ;  /* 0x00000002190c7825 */ /* 0x000fe200078e0204 */
[----:B------:R-:W-:Y:S01]  /*58c20*/  ISETP.LT.AND P0, PT, R0, UR16, !P1 ;  /* 0x0000001000007c0c */ /* 0x000fe2000cf01270 */
[----:B------:R-:W0:Y:S01]  /*58c30*/  LDCU UR16, c[0x0][0x398] ;  /* 0x00007300ff1077ac */ /* 0x000e220008000800 */
[----:B------:R-:W2:Y:S01]  /*58c40*/  LDL.LU R7, [R1+0x14c] ;  /* 0x00014c0001077983 */ /* 0x000ea20000300800 */
[----:B------:R-:W0:Y:S03]  /*58c50*/  LDCU UR5, c[0x0][0x398] ;  /* 0x00007300ff0577ac */ /* 0x000e260008000800 */
[----:B--2---:R2:W-:Y:S01]  /*58c60*/  @P6 STG.E.U16 desc[UR76][R12.64], R7 ;  /* 0x000000070c006986 */ /* 0x0045e2000c10154c */
[----:B------:R-:W-:-:S02]  /*58c70*/  PRMT R14, R7, 0x7632, R14 ;  /* 0x00007632070e7816 */ /* 0x000fc4000000000e */
[----:B------:R-:W-:Y:S02]  /*58c80*/  ISETP.LT.AND P6, PT, R6, UR43, !P1 ;  /* 0x0000002b06007c0c */ /* 0x000fe4000cfc1270 */
[----:B---3--:R-:W-:Y:S01]  /*58c90*/  ISETP.LT.AND P1, PT, R28, UR17, !P1 ;  /* 0x000000111c007c0c */ /* 0x008fe2000cf21270 */
[----:B------:R-:W-:Y:S01]  /*58ca0*/  VIADD R15, R15, 0x1f ;  /* 0x0000001f0f0f7836 */ /* 0x000fe20000000000 */
        /* <DEDUP_REMOVED lines=9> */
[----:B----4-:R-:W-:-:S03]  /*58d40*/  ISETP.GE.AND P5, PT, R15, UR37, PT ;  /* 0x000000250f007c0c */ /* 0x010fc6000bfa6270 */
[----:B--2---:R0:W-:Y:S01]  /*58d50*/  @P0 STG.E.U16 desc[UR76][R6.64], R13 ;  /* 0x0000000d06000986 */ /* 0x0041e2000c10154c */
[----:B------:R-:W-:Y:S02]  /*58d60*/  PRMT R24, R13, 0x7632, R24 ;  /* 0x000076320d187816 */ /* 0x000fe40000000018 */
[----:B------:R-:W-:Y:S01]  /*58d70*/  ISETP.LT.AND P0, PT, R21, UR18, !P5 ;  /* 0x0000001215007c0c */ /* 0x000fe2000ef01270 */
[C---:B------:R-:W-:Y:S01]  /*58d80*/  IMAD.WIDE R14, R25.reuse, 0x2, R10 ;  /* 0x00000002190e7825 */ /* 0x040fe200078e020a */
[----:B------:R-:W2:Y:S01]  /*58d90*/  LDL.LU R21, [R1+0x1ec] ;  /* 0x0001ec0001157983 */ /* 0x000ea20000300800 */
[----:B------:R-:W4:Y:S03]  /*58da0*/  LDCU UR18, c[0x0][0x398] ;  /* 0x00007300ff1277ac */ /* 0x000f260008000800 */
[----:B------:R-:W2:Y:S01]  /*58db0*/  LDL.LU R9, [R1+0x2130] ;  /* 0x0021300001097983 */ /* 0x000ea20000300800 */
[----:B0-----:R-:W-:-:S05]  /*58dc0*/  IMAD.WIDE R6, R25, 0x2, R18 ;  /* 0x0000000219067825 */ /* 0x001fca00078e0212 */
[----:B------:R0:W-:Y:S04]  /*58dd0*/  @P1 STG.E.U16 desc[UR76][R6.64], R24 ;  /* 0x0000001806001986 */ /* 0x0001e8000c10154c */
[----:B0-----:R-:W2:Y:S04]  /*58de0*/  LDL.LU R6, [R1+0x16c] ;  /* 0x00016c0001067983 */ /* 0x001ea80000300800 */
[----:B------:R-:W3:Y:S01]  /*58df0*/  LDL R7, [R1+0x1400] ;  /* 0x0014000001077983 */ /* 0x000ee20000100800 */
[----:B------:R-:W-:-:S05]  /*58e00*/  IMAD.WIDE R12, R25, 0x2, R16 ;  /* 0x00000002190c7825 */ /* 0x000fca00078e0210 */
        /* <DEDUP_REMOVED lines=10> */
[----:B------:R-:W0:Y:S01]  /*58eb0*/  LDCU.64 UR40, c[0x0][0x398] ;  /* 0x00007300ff2877ac */ /* 0x000e220008000a00 */
[----:B------:R1:W-:Y:S01]  /*58ec0*/  STL [R1+0x2120], R29 ;  /* 0x0021201d01007387 */ /* 0x0003e20000100800 */
[----:B------:R-:W-:Y:S01]  /*58ed0*/  IMAD.WIDE R12, R25, 0x2, R2 ;  /* 0x00000002190c7825 */ /* 0x000fe200078e0202 */
[----:B------:R-:W0:Y:S02]  /*58ee0*/  LDCU UR22, c[0x0][0x398] ;  /* 0x00007300ff1677ac */ /* 0x000e240008000800 */
[----:B-1----:R-:W2:Y:S04]  /*58ef0*/  LDL R29, [R1+0x13f0] ;  /* 0x0013f000011d7983 */ /* 0x002ea80000100800 */
[----:B------:R1:W-:Y:S04]  /*58f00*/  @P4 STG.E.U16 desc[UR76][R6.64], R28 ;  /* 0x0000001c06004986 */ /* 0x0003e8000c10154c */
[----:B------:R0:W-:Y:S04]  /*58f10*/  STL [R1+0x2124], R9 ;  /* 0x0021240901007387 */ /* 0x0001e80000100800 */
[----:B------:R4:W-:Y:S01]  /*58f20*/  @P3 STG.E.U16 desc[UR76][R12.64], R14 ;  /* 0x0000000e0c003986 */ /* 0x0009e2000c10154c */
[----:B-1----:R-:W-:-:S03]  /*58f30*/  IMAD.WIDE R6, R24, 0x2, R4 ;  /* 0x0000000218067825 */ /* 0x002fc600078e0204 */
[----:B0-----:R-:W3:Y:S04]  /*58f40*/  LDL.LU R9, [R1+0x1cc] ;  /* 0x0001cc0001097983 */ /* 0x001ee80000300800 */
[----:B------:R-:W3:Y:S01]  /*58f50*/  LDL.LU R28, [R1+0x212c] ;  /* 0x00212c00011c7983 */ /* 0x000ee20000300800 */
[----:B----4-:R-:W-:Y:S01]  /*58f60*/  IMAD.WIDE R12, R24, 0x2, R22 ;  /* 0x00000002180c7825 */ /* 0x010fe200078e0216 */
[----:B------:R-:W-:Y:S02]  /*58f70*/  PRMT R14, R21, 0x7632, R14 ;  /* 0x00007632150e7816 */ /* 0x000fe4000000000e */
[----:B------:R0:W-:Y:S04]  /*58f80*/  @P2 STG.E.U16 desc[UR76][R6.64], R21 ;  /* 0x0000001506002986 */ /* 0x0001e8000c10154c */
[----:B------:R1:W-:Y:S04]  /*58f90*/  @P6 STG.E.U16 desc[UR76][R12.64], R14 ;  /* 0x0000000e0c006986 */ /* 0x0003e8000c10154c */
[----:B0-----:R-:W4:Y:S01]  /*58fa0*/  LDL.LU R21, [R1+0x2128] ;  /* 0x0021280001157983 */ /* 0x001f220000300800 */
[----:B--2---:R-:W-:Y:S01]  /*58fb0*/  ISETP.LT.AND P2, PT, R29, UR13, !P5 ;  /* 0x0000000d1d007c0c */ /* 0x004fe2000ef41270 */
[----:B---3--:R-:W-:-:S02]  /*58fc0*/  VIADD R15, R15, 0x20 ;  /* 0x000000200f0f7836 */ /* 0x008fc40000000000 */
[----:B------:R-:W2:Y:S01]  /*58fd0*/  LDL.LU R29, [R1+0x1bc] ;  /* 0x0001bc00011d7983 */ /* 0x000ea20000300800 */
[----:B------:R-:W-:Y:S01]  /*58fe0*/  ISETP.LT.AND P3, PT, R0, UR15, !P5 ;  /* 0x0000000f00007c0c */ /* 0x000fe2000ef61270 */
[----:B------:R-:W0:Y:S02]  /*58ff0*/  LDCU UR15, c[0x0][0x398] ;  /* 0x00007300ff0f77ac */ /* 0x000e240008000800 */
[----:B-1----:R-:W3:Y:S01]  /*59000*/  LDL R12, [R1+0x13f8] ;  /* 0x0013f800010c7983 */ /* 0x002ee20000100800 */
[----:B------:R-:W1:Y:S03]  /*59010*/  LDCU UR13, c[0x0][0x398] ;  /* 0x00007300ff0d77ac */ /* 0x000e660008000800 */
[----:B------:R-:W2:Y:S01]  /*59020*/  LDL.LU R13, [R1+0x1dc] ;  /* 0x0001dc00010d7983 */ /* 0x000ea20000300800 */
[----:B------:R-:W-:Y:S01]  /*59030*/  ISETP.LT.AND P4, PT, R28, UR23, !P5 ;  /* 0x000000171c007c0c */ /* 0x000fe2000ef81270 */
[----:B------:R-:W0:Y:S01]  /*59040*/  LDCU UR23, c[0x0][0x398] ;  /* 0x00007300ff1777ac */ /* 0x000e220008000800 */
[----:B------:R-:W-:Y:S01]  /*59050*/  PRMT R26, R9, 0x7632, R26 ;  /* 0x00007632091a7816 */ /* 0x000fe2000000001a */
[----:B----4-:R-:W-:Y:S01]  /*59060*/  IMAD.WIDE R6, R24, 0x2, R20 ;  /* 0x0000000218067825 */ /* 0x010fe200078e0214 */
[----:B---3--:R-:W-:Y:S01]  /*59070*/  ISETP.LT.AND P5, PT, R12, UR26, !P5 ;  /* 0x0000001a0c007c0c */ /* 0x008fe2000efa1270 */
[----:B------:R-:W3:Y:S03]  /*59080*/  LDCU UR26, c[0x0][0x398] ;  /* 0x00007300ff1a77ac */ /* 0x000ee60008000800 */
[----:B--2---:R2:W-:Y:S01]  /*59090*/  @P3 STG.E.U16 desc[UR76][R6.64], R13 ;  /* 0x0000000d06003986 */ /* 0x0045e2000c10154c */
[----:B------:R-:W-:Y:S01]  /*590a0*/  PRMT R25, R13, 0x7632, R25 ;  /* 0x000076320d197816 */ /* 0x000fe20000000019 */
[----:B--2---:R-:W-:-:S04]  /*590b0*/  IMAD.WIDE R6, R24, 0x2, R18 ;  /* 0x0000000218067825 */ /* 0x004fc800078e0212 */
[C---:B------:R-:W-:Y:S01]  /*590c0*/  IMAD.WIDE R12, R24.reuse, 0x2, R16 ;  /* 0x00000002180c7825 */ /* 0x040fe200078e0210 */
[----:B------:R2:W-:Y:S04]  /*590d0*/  @P2 STG.E.U16 desc[UR76][R6.64], R25 ;  /* 0x0000001906002986 */ /* 0x0005e8000c10154c */
[----:B------:R4:W-:Y:S04]  /*590e0*/  @P0 STG.E.U16 desc[UR76][R12.64], R9 ;  /* 0x000000090c000986 */ /* 0x0009e8000c10154c */
[----:B--2---:R-:W2:Y:S04]  /*590f0*/  LDL R25, [R1+0x13f4] ;  /* 0x0013f40001197983 */ /* 0x004ea80000100800 */
[----:B------:R-:W2:Y:S04]  /*59100*/  LDL R6, [R1+0x1400] ;  /* 0x0014000001067983 */ /* 0x000ea80000100800 */
[----:B----4-:R-:W4:Y:S01]  /*59110*/  LDL.LU R9, [R1+0x2124] ;  /* 0x0021240001097983 */ /* 0x010f220000300800 */
[----:B------:R-:W-:Y:S01]  /*59120*/  ISETP.GE.AND P6, PT, R15, UR41, PT ;  /* 0x000000290f007c0c */ /* 0x000fe2000bfc6270 */
[C---:B------:R-:W-:Y:S01]  /*59130*/  IMAD.WIDE R14, R24.reuse, 0x2, R10 ;  /* 0x00000002180e7825 */ /* 0x040fe200078e020a */
[----:B------:R-:W-:Y:S01]  /*59140*/  PRMT R7, R29, 0x7632, R7 ;  /* 0x000076321d077816 */ /* 0x000fe20000000007 */
[----:B------:R0:W-:Y:S01]  /*59150*/  STL [R1+0x211c], R27 ;  /* 0x00211c1b01007387 */ /* 0x0001e20000100800 */
[----:B------:R-:W1:Y:S03]  /*59160*/  LDCU UR41, c[0x0][0x398] ;  /* 0x00007300ff2977ac */ /* 0x000e660008000800 */
[----:B------:R-:W-:Y:S01]  /*59170*/  @P5 STG.E.U16 desc[UR76][R14.64], R26 ;  /* 0x0000001a0e005986 */ /* 0x000fe2000c10154c */
[----:B------:R-:W-:Y:S01]  /*59180*/  ISETP.LT.AND P5, PT, R27, UR32, !P6 ;  /* 0x000000201b007c0c */ /* 0x000fe2000f7a1270 */
[----:B------:R-:W1:Y:S02]  /*59190*/  LDCU UR32, c[0x0][0x398] ;  /* 0x00007300ff2077ac */ /* 0x000e640008000800 */
[----:B0-----:R-:W2:Y:S01]  /*591a0*/  LDL R27, [R1+0x220] ;  /* 0x00022000011b7983 */ /* 0x001ea20000100800 */
[----:B----4-:R-:W-:-:S05]  /*591b0*/  IMAD.WIDE R12, R24, 0x2, R8 ;  /* 0x00000002180c7825 */ /* 0x010fca00078e0208 */
[----:B------:R0:W-:Y:S04]  /*591c0*/  @P4 STG.E.U16 desc[UR76][R12.64], R29 ;  /* 0x0000001d0c004986 */ /* 0x0001e8000c10154c */
[----:B0-----:R-:W4:Y:S04]  /*591d0*/  LDL.LU R29, [R1+0x2120] ;  /* 0x00212000011d7983 */ /* 0x001f280000300800 */
[----:B------:R-:W3:Y:S01]  /*591e0*/  LDL.LU R12, [R1+0x1f0] ;  /* 0x0001f000010c7983 */ /* 0x000ee20000300800 */
[----:B--2---:R-:W-:Y:S01]  /*591f0*/  ISETP.LT.AND P3, PT, R6, UR42, !P6 ;  /* 0x0000002a06007c0c */ /* 0x004fe2000f761270 */
[C---:B------:R-:W-:Y:S01]  /*59200*/  VIADD R6, R24.reuse, UR31 ;  /* 0x0000001f18067c36 */ /* 0x040fe20008000000 */
[----:B------:R-:W-:Y:S01]  /*59210*/  ISETP.LT.AND P0, PT, R25, UR20, !P6 ;  /* 0x0000001419007c0c */ /* 0x000fe2000f701270 */
[----:B------:R-:W-:Y:S01]  /*59220*/  IMAD.WIDE R14, R24, 0x2, R2 ;  /* 0x00000002180e7825 */ /* 0x000fe200078e0202 */
[----:B------:R-:W2:Y:S01]  /*59230*/  LDL R13, [R1+0x13f0] ;  /* 0x0013f000010d7983 */ /* 0x000ea20000100800 */
[----:B------:R-:W-:Y:S01]  /*59240*/  ISETP.LT.AND P2, PT, R0, UR29, !P6 ;  /* 0x0000001d00007c0c */ /* 0x000fe2000f741270 */
[----:B------:R-:W0:Y:S01]  /*59250*/  LDCU.64 UR42, c[0x0][0x398] ;  /* 0x00007300ff2a77ac */ /* 0x000e220008000a00 */
[----:B------:R-:W-:Y:S01]  /*59260*/  IMAD.WIDE R24, R6, 0x2, R4 ;  /* 0x0000000206187825 */ /* 0x000fe200078e0204 */
[----:B------:R0:W-:Y:S01]  /*59270*/  @P1 STG.E.U16 desc[UR76][R14.64], R7 ;  /* 0x000000070e001986 */ /* 0x0001e2000c10154c */
[----:B------:R-:W-:Y:S01]  /*59280*/  PRMT R26, R27, 0x7632, R26 ;  /* 0x000076321b1a7816 */ /* 0x000fe2000000001a */
[----:B------:R-:W0:Y:S01]  /*59290*/  LDCU UR31, c[0x0][0x398] ;  /* 0x00007300ff1f77ac */ /* 0x000e220008000800 */
[----:B------:R-:W0:Y:S01]  /*592a0*/  LDCU UR29, c[0x0][0x398] ;  /* 0x00007300ff1d77ac */ /* 0x000e220008000800 */
[----:B------:R-:W0:Y:S01]  /*592b0*/  LDCU UR20, c[0x0][0x398] ;  /* 0x00007300ff1477ac */ /* 0x000e220008000800 */
[----:B----4-:R4:W-:Y:S01]  /*592c0*/  STL [R1+0x2118], R29 ;  /* 0x0021181d01007387 */ /* 0x0109e20000100800 */
[----:B------:R-:W-:Y:S01]  /*592d0*/  ISETP.LT.AND P4, PT, R29, UR25, !P6 ;  /* 0x000000191d007c0c */ /* 0x000fe2000f781270 */
[----:B------:R-:W1:Y:S02]  /*592e0*/  LDCU UR25, c[0x0][0x398] ;  /* 0x00007300ff1977ac */ /* 0x000e640008000800 */
[----:B0-----:R-:W2:Y:S04]  /*592f0*/  LDL R15, [R1+0x11c0] ;  /* 0x0011c000010f7983 */ /* 0x001ea80000100800 */
[----:B---3--:R0:W-:Y:S04]  /*59300*/  @P5 STG.E.U16 desc[UR76][R24.64], R12 ;  /* 0x0000000c18005986 */ /* 0x0081e8000c10154c */
[----:B----4-:R-:W3:Y:S04]  /*59310*/  LDL R29, [R1+0x13f8] ;  /* 0x0013f800011d7983 */ /* 0x010ee80000100800 */
[----:B0-----:R-:W4:Y:S01]  /*59320*/  LDL.LU R25, [R1+0x200] ;  /* 0x0002000001197983 */ /* 0x001f220000300800 */
[----:B--2---:R-:W-:Y:S01]  /*59330*/  ISETP.LT.AND P5, PT, R13, UR24, !P6 ;  /* 0x000000180d007c0c */ /* 0x004fe2000f7a1270 */
[----:B------:R-:W0:Y:S01]  /*59340*/  LDCU UR24, c[0x0][0x398] ;  /* 0x00007300ff1877ac */ /* 0x000e220008000800 */
[----:B------:R-:W-:Y:S01]  /*59350*/  PRMT R7, R12, 0x7632, R7 ;  /* 0x000076320c077816 */ /* 0x000fe20000000007 */
[----:B------:R-:W-:-:S05]  /*59360*/  IMAD.WIDE R12, R6, 0x2, R22 ;  /* 0x00000002060c7825 */ /* 0x000fca00078e0216 */
[----:B------:R2:W-:Y:S02]  /*59370*/  @P4 STG.E.U16 desc[UR76][R12.64], R7 ;  /* 0x000000070c004986 */ /* 0x0005e4000c10154c */
[----:B--2---:R-:W-:-:S04]  /*59380*/  IMAD.WIDE R12, R6, 0x2, R18 ;  /* 0x00000002060c7825 */ /* 0x004fc800078e0212 */
[----:B------:R-:W-:Y:S02]  /*59390*/  VIADD R24, R15, 0x21 ;  /* 0x000000210f187836 */ /* 0x000fe40000000000 */
[----:B------:R-:W-:Y:S01]  /*593a0*/  IMAD.WIDE R14, R6, 0x2, R20 ;  /* 0x00000002060e7825 */ /* 0x000fe200078e0214 */
[----:B---3--:R-:W-:Y:S01]  /*593b0*/  ISETP.LT.AND P1, PT, R29, UR27, !P6 ;  /* 0x0000001b1d007c0c */ /* 0x008fe2000f721270 */
[----:B------:R-:W2:Y:S01]  /*593c0*/  LDCU UR27, c[0x0][0x398] ;  /* 0x00007300ff1b77ac */ /* 0x000ea20008000800 */
[----:B------:R-:W3:Y:S04]  /*593d0*/  LDL.LU R29, [R1+0x210] ;  /* 0x00021000011d7983 */ /* 0x000ee80000300800 */
[----:B------:R-:W2:Y:S01]  /*593e0*/  LDL.LU R27, [R1+0x211c] ;  /* 0x00211c00011b7983 */ /* 0x000ea20000300800 */
[----:B----4-:R-:W-:-:S03]  /*593f0*/  PRMT R7, R25, 0x7632, R7 ;  /* 0x0000763219077816 */ /* 0x010fc60000000007 */
[----:B------:R-:W-:Y:S04]  /*59400*/  @P2 STG.E.U16 desc[UR76][R14.64], R25 ;  /* 0x000000190e002986 */ /* 0x000fe8000c10154c */
[----:B------:R4:W-:Y:S04]  /*59410*/  @P5 STG.E.U16 desc[UR76][R12.64], R7 ;  /* 0x000000070c005986 */ /* 0x0009e8000c10154c */
[----:B----4-:R-:W4:Y:S04]  /*59420*/  LDL.LU R7, [R1+0x220] ;  /* 0x0002200001077983 */ /* 0x010f280000300800 */
[----:B------:R-:W2:Y:S04]  /*59430*/  LDL R12, [R1+0x13f4] ;  /* 0x0013f400010c7983 */ /* 0x000ea80000100800 */
[----:B------:R-:W3:Y:S01]  /*59440*/  LDL R13, [R1+0x1400] ;  /* 0x00140000010d7983 */ /* 0x000ee20000100800 */
[----:B------:R-:W-:Y:S01]  /*59450*/  ISETP.GE.AND P4, PT, R24, UR43, PT ;  /* 0x0000002b18007c0c */ /* 0x000fe2000bf86270 */
[----:B------:R-:W-:Y:S01]  /*59460*/  IMAD.WIDE R14, R6, 0x2, R16 ;  /* 0x00000002060e7825 */ /* 0x000fe200078e0210 */
[----:B------:R-:W-:Y:S01]  /*59470*/  ISETP.LT.AND P6, PT, R28, UR30, !P6 ;  /* 0x0000001e1c007c0c */ /* 0x000fe2000f7c1270 */
[----:B------:R-:W-:Y:S02]  /*59480*/  STL [R1+0x2114], R5 ;  /* 0x0021140501007387 */ /* 0x000fe40000100800 */
[----:B------:R-:W-:Y:S01]  /*59490*/  IMAD.WIDE R24, R6, 0x2, R10 ;  /* 0x0000000206187825 */ /* 0x000fe200078e020a */
[----:B------:R-:W-:Y:S01]  /*594a0*/  ISETP.LT.AND P2, PT, R0, UR49, !P4 ;  /* 0x0000003100007c0c */ /* 0x000fe2000e741270 */
[----:B------:R-:W0:Y:S01]  /*594b0*/  LDCU UR49, c[0x0][0x398] ;  /* 0x00007300ff3177ac */ /* 0x000e220008000800 */
[----:B------:R-:W0:Y:S01]  /*594c0*/  LDCU UR30, c[0x0][0x398] ;  /* 0x00007300ff1e77ac */ /* 0x000e220008000800 */
[----:B----4-:R4:W-:Y:S04]  /*594d0*/  @P0 STG.E.U16 desc[UR76][R14.64], R7 ;  /* 0x000000070e000986 */ /* 0x0109e8000c10154c */
[----:B------:R0:W-:Y:S01]  /*594e0*/  @P1 STG.E.U16 desc[UR76][R24.64], R26 ;  /* 0x0000001a18001986 */ /* 0x0001e2000c10154c */
[----:B--2---:R-:W-:Y:S01]  /*594f0*/  ISETP.LT.AND P0, PT, R12, UR36, !P4 ;  /* 0x000000240c007c0c */ /* 0x004fe2000e701270 */
[----:B------:R-:W2:Y:S01]  /*59500*/  LDCU.64 UR36, c[0x0][0x398] ;  /* 0x00007300ff2477ac */ /* 0x000ea20008000a00 */
[----:B---3--:R-:W-:Y:S01]  /*59510*/  ISETP.LT.AND P1, PT, R13, UR60, !P4 ;  /* 0x0000003c0d007c0c */ /* 0x008fe2000e721270 */
[C---:B------:R-:W-:Y:S01]  /*59520*/  IMAD.WIDE R12, R6.reuse, 0x2, R8 ;  /* 0x00000002060c7825 */ /* 0x040fe200078e0208 */
[----:B------:R-:W-:Y:S01]  /*59530*/  ISETP.LT.AND P5, PT, R27, UR56, !P4 ;  /* 0x000000381b007c0c */ /* 0x000fe2000e7a1270 */
[----:B------:R-:W3:Y:S02]  /*59540*/  LDCU UR60, c[0x0][0x398] ;  /* 0x00007300ff3c77ac */ /* 0x000ee40008000800 */
[C---:B----4-:R-:W-:Y:S01]  /*59550*/  VIADD R7, R6.reuse, UR50 ;  /* 0x0000003206077c36 */ /* 0x050fe20008000000 */
[----:B------:R4:W-:Y:S01]  /*59560*/  @P6 STG.E.U16 desc[UR76][R12.64], R29 ;  /* 0x0000001d0c006986 */ /* 0x0009e2000c10154c */
[----:B------:R-:W-:Y:S01]  /*59570*/  IMAD.WIDE R14, R6, 0x2, R2 ;  /* 0x00000002060e7825 */ /* 0x000fe200078e0202 */
[----:B------:R-:W-:Y:S01]  /*59580*/  PRMT R6, R29, 0x7632, R6 ;  /* 0x000076321d067816 */ /* 0x000fe20000000006 */
[----:B------:R-:W1:Y:S02]  /*59590*/  LDCU UR56, c[0x0][0x398] ;  /* 0x00007300ff3877ac */ /* 0x000e640008000800 */
[----:B0-----:R-:W-:-:S02]  /*595a0*/  IMAD.WIDE R24, R7, 0x2, R4 ;  /* 0x0000000207187825 */ /* 0x001fc400078e0204 */
[----:B------:R-:W2:Y:S01]  /*595b0*/  LDL R5, [R1+0x13f0] ;  /* 0x0013f00001057983 */ /* 0x000ea20000100800 */
[----:B------:R-:W0:Y:S03]  /*595c0*/  LDCU UR50, c[0x0][0x398] ;  /* 0x00007300ff3277ac */ /* 0x000e260008000800 */
[----:B----4-:R-:W4:Y:S04]  /*595d0*/  LDL.LU R29, [R1+0x2118] ;  /* 0x00211800011d7983 */ /* 0x010f280000300800 */
[----:B------:R-:W2:Y:S04]  /*595e0*/  LDL.LU R13, [R1+0x230] ;  /* 0x00023000010d7983 */ /* 0x000ea80000300800 */
[----:B------:R0:W-:Y:S01]  /*595f0*/  @P3 STG.E.U16 desc[UR76][R14.64], R6 ;  /* 0x000000060e003986 */ /* 0x0001e2000c10154c */
[----:B------:R-:W-:Y:S01]  /*59600*/  ISETP.LT.AND P3, PT, R28, UR33, !P4 ;  /* 0x000000211c007c0c */ /* 0x000fe2000e761270 */
[----:B------:R-:W1:Y:S02]  /*59610*/  LDCU UR33, c[0x0][0x398] ;  /* 0x00007300ff2177ac */ /* 0x000e640008000800 */
[----:B0-----:R-:W3:Y:S01]  /*59620*/  LDL R15, [R1+0x11c0] ;  /* 0x0011c000010f7983 */ /* 0x001ee20000100800 */
[----:B----4-:R-:W-:Y:S01]  /*59630*/  ISETP.LT.AND P6, PT, R29, UR34, !P4 ;  /* 0x000000221d007c0c */ /* 0x010fe2000e7c1270 */
[----:B------:R-:W0:Y:S02]  /*59640*/  LDCU UR34, c[0x0][0x398] ;  /* 0x00007300ff2277ac */ /* 0x000e240008000800 */
[----:B--2---:R2:W-:Y:S01]  /*59650*/  @P5 STG.E.U16 desc[UR76][R24.64], R13 ;  /* 0x0000000d18005986 */ /* 0x0045e2000c10154c */
[----:B------:R-:W-:Y:S01]  /*59660*/  PRMT R6, R13, 0x7632, R6 ;  /* 0x000076320d067816 */ /* 0x000fe20000000006 */
[----:B--2---:R-:W-:-:S02]  /*59670*/  IMAD.WIDE R12, R7, 0x2, R22 ;  /* 0x00000002070c7825 */ /* 0x004fc400078e0216 */
[----:B------:R-:W2:Y:S04]  /*59680*/  LDL.LU R25, [R1+0x240] ;  /* 0x0002400001197983 */ /* 0x000ea80000300800 */
[----:B------:R4:W-:Y:S04]  /*59690*/  STL [R1+0x210c], R28 ;  /* 0x00210c1c01007387 */ /* 0x0009e80000100800 */
[----:B------:R0:W-:Y:S04]  /*596a0*/  @P6 STG.E.U16 desc[UR76][R12.64], R6 ;  /* 0x000000060c006986 */ /* 0x0001e8000c10154c */
[----:B----4-:R-:W4:Y:S04]  /*596b0*/  LDL.LU R28, [R1+0x250] ;  /* 0x00025000011c7983 */ /* 0x010f280000300800 */
[----:B0-----:R-:W4:Y:S01]  /*596c0*/  LDL R13, [R1+0x13f8] ;  /* 0x0013f800010d7983 */ /* 0x001f220000100800 */
[----:B------:R-:W-:Y:S01]  /*596d0*/  ISETP.LT.AND P5, PT, R5, UR39, !P4 ;  /* 0x0000002705007c0c */ /* 0x000fe2000e7a1270 */
[----:B---3--:R-:W-:-:S02]  /*596e0*/  VIADD R24, R15, 0x22 ;  /* 0x000000220f187836 */ /* 0x008fc40000000000 */
[----:B------:R-:W-:Y:S01]  /*596f0*/  IMAD.WIDE R14, R7, 0x2, R20 ;  /* 0x00000002070e7825 */ /* 0x000fe200078e0214 */
[----:B------:R-:W3:Y:S02]  /*59700*/  LDL R5, [R1+0x260] ;  /* 0x0002600001057983 */ /* 0x000ee40000100800 */
[----:B------:R-:W-:Y:S01]  /*59710*/  ISETP.GE.AND P6, PT, R24, UR37, PT ;  /* 0x0000002518007c0c */ /* 0x000fe2000bfc6270 */
[----:B------:R-:W0:Y:S01]  /*59720*/  LDCU UR37, c[0x0][0x398] ;  /* 0x00007300ff2577ac */ /* 0x000e220008000800 */
[----:B------:R0:W-:Y:S01]  /*59730*/  STL [R1+0x2110], R0 ;  /* 0x0021100001007387 */ /* 0x0001e20000100800 */
[----:B--2---:R-:W-:-:S03]  /*59740*/  PRMT R6, R25, 0x7632, R6 ;  /* 0x0000763219067816 */ /* 0x004fc60000000006 */
[----:B------:R-:W-:Y:S01]  /*59750*/  @P2 STG.E.U16 desc[UR76][R14.64], R25 ;  /* 0x000000190e002986 */ /* 0x000fe2000c10154c */
[----:B------:R-:W-:Y:S01]  /*59760*/  ISETP.LT.AND P2, PT, R0, UR52, !P6 ;  /* 0x0000003400007c0c */ /* 0x000fe2000f741270 */
[----:B------:R-:W2:Y:S02]  /*59770*/  LDCU UR52, c[0x0][0x398] ;  /* 0x00007300ff3477ac */ /* 0x000ea40008000800 */
[----:B0-----:R-:W2:Y:S01]  /*59780*/  LDL.LU R0, [R1+0x1f4] ;  /* 0x0001f40001007983 */ /* 0x001ea20000300800 */
[----:B----4-:R-:W-:Y:S01]  /*59790*/  ISETP.LT.AND P4, PT, R13, UR38, !P4 ;  /* 0x000000260d007c0c */ /* 0x010fe2000e781270 */
[C---:B------:R-:W-:Y:S01]  /*597a0*/  IMAD.WIDE R12, R7.reuse, 0x2, R18 ;  /* 0x00000002070c7825 */ /* 0x040fe200078e0212 */
[----:B------:R-:W0:Y:S04]  /*597b0*/  LDCU.64 UR38, c[0x0][0x398] ;  /* 0x00007300ff2677ac */ /* 0x000e280008000a00 */
[----:B------:R4:W-:Y:S04]  /*597c0*/  @P5 STG.E.U16 desc[UR76][R12.64], R6 ;  /* 0x000000060c005986 */ /* 0x0009e8000c10154c */
[----:B----4-:R-:W4:Y:S01]  /*597d0*/  LDL R13, [R1+0x11c0] ;  /* 0x0011c000010d7983 */ /* 0x010f220000100800 */
[----:B------:R-:W-:Y:S01]  /*597e0*/  IMAD.WIDE R14, R7, 0x2, R16 ;  /* 0x00000002070e7825 */ /* 0x000fe200078e0210 */
[----:B------:R-:W-:-:S03]  /*597f0*/  PRMT R26, R28, 0x7632, R26 ;  /* 0x000076321c1a7816 */ /* 0x000fc6000000001a */
[----:B------:R-:W-:Y:S01]  /*59800*/  IMAD.WIDE R24, R7, 0x2, R10 ;  /* 0x0000000207187825 */ /* 0x000fe200078e020a */
[----:B------:R0:W-:Y:S04]  /*59810*/  @P0 STG.E.U16 desc[UR76][R14.64], R28 ;  /* 0x0000001c0e000986 */ /* 0x0001e8000c10154c */
[----:B------:R1:W-:Y:S01]  /*59820*/  @P4 STG.E.U16 desc[UR76][R24.64], R26 ;  /* 0x0000001a18004986 */ /* 0x0003e2000c10154c */
[----:B------:R-:W-:Y:S01]  /*59830*/  ISETP.LT.AND P5, PT, R29, UR51, !P6 ;  /* 0x000000331d007c0c */ /* 0x000fe2000f7a1270 */
[----:B------:R-:W2:Y:S01]  /*59840*/  LDCU UR51, c[0x0][0x398] ;  /* 0x00007300ff3377ac */ /* 0x000ea20008000800 */
[----:B---3--:R-:W-:Y:S01]  /*59850*/  PRMT R6, R5, 0x7632, R6 ;  /* 0x0000763205067816 */ /* 0x008fe20000000006 */
[----:B------:R3:W-:Y:S04]  /*59860*/  STL [R1+0x2108], R29 ;  /* 0x0021081d01007387 */ /* 0x0007e80000100800 */
[----:B0-----:R-:W2:Y:S04]  /*59870*/  LDL R28, [R1+0x224] ;  /* 0x00022400011c7983 */ /* 0x001ea80000100800 */
[----:B-1----:R-:W2:Y:S04]  /*59880*/  LDL R25, [R1+0x13f4] ;  /* 0x0013f40001197983 */ /* 0x002ea80000100800 */
[----:B---3--:R-:W3:Y:S04]  /*59890*/  LDL R29, [R1+0x13f0] ;  /* 0x0013f000011d7983 */ /* 0x008ee80000100800 */
[----:B------:R-:W3:Y:S01]  /*598a0*/  LDL.LU R5, [R1+0x2114] ;  /* 0x0021140001057983 */ /* 0x000ee20000300800 */
[----:B----4-:R-:W-:-:S05]  /*598b0*/  VIADD R24, R13, 0x23 ;  /* 0x000000230d187836 */ /* 0x010fca0000000000 */
[----:B------:R-:W-:Y:S02]  /*598c0*/  ISETP.GE.AND P0, PT, R24, UR39, PT ;  /* 0x0000002718007c0c */ /* 0x000fe4000bf06270 */
[----:B------:R-:W-:Y:S01]  /*598d0*/  ISETP.LT.AND P4, PT, R27, UR53, !P6 ;  /* 0x000000351b007c0c */ /* 0x000fe2000f781270 */
[----:B------:R-:W4:Y:S01]  /*598e0*/  LDL.LU R24, [R1+0x260] ;  /* 0x0002600001187983 */ /* 0x000f220000300800 */
[C---:B------:R-:W-:Y:S01]  /*598f0*/  IMAD.WIDE R12, R7.reuse, 0x2, R8 ;  /* 0x00000002070c7825 */ /* 0x040fe200078e0208 */
[----:B------:R-:W0:Y:S03]  /*59900*/  LDCU UR39, c[0x0][0x3b8] ;  /* 0x00007700ff2777ac */ /* 0x000e260008000800 */
[C---:B------:R-:W-:Y:S01]  /*59910*/  IMAD.WIDE R14, R7.reuse, 0x2, R2 ;  /* 0x00000002070e7825 */ /* 0x040fe200078e0202 */
[----:B------:R-:W1:Y:S03]  /*59920*/  LDCU UR53, c[0x0][0x398] ;  /* 0x00007300ff3577ac */ /* 0x000e660008000800 */
[----:B------:R-:W-:Y:S01]  /*59930*/  VIADD R7, R7, UR54 ;  /* 0x0000003607077c36 */ /* 0x000fe20008000000 */
[----:B--2---:R-:W-:Y:S01]  /*59940*/  PRMT R26, R28, 0x7632, R26 ;  /* 0x000076321c1a7816 */ /* 0x004fe2000000001a */
[----:B------:R-:W2:Y:S01]  /*59950*/  LDCU UR54, c[0x0][0x398] ;  /* 0x00007300ff3677ac */ /* 0x000ea20008000800 */
[----:B----4-:R4:W-:Y:S01]  /*59960*/  @P3 STG.E.U16 desc[UR76][R12.64], R24 ;  /* 0x000000180c003986 */ /* 0x0109e2000c10154c */
[----:B---3--:R-:W-:Y:S01]  /*59970*/  ISETP.LT.AND P3, PT, R29, UR55, !P6 ;  /* 0x000000371d007c0c */ /* 0x008fe2000f761270 */
[----:B------:R-:W3:Y:S02]  /*59980*/  LDCU UR55, c[0x0][0x398] ;  /* 0x00007300ff3777ac */ /* 0x000ee40008000800 */
[----:B------:R0:W-:Y:S04]  /*59990*/  @P1 STG.E.U16 desc[UR76][R14.64], R6 ;  /* 0x000000060e001986 */ /* 0x0001e8000c10154c */
[----:B------:R-:W2:Y:S01]  /*599a0*/  LDL.LU R29, [R1+0x214] ;  /* 0x00021400011d7983 */ /* 0x000ea20000300800 */
[----:B----4-:R-:W-:Y:S01]  /*599b0*/  IMAD.WIDE R12, R7, 0x2, R4 ;  /* 0x00000002070c7825 */ /* 0x010fe200078e0204 */
[----:B0-----:R-:W-:-:S04]  /*599c0*/  PRMT R6, R0, 0x7632, R6 ;  /* 0x0000763200067816 */ /* 0x001fc80000000006 */
[----:B------:R0:W-:Y:S04]  /*599d0*/  @P4 STG.E.U16 desc[UR76][R12.64], R0 ;  /* 0x000000000c004986 */ /* 0x0001e8000c10154c */
[----:B0-----:R-:W4:Y:S04]  /*599e0*/  LDL.LU R0, [R1+0x2110] ;  /* 0x0021100001007983 */ /* 0x001f280000300800 */
[----:B------:R-:W2:Y:S04]  /*599f0*/  LDL.LU R12, [R1+0x204] ;  /* 0x00020400010c7983 */ /* 0x000ea80000300800 */
[----:B------:R-:W3:Y:S01]  /*59a00*/  LDL R13, [R1+0x1400] ;  /* 0x00140000010d7983 */ /* 0x000ee20000100800 */
[----:B------:R-:W-:Y:S01]  /*59a10*/  IMAD.WIDE R14, R7, 0x2, R22 ;  /* 0x00000002070e7825 */ /* 0x000fe200078e0216 */
[----:B------:R-:W-:-:S03]  /*59a20*/  ISETP.LT.AND P1, PT, R25, UR40, !P6 ;  /* 0x0000002819007c0c */ /* 0x000fc6000f721270 */
[----:B------:R-:W-:Y:S01]  /*59a30*/  IMAD.WIDE R24, R7, 0x2, R20 ;  /* 0x0000000207187825 */ /* 0x000fe200078e0214 */
[----:B------:R0:W-:Y:S04]  /*59a40*/  @P5 STG.E.U16 desc[UR76][R14.64], R6 ;  /* 0x000000060e005986 */ /* 0x0001e8000c10154c */
[----:B0-----:R-:W4:Y:S04]  /*59a50*/  LDL R15, [R1+0x13f8] ;  /* 0x0013f800010f7983 */ /* 0x001f280000100800 */
[----:B------:R-:W4:Y:S04]  /*59a60*/  LDL.LU R28, [R1+0x210c] ;  /* 0x00210c00011c7983 */ /* 0x000f280000300800 */
[----:B--2---:R0:W-:Y:S01]  /*59a70*/  @P2 STG.E.U16 desc[UR76][R24.64], R12 ;  /* 0x0000000c18002986 */ /* 0x0041e2000c10154c */
[----:B------:R-:W-:-:S02]  /*59a80*/  PRMT R6, R12, 0x7632, R6 ;  /* 0x000076320c067816 */ /* 0x000fc40000000006 */
[----:B---3--:R-:W-:Y:S01]  /*59a90*/  ISETP.LT.AND P2, PT, R13, UR58, !P6 ;  /* 0x0000003a0d007c0c */ /* 0x008fe2000f741270 */
[----:B------:R-:W2:Y:S01]  /*59aa0*/  LDCU UR58, c[0x0][0x398] ;  /* 0x00007300ff3a77ac */ /* 0x000ea20008000800 */
[----:B0-----:R-:W-:-:S05]  /*59ab0*/  IMAD.WIDE R12, R7, 0x2, R18 ;  /* 0x00000002070c7825 */ /* 0x001fca00078e0212 */
[----:B------:R0:W-:Y:S04]  /*59ac0*/  @P3 STG.E.U16 desc[UR76][R12.64], R6 ;  /* 0x000000060c003986 */ /* 0x0001e8000c10154c */
[----:B0-----:R-:W3:Y:S04]  /*59ad0*/  LDL.LU R6, [R1+0x224] ;  /* 0x0002240001067983 */ /* 0x001ee80000300800 */
[----:B------:R-:W2:Y:S04]  /*59ae0*/  LDL R12, [R1+0x13f4] ;  /* 0x0013f400010c7983 */ /* 0x000ea80000100800 */
[----:B------:R-:W2:Y:S01]  /*59af0*/  LDL R13, [R1+0x1400] ;  /* 0x00140000010d7983 */ /* 0x000ea20000100800 */
[----:B----4-:R-:W-:Y:S01]  /*59b00*/  ISETP.LT.AND P4, PT, R15, UR59, !P6 ;  /* 0x0000003b0f007c0c */ /* 0x010fe2000f781270 */
[C---:B------:R-:W-:Y:S01]  /*59b10*/  IMAD.WIDE R14, R7.reuse, 0x2, R16 ;  /* 0x00000002070e7825 */ /* 0x040fe200078e0210 */
[----:B------:R-:W-:Y:S01]  /*59b20*/  ISETP.LT.AND P6, PT, R28, UR57, !P6 ;  /* 0x000000391c007c0c */ /* 0x000fe2000f7c1270 */
[----:B------:R-:W0:Y:S02]  /*59b30*/  LDCU UR57, c[0x0][0x398] ;  /* 0x00007300ff3977ac */ /* 0x000e240008000800 */
[----:B------:R-:W-:Y:S01]  /*59b40*/  IMAD.WIDE R24, R7, 0x2, R10 ;  /* 0x0000000207187825 */ /* 0x000fe200078e020a */
[----:B------:R-:W-:Y:S01]  /*59b50*/  ISETP.LT.AND P5, PT, R27, UR73, !P0 ;  /* 0x000000491b007c0c */ /* 0x000fe2000c7a1270 */
[----:B------:R-:W4:Y:S01]  /*59b60*/  LDCU UR73, c[0x0][0x398] ;  /* 0x00007300ff4977ac */ /* 0x000f220008000800 */
[----:B------:R-:W4:Y:S01]  /*59b70*/  LDL.LU R27, [R1+0x254] ;  /* 0x00025400011b7983 */ /* 0x000f220000300800 */
[----:B------:R-:W0:Y:S03]  /*59b80*/  LDCU UR59, c[0x0][0x398] ;  /* 0x00007300ff3b77ac */ /* 0x000e260008000800 */
[----:B---3--:R3:W-:Y:S04]  /*59b90*/  @P1 STG.E.U16 desc[UR76][R14.64], R6 ;  /* 0x000000060e001986 */ /* 0x0087e8000c10154c */
[----:B------:R-:W-:Y:S01]  /*59ba0*/  @P4 STG.E.U16 desc[UR76][R24.64], R26 ;  /* 0x0000001a18004986 */ /* 0x000fe2000c10154c */
[----:B--2---:R-:W-:Y:S01]  /*59bb0*/  ISETP.LT.AND P4, PT, R12, UR42, !P0 ;  /* 0x0000002a0c007c0c */ /* 0x004fe2000c781270 */
[----:B------:R-:W2:Y:S01]  /*59bc0*/  LDCU.64 UR42, c[0x0][0x398] ;  /* 0x00007300ff2a77ac */ /* 0x000ea20008000a00 */
[----:B------:R-:W-:Y:S01]  /*59bd0*/  ISETP.LT.AND P3, PT, R13, UR41, !P0 ;  /* 0x000000290d007c0c */ /* 0x000fe2000c761270 */
[C---:B------:R-:W-:Y:S01]  /*59be0*/  IMAD.WIDE R12, R7.reuse, 0x2, R8 ;  /* 0x00000002070c7825 */ /* 0x040fe200078e0208 */
[----:B------:R-:W0:Y:S03]  /*59bf0*/  LDCU.64 UR40, c[0x0][0x398] ;  /* 0x00007300ff2877ac */ /* 0x000e260008000a00 */
[C---:B---3--:R-:W-:Y:S01]  /*59c00*/  VIADD R6, R7.reuse, UR64 ;  /* 0x0000004007067c36 */ /* 0x048fe20008000000 */
[----:B------:R3:W-:Y:S01]  /*59c10*/  @P6 STG.E.U16 desc[UR76][R12.64], R29 ;  /* 0x0000001d0c006986 */ /* 0x0007e2000c10154c */
[----:B------:R-:W-:Y:S01]  /*59c20*/  IMAD.WIDE R14, R7, 0x2, R2 ;  /* 0x00000002070e7825 */ /* 0x000fe200078e0202 */
[----:B------:R-:W-:Y:S01]  /*59c30*/  PRMT R7, R29, 0x7632, R7 ;  /* 0x000076321d077816 */ /* 0x000fe20000000007 */
[----:B------:R-:W0:Y:S01]  /*59c40*/  LDCU UR64, c[0x0][0x398] ;  /* 0x00007300ff4077ac */ /* 0x000e220008000800 */
[----:B---3--:R-:W3:Y:S04]  /*59c50*/  LDL.LU R29, [R1+0x2108] ;  /* 0x00210800011d7983 */ /* 0x008ee80000300800 */
[----:B------:R-:W2:Y:S04]  /*59c60*/  LDL R12, [R1+0x13f0] ;  /* 0x0013f000010c7983 */ /* 0x000ea80000100800 */
[----:B------:R-:W2:Y:S04]  /*59c70*/  LDL.LU R13, [R1+0x234] ;  /* 0x00023400010d7983 */ /* 0x000ea80000300800 */
[----:B------:R0:W-:Y:S04]  /*59c80*/  @P2 STG.E.U16 desc[UR76][R14.64], R7 ;  /* 0x000000070e002986 */ /* 0x0001e8000c10154c */
[----:B0-----:R-:W4:Y:S01]  /*59c90*/  LDL R15, [R1+0x11c0] ;  /* 0x0011c000010f7983 */ /* 0x001f220000100800 */
[----:B------:R-:W-:Y:S01]  /*59ca0*/  IMAD.WIDE R24, R6, 0x2, R4 ;  /* 0x0000000206187825 */ /* 0x000fe200078e0204 */
[----:B---3--:R-:W-:Y:S01]  /*59cb0*/  ISETP.LT.AND P6, PT, R29, UR62, !P0 ;  /* 0x0000003e1d007c0c */ /* 0x008fe2000c7c1270 */
[----:B------:R-:W0:Y:S03]  /*59cc0*/  LDCU UR62, c[0x0][0x398] ;  /* 0x00007300ff3e77ac */ /* 0x000e260008000800 */
[----:B--2---:R2:W-:Y:S01]  /*59cd0*/  @P5 STG.E.U16 desc[UR76][R24.64], R13 ;  /* 0x0000000d18005986 */ /* 0x0045e2000c10154c */
[----:B------:R-:W-:Y:S01]  /*59ce0*/  ISETP.LT.AND P5, PT, R12, UR61, !P0 ;  /* 0x0000003d0c007c0c */ /* 0x000fe2000c7a1270 */
[----:B------:R-:W3:Y:S01]  /*59cf0*/  LDCU UR61, c[0x0][0x398] ;  /* 0x00007300ff3d77ac */ /* 0x000ee20008000800 */
[----:B------:R-:W-:Y:S01]  /*59d00*/  PRMT R7, R13, 0x7632, R7 ;  /* 0x000076320d077816 */ /* 0x000fe20000000007 */
[----:B--2---:R-:W-:-:S04]  /*59d10*/  IMAD.WIDE R12, R6, 0x2, R22 ;  /* 0x00000002060c7825 */ /* 0x004fc800078e0216 */
[C---:B----4-:R-:W-:Y:S01]  /*59d20*/  VIADD R24, R15.reuse, 0x24 ;  /* 0x000000240f187836 */ /* 0x050fe20000000000 */
[----:B------:R2:W-:Y:S04]  /*59d30*/  @P6 STG.E.U16 desc[UR76][R12.64], R7 ;  /* 0x000000070c006986 */ /* 0x0005e8000c10154c */
[----:B------:R-:W-:Y:S02]  /*59d40*/  ISETP.GE.AND P2, PT, R24, UR41, PT ;  /* 0x0000002918007c0c */ /* 0x000fe4000bf46270 */
[----:B------:R-:W-:Y:S01]  /*59d50*/  ISETP.LT.AND P1, PT, R0, UR63, !P0 ;  /* 0x0000003f00007c0c */ /* 0x000fe2000c721270 */
[----:B------:R-:W4:Y:S01]  /*59d60*/  LDL.LU R24, [R1+0x244] ;  /* 0x0002440001187983 */ /* 0x000f220000300800 */
[----:B------:R-:W-:Y:S01]  /*59d70*/  VIADD R25, R15, 0x25 ;  /* 0x000000250f197836 */ /* 0x000fe20000000000 */
[----:B------:R-:W-:Y:S01]  /*59d80*/  PRMT R26, R27, 0x7632, R26 ;  /* 0x000076321b1a7816 */ /* 0x000fe2000000001a */
[----:B------:R-:W0:Y:S01]  /*59d90*/  LDCU UR41, c[0x0][0x398] ;  /* 0x00007300ff2977ac */ /* 0x000e220008000800 */
[----:B--2---:R-:W2:Y:S01]  /*59da0*/  LDL R13, [R1+0x13f8] ;  /* 0x0013f800010d7983 */ /* 0x004ea20000100800 */
[----:B------:R-:W-:Y:S01]  /*59db0*/  IMAD.WIDE R14, R6, 0x2, R20 ;  /* 0x00000002060e7825 */ /* 0x000fe200078e0214 */
[----:B------:R-:W-:Y:S01]  /*59dc0*/  ISETP.GE.AND P6, PT, R25, UR43, PT ;  /* 0x0000002b19007c0c */ /* 0x000fe2000bfc6270 */
[----:B------:R-:W0:Y:S01]  /*59dd0*/  LDCU UR43, c[0x0][0x398] ;  /* 0x00007300ff2b77ac */ /* 0x000e220008000800 */
[----:B------:R0:W-:Y:S01]  /*59de0*/  STL [R1+0x2104], R28 ;  /* 0x0021041c01007387 */ /* 0x0001e20000100800 */
[----:B------:R-:W0:Y:S03]  /*59df0*/  LDCU UR63, c[0x0][0x398] ;  /* 0x00007300ff3f77ac */ /* 0x000e260008000800 */
[----:B----4-:R4:W-:Y:S01]  /*59e00*/  @P1 STG.E.U16 desc[UR76][R14.64], R24 ;  /* 0x000000180e001986 */ /* 0x0109e2000c10154c */
[----:B------:R-:W-:-:S02]  /*59e10*/  PRMT R7, R24, 0x7632, R7 ;  /* 0x0000763218077816 */ /* 0x000fc40000000007 */
[----:B--2---:R-:W-:Y:S01]  /*59e20*/  ISETP.LT.AND P1, PT, R13, UR65, !P0 ;  /* 0x000000410d007c0c */ /* 0x004fe2000c721270 */
[----:B------:R-:W-:Y:S01]  /*59e30*/  IMAD.WIDE R12, R6, 0x2, R18 ;  /* 0x00000002060c7825 */ /* 0x000fe200078e0212 */
[----:B------:R-:W-:Y:S01]  /*59e40*/  ISETP.LT.AND P0, PT, R28, UR67, !P0 ;  /* 0x000000431c007c0c */ /* 0x000fe2000c701270 */
[----:B------:R-:W2:Y:S01]  /*59e50*/  LDCU UR67, c[0x0][0x398] ;  /* 0x00007300ff4377ac */ /* 0x000ea20008000800 */
[----:B0-----:R-:W2:Y:S01]  /*59e60*/  LDL.LU R28, [R1+0x1f8] ;  /* 0x0001f800011c7983 */ /* 0x001ea20000300800 */
[----:B----4-:R-:W-:-:S03]  /*59e70*/  IMAD.WIDE R14, R6, 0x2, R16 ;  /* 0x00000002060e7825 */ /* 0x010fc600078e0210 */
[----:B------:R0:W-:Y:S01]  /*59e80*/  @P5 STG.E.U16 desc[UR76][R12.64], R7 ;  /* 0x000000070c005986 */ /* 0x0001e2000c10154c */
[----:B------:R-:W4:Y:S01]  /*59e90*/  LDCU UR65, c[0x0][0x398] ;  /* 0x00007300ff4177ac */ /* 0x000f220008000800 */
[C---:B------:R-:W-:Y:S02]  /*59ea0*/  IMAD.WIDE R24, R6.reuse, 0x2, R10 ;  /* 0x0000000206187825 */ /* 0x040fe400078e020a */
[----:B------:R1:W-:Y:S04]  /*59eb0*/  @P4 STG.E.U16 desc[UR76][R14.64], R27 ;  /* 0x0000001b0e004986 */ /* 0x0003e8000c10154c */
[----:B0-----:R-:W2:Y:S04]  /*59ec0*/  LDL R13, [R1+0x13c0] ;  /* 0x0013c000010d7983 */ /* 0x001ea80000100800 */
[----:B-1----:R-:W3:Y:S04]  /*59ed0*/  LDL R27, [R1+0x228] ;  /* 0x00022800011b7983 */ /* 0x002ee80000100800 */
[----:B------:R0:W-:Y:S04]  /*59ee0*/  @P1 STG.E.U16 desc[UR76][R24.64], R26 ;  /* 0x0000001a18001986 */ /* 0x0001e8000c10154c */
[----:B0-----:R-:W4:Y:S01]  /*59ef0*/  LDL.LU R24, [R1+0x264] ;  /* 0x0002640001187983 */ /* 0x001f220000300800 */
[----:B------:R-:W-:-:S03]  /*59f00*/  IMAD.WIDE R14, R6, 0x2, R2 ;  /* 0x00000002060e7825 */ /* 0x000fc600078e0202 */
[----:B------:R-:W4:Y:S01]  /*59f10*/  LDL R25, [R1+0x13f0] ;  /* 0x0013f00001197983 */ /* 0x000f220000100800 */
[----:B--2---:R-:W-:Y:S01]  /*59f20*/  ISETP.LT.AND P1, PT, R13, UR69, !P2 ;  /* 0x000000450d007c0c */ /* 0x004fe2000d721270 */
[C---:B------:R-:W-:Y:S01]  /*59f30*/  IMAD.WIDE R12, R6.reuse, 0x2, R8 ;  /* 0x00000002060c7825 */ /* 0x040fe200078e0208 */
[----:B------:R-:W-:Y:S01]  /*59f40*/  ISETP.LT.AND P5, PT, R29, UR66, !P2 ;  /* 0x000000421d007c0c */ /* 0x000fe2000d7a1270 */
[----:B------:R-:W0:Y:S02]  /*59f50*/  LDCU UR69, c[0x0][0x398] ;  /* 0x00007300ff4577ac */ /* 0x000e240008000800 */
[----:B------:R-:W-:Y:S01]  /*59f60*/  VIADD R6, R6, UR68 ;  /* 0x0000004406067c36 */ /* 0x000fe20008000000 */
[----:B------:R-:W-:Y:S01]  /*59f70*/  ISETP.LT.AND P4, PT, R0, UR71, !P2 ;  /* 0x0000004700007c0c */ /* 0x000fe2000d781270 */
[----:B------:R-:W1:Y:S01]  /*59f80*/  LDCU UR71, c[0x0][0x398] ;  /* 0x00007300ff4777ac */ /* 0x000e620008000800 */
[----:B---3--:R-:W-:Y:S01]  /*59f90*/  PRMT R26, R27, 0x7632, R26 ;  /* 0x000076321b1a7816 */ /* 0x008fe2000000001a */
[----:B------:R-:W2:Y:S01]  /*59fa0*/  LDCU UR68, c[0x0][0x398] ;  /* 0x00007300ff4477ac */ /* 0x000ea20008000800 */
[----:B------:R-:W3:Y:S01]  /*59fb0*/  LDCU UR66, c[0x0][0x398] ;  /* 0x00007300ff4277ac */ /* 0x000ee20008000800 */
[----:B----4-:R-:W-:Y:S01]  /*59fc0*/  PRMT R7, R24, 0x7632, R7 ;  /* 0x0000763218077816 */ /* 0x010fe20000000007 */
[----:B------:R4:W-:Y:S04]  /*59fd0*/  @P0 STG.E.U16 desc[UR76][R12.64], R24 ;  /* 0x000000180c000986 */ /* 0x0009e8000c10154c */
[----:B------:R0:W-:Y:S01]  /*59fe0*/  @P3 STG.E.U16 desc[UR76][R14.64], R7 ;  /* 0x000000070e003986 */ /* 0x0001e2000c10154c */
[----:B----4-:R-:W-:Y:S01]  /*59ff0*/  IMAD.WIDE R12, R6, 0x2, R4 ;  /* 0x00000002060c7825 */ /* 0x010fe200078e0204 */
[----:B0-----:R-:W-:-:S04]  /*5a000*/  PRMT R7, R28, 0x7632, R7 ;  /* 0x000076321c077816 */ /* 0x001fc80000000007 */
[----:B------:R0:W-:Y:S04]  /*5a010*/  @P1 STG.E.U16 desc[UR76][R12.64], R28 ;  /* 0x0000001c0c001986 */ /* 0x0001e8000c10154c */
[----:B0-----:R-:W4:Y:S04]  /*5a020*/  LDL.LU R28, [R1+0x2104] ;  /* 0x00210400011c7983 */ /* 0x001f280000300800 */
[----:B------:R-:W2:Y:S04]  /*5a030*/  LDL.LU R12, [R1+0x208] ;  /* 0x00020800010c7983 */ /* 0x000ea80000300800 */
[----:B------:R-:W3:Y:S01]  /*5a040*/  LDL R13, [R1+0x1400] ;  /* 0x00140000010d7983 */ /* 0x000ee20000100800 */
[C---:B------:R-:W-:Y:S01]  /*5a050*/  IMAD.WIDE R14, R6.reuse, 0x2, R22 ;  /* 0x00000002060e7825 */ /* 0x040fe200078e0216 */
[----:B------:R-:W-:Y:S01]  /*5a060*/  ISETP.LT.AND P0, PT, R25, UR70, !P2 ;  /* 0x0000004619007c0c */ /* 0x000fe2000d701270 */
[----:B------:R-:W0:Y:S03]  /*5a070*/  LDCU UR70, c[0x0][0x398] ;  /* 0x00007300ff4677ac */ /* 0x000e260008000800 */
[----:B------:R1:W-:Y:S01]  /*5a080*/  @P5 STG.E.U16 desc[UR76][R14.64], R7 ;  /* 0x000000070e005986 */ /* 0x0003e2000c10154c */
[----:B------:R-:W-:-:S03]  /*5a090*/  IMAD.WIDE R24, R6, 0x2, R20 ;  /* 0x0000000206187825 */ /* 0x000fc600078e0214 */
[----:B-1----:R-:W4:Y:S04]  /*5a0a0*/  LDL R14, [R1+0x13f4] ;  /* 0x0013f400010e7983 */ /* 0x002f280000100800 */
[----:B------:R-:W4:Y:S04]  /*5a0b0*/  LDL R15, [R1+0x13f8] ;  /* 0x0013f800010f7983 */ /* 0x000f280000100800 */
[----:B------:R-:W4:Y:S04]  /*5a0c0*/  LDL.LU R27, [R1+0x2100] ;  /* 0x00210000011b7983 */ /* 0x000f280000300800 */
[----:B--2---:R1:W-:Y:S01]  /*5a0d0*/  @P4 STG.E.U16 desc[UR76][R24.64], R12 ;  /* 0x0000000c18004986 */ /* 0x0043e2000c10154c */
[----:B------:R-:W-:-:S02]  /*5a0e0*/  PRMT R7, R12, 0x7632, R7 ;  /* 0x000076320c077816 */ /* 0x000fc40000000007 */
[----:B---3--:R-:W-:Y:S01]  /*5a0f0*/  ISETP.LT.AND P3, PT, R13, UR75, !P2 ;  /* 0x0000004b0d007c0c */ /* 0x008fe2000d761270 */
[----:B------:R-:W2:Y:S01]  /*5a100*/  LDCU UR75, c[0x0][0x398] ;  /* 0x00007300ff4b77ac */ /* 0x000ea20008000800 */
[----:B-1----:R-:W-:-:S05]  /*5a110*/  IMAD.WIDE R12, R6, 0x2, R18 ;  /* 0x00000002060c7825 */ /* 0x002fca00078e0212 */
[----:B------:R1:W-:Y:S04]  /*5a120*/  @P0 STG.E.U16 desc[UR76][R12.64], R7 ;  /* 0x000000070c000986 */ /* 0x0003e8000c10154c */
[----:B-1----:R-:W3:Y:S04]  /*5a130*/  LDL.LU R7, [R1+0x228] ;  /* 0x0002280001077983 */ /* 0x002ee80000300800 */
[----:B------:R-:W2:Y:S04]  /*5a140*/  LDL R12, [R1+0x13f4] ;  /* 0x0013f400010c7983 */ /* 0x000ea80000100800 */
[----:B------:R-:W2:Y:S01]  /*5a150*/  LDL R13, [R1+0x13c0] ;  /* 0x0013c000010d7983 */ /* 0x000ea20000100800 */
[----:B----4-:R-:W-:-:S02]  /*5a160*/  ISETP.LT.AND P5, PT, R14, UR36, !P2 ;  /* 0x000000240e007c0c */ /* 0x010fc4000d7a1270 */
[----:B------:R-:W-:Y:S01]  /*5a170*/  ISETP.LT.AND P1, PT, R15, UR72, !P2 ;  /* 0x000000480f007c0c */ /* 0x000fe2000d721270 */
[----:B------:R-:W-:-:S04]  /*5a180*/  IMAD.WIDE R14, R6, 0x2, R16 ;  /* 0x00000002060e7825 */ /* 0x000fc800078e0210 */
[----:B------:R-:W-:Y:S01]  /*5a190*/  IMAD.WIDE R24, R6, 0x2, R10 ;  /* 0x0000000206187825 */ /* 0x000fe200078e020a */
[----:B------:R-:W-:Y:S01]  /*5a1a0*/  ISETP.LT.AND P0, PT, R28, UR74, !P2 ;  /* 0x0000004a1c007c0c */ /* 0x000fe2000d701270 */
[----:B------:R-:W1:Y:S01]  /*5a1b0*/  LDCU UR74, c[0x0][0x398] ;  /* 0x00007300ff4a77ac */ /* 0x000e620008000800 */
[----:B------:R-:W4:Y:S03]  /*5a1c0*/  LDCU UR72, c[0x0][0x398] ;  /* 0x00007300ff4877ac */ /* 0x000f260008000800 */
[----:B---3--:R-:W-:Y:S04]  /*5a1d0*/  @P5 STG.E.U16 desc[UR76][R14.64], R7 ;  /* 0x000000070e005986 */ /* 0x008fe8000c10154c */
[----:B------:R3:W-:Y:S01]  /*5a1e0*/  @P1 STG.E.U16 desc[UR76][R24.64], R26 ;  /* 0x0000001a18001986 */ /* 0x0007e2000c10154c */
[----:B--2---:R-:W-:-:S02]  /*5a1f0*/  ISETP.LT.AND P2, PT, R12, UR38, !P6 ;  /* 0x000000260c007c0c */ /* 0x004fc4000f741270 */
[----:B------:R-:W-:Y:S01]  /*5a200*/  ISETP.LT.AND P4, PT, R13, UR37, !P6 ;  /* 0x000000250d007c0c */ /* 0x000fe2000f781270 */
[C---:B------:R-:W-:Y:S01]  /*5a210*/  IMAD.WIDE R12, R6.reuse, 0x2, R8 ;  /* 0x00000002060c7825 */ /* 0x040fe200078e0208 */
[----:B------:R-:W2:Y:S01]  /*5a220*/  LDCU.64 UR36, c[0x0][0x398] ;  /* 0x00007300ff2477ac */ /* 0x000ea20008000a00 */
[----:B---3--:R-:W3:Y:S04]  /*5a230*/  LDL R26, [R1+0x11c0] ;  /* 0x0011c000011a7983 */ /* 0x008ee80000100800 */
[----:B------:R0:W-:Y:S04]  /*5a240*/  STL [R1+0x20fc], R9 ;  /* 0x0020fc0901007387 */ /* 0x0001e80000100800 */
[----:B0-----:R-:W2:Y:S01]  /*5a250*/  LDL.LU R9, [R1+0x218] ;  /* 0x0002180001097983 */ /* 0x001ea20000300800 */
[C---:B------:R-:W-:Y:S01]  /*5a260*/  VIADD R7, R6.reuse, UR39 ;  /* 0x0000002706077c36 */ /* 0x040fe20008000000 */
[----:B------:R-:W0:Y:S01]  /*5a270*/  LDCU UR39, c[0x0][0x398] ;  /* 0x00007300ff2777ac */ /* 0x000e220008000800 */
[----:B------:R-:W-:Y:S01]  /*5a280*/  IMAD.WIDE R14, R6, 0x2, R2 ;  /* 0x00000002060e7825 */ /* 0x000fe200078e0202 */
[----:B--2---:R-:W-:Y:S01]  /*5a290*/  PRMT R6, R9, 0x7632, R6 ;  /* 0x0000763209067816 */ /* 0x004fe20000000006 */
[----:B------:R2:W-:Y:S04]  /*5a2a0*/  @P0 STG.E.U16 desc[UR76][R12.64], R9 ;  /* 0x000000090c000986 */ /* 0x0005e8000c10154c */
[----:B------:R0:W-:Y:S04]  /*5a2b0*/  @P3 STG.E.U16 desc[UR76][R14.64], R6 ;  /* 0x000000060e003986 */ /* 0x0001e8000c10154c */
[----:B--2---:R-:W2:Y:S04]  /*5a2c0*/  LDL R12, [R1+0x1400] ;  /* 0x00140000010c7983 */ /* 0x004ea80000100800 */
[----:B------:R-:W2:Y:S04]  /*5a2d0*/  LDL R13, [R1+0x13f8] ;  /* 0x0013f800010d7983 */ /* 0x000ea80000100800 */
[----:B------:R-:W2:Y:S04]  /*5a2e0*/  LDL R9, [R1+0x258] ;  /* 0x0002580001097983 */ /* 0x000ea80000100800 */
[----:B0-----:R-:W2:Y:S01]  /*5a2f0*/  LDL.LU R14, [R1+0x238] ;  /* 0x00023800010e7983 */ /* 0x001ea20000300800 */
[----:B------:R-:W-:-:S03]  /*5a300*/  IMAD.WIDE R24, R7, 0x2, R4 ;  /* 0x0000000207187825 */ /* 0x000fc600078e0204 */
[----:B------:R-:W3:Y:S01]  /*5a310*/  LDL R15, [R1+0x13f0] ;  /* 0x0013f000010f7983 */ /* 0x000ee20000100800 */
[----:B------:R-:W-:Y:S01]  /*5a320*/  ISETP.LT.AND P1, PT, R29, UR39, !P6 ;  /* 0x000000271d007c0c */ /* 0x000fe2000f721270 */
[----:B------:R-:W0:Y:S01]  /*5a330*/  LDCU.64 UR38, c[0x0][0x398] ;  /* 0x00007300ff2677ac */ /* 0x000e220008000a00 */
[----:B------:R-:W-:Y:S01]  /*5a340*/  ISETP.LT.AND P0, PT, R0, UR45, !P6 ;  /* 0x0000002d00007c0c */ /* 0x000fe2000f701270 */
[----:B------:R-:W0:Y:S01]  /*5a350*/  LDCU UR45, c[0x0][0x398] ;  /* 0x00007300ff2d77ac */ /* 0x000e220008000800 */
[----:B--2---:R2:W-:Y:S04]  /*5a360*/  @P4 STG.E.U16 desc[UR76][R24.64], R14 ;  /* 0x0000000e18004986 */ /* 0x0045e8000c10154c */
[----:B--2---:R-:W2:Y:S01]  /*5a370*/  LDL.LU R25, [R1+0x248] ;  /* 0x0002480001197983 */ /* 0x004ea20000300800 */
[----:B------:R-:W-:-:S02]  /*5a380*/  ISETP.LT.AND P3, PT, R12, UR43, !P6 ;  /* 0x0000002b0c007c0c */ /* 0x000fc4000f761270 */
[----:B------:R-:W-:Y:S02]  /*5a390*/  PRMT R6, R14, 0x7632, R6 ;  /* 0x000076320e067816 */ /* 0x000fe40000000006 */
[----:B------:R-:W-:Y:S01]  /*5a3a0*/  ISETP.LT.AND P4, PT, R13, UR47, !P6 ;  /* 0x0000002f0d007c0c */ /* 0x000fe2000f781270 */
[----:B------:R-:W-:Y:S01]  /*5a3b0*/  IMAD.WIDE R12, R7, 0x2, R22 ;  /* 0x00000002070c7825 */ /* 0x000fe200078e0216 */
[----:B---3--:R-:W-:Y:S01]  /*5a3c0*/  ISETP.LT.AND P5, PT, R15, UR46, !P6 ;  /* 0x0000002e0f007c0c */ /* 0x008fe2000f7a1270 */
[----:B------:R3:W-:Y:S01]  /*5a3d0*/  STL [R1+0x20f8], R21 ;  /* 0x0020f81501007387 */ /* 0x0007e20000100800 */
[----:B------:R-:W-:Y:S01]  /*5a3e0*/  PRMT R27, R9, 0x7632, R27 ;  /* 0x00007632091b7816 */ /* 0x000fe2000000001b */
[----:B------:R-:W-:Y:S01]  /*5a3f0*/  IMAD.WIDE R14, R7, 0x2, R20 ;  /* 0x00000002070e7825 */ /* 0x000fe200078e0214 */
[----:B------:R-:W0:Y:S01]  /*5a400*/  LDCU.64 UR46, c[0x0][0x398] ;  /* 0x00007300ff2e77ac */ /* 0x000e220008000a00 */
[----:B------:R1:W-:Y:S02]  /*5a410*/  @P1 STG.E.U16 desc[UR76][R12.64], R6 ;  /* 0x000000060c001986 */ /* 0x0003e4000c10154c */
[C---:B------:R-:W-:Y:S01]  /*5a420*/  VIADD R24, R26.reuse, 0x4d ;  /* 0x0000004d1a187836 */ /* 0x040fe20000000000 */
[----:B------:R-:W0:Y:S01]  /*5a430*/  LDCU UR43, c[0x0][0x398] ;  /* 0x00007300ff2b77ac */ /* 0x000e220008000800 */
[----:B---3--:R-:W3:Y:S04]  /*5a440*/  LDL.LU R21, [R1+0x1fc] ;  /* 0x0001fc0001157983 */ /* 0x008ee80000300800 */
[----:B------:R-:W3:Y:S01]  /*5a450*/  LDL.LU R9, [R1+0x20fc] ;  /* 0x0020fc0001097983 */ /* 0x000ee20000300800 */
[----:B-1----:R-:W-:-:S02]  /*5a460*/  VIADD R6, R26, 0x35 ;  /* 0x000000351a067836 */ /* 0x002fc40000000000 */
[----:B------:R-:W-:Y:S01]  /*5a470*/  IMAD.WIDE R12, R7, 0x2, R18 ;  /* 0x00000002070c7825 */ /* 0x000fe200078e0212 */
[----:B--2---:R-:W-:Y:S02]  /*5a480*/  @P0 STG.E.U16 desc[UR76][R14.64], R25 ;  /* 0x000000190e000986 */ /* 0x004fe4000c10154c */
[----:B0-----:R-:W-:Y:S01]  /*5a490*/  ISETP.GE.AND P0, PT, R6, UR39, PT ;  /* 0x0000002706007c0c */ /* 0x001fe2000bf06270 */
[----:B------:R-:W-:Y:S01]  /*5a4a0*/  VIADD R26, R26, 0x26 ;  /* 0x000000261a1a7836 */ /* 0x000fe20000000000 */
[----:B------:R-:W-:Y:S01]  /*5a4b0*/  PRMT R6, R25, 0x7632, R6 ;  /* 0x0000763219067816 */ /* 0x000fe20000000006 */
[----:B------:R-:W0:Y:S04]  /*5a4c0*/  LDCU UR39, c[0x0][0x398] ;  /* 0x00007300ff2777ac */ /* 0x000e280008000800 */
[----:B------:R1:W-:Y:S04]  /*5a4d0*/  @P5 STG.E.U16 desc[UR76][R12.64], R6 ;  /* 0x000000060c005986 */ /* 0x0003e8000c10154c */
[----:B-1----:R-:W2:Y:S01]  /*5a4e0*/  LDL.LU R13, [R1+0x258] ;  /* 0x00025800010d7983 */ /* 0x002ea20000300800 */
[----:B------:R-:W-:Y:S01]  /*5a4f0*/  ISETP.GE.AND P1, PT, R24, UR37, PT ;  /* 0x0000002518007c0c */ /* 0x000fe2000bf26270 */
[C---:B------:R-:W-:Y:S01]  /*5a500*/  IMAD.WIDE R14, R7.reuse, 0x2, R16 ;  /* 0x00000002070e7825 */ /* 0x040fe200078e0210 */
[----:B------:R-:W-:Y:S01]  /*5a510*/  ISETP.GE.AND P5, PT, R26, UR47, PT ;  /* 0x0000002f1a007c0c */ /* 0x000fe2000bfa6270 */
[----:B------:R-:W1:Y:S01]  /*5a520*/  LDCU UR37, c[0x0][0x398] ;  /* 0x00007300ff2577ac */ /* 0x000e620008000800 */
[----:B------:R-:W1:Y:S01]  /*5a530*/  LDL R26, [R1+0x13c0] ;  /* 0x0013c000011a7983 */ /* 0x000e620000100800 */
[C---:B------:R-:W-:Y:S01]  /*5a540*/  IMAD.WIDE R24, R7.reuse, 0x2, R10 ;  /* 0x0000000207187825 */ /* 0x040fe200078e020a */
[----:B------:R-:W-:Y:S01]  /*5a550*/  ISETP.LT.AND P6, PT, R28, UR44, !P6 ;  /* 0x0000002c1c007c0c */ /* 0x000fe2000f7c1270 */
[----:B------:R-:W0:Y:S03]  /*5a560*/  LDCU UR44, c[0x0][0x3b8] ;  /* 0x00007700ff2c77ac */ /* 0x000e260008000800 */
[----:B------:R-:W-:Y:S01]  /*5a570*/  STL [R1+0x20f4], R24 ;  /* 0x0020f41801007387 */ /* 0x000fe20000100800 */
[----:B------:R-:W0:Y:S03]  /*5a580*/  LDCU UR47, c[0x0][0x398] ;  /* 0x00007300ff2f77ac */ /* 0x000e260008000800 */
[----:B--2---:R-:W-:Y:S04]  /*5a590*/  @P2 STG.E.U16 desc[UR76][R14.64], R13 ;  /* 0x0000000d0e002986 */ /* 0x004fe8000c10154c */
[----:B------:R2:W-:Y:S04]  /*5a5a0*/  @P4 STG.E.U16 desc[UR76][R24.64], R27 ;  /* 0x0000001b18004986 */ /* 0x0005e8000c10154c */
[----:B--2---:R-:W2:Y:S01]  /*5a5b0*/  LDL.LU R24, [R1+0x268] ;  /* 0x0002680001187983 */ /* 0x004ea20000300800 */
[----:B-1----:R-:W-:Y:S01]  /*5a5c0*/  ISETP.LT.AND P4, PT, R26, UR37, !P5 ;  /* 0x000000251a007c0c */ /* 0x002fe2000ef81270 */
[----:B---3--:R-:W-:-:S04]  /*5a5d0*/  IMAD.WIDE R14, R7, 0x2, R8 ;  /* 0x00000002070e7825 */ /* 0x008fc800078e0208 */
[----:B------:R-:W-:Y:S01]  /*5a5e0*/  IMAD.WIDE R12, R7, 0x2, R2 ;  /* 0x00000002070c7825 */ /* 0x000fe200078e0202 */
[----:B------:R-:W3:Y:S01]  /*5a5f0*/  LDL R25, [R1+0x11c0] ;  /* 0x0011c00001197983 */ /* 0x000ee20000100800 */
[----:B------:R-:W-:Y:S01]  /*5a600*/  ISETP.LT.AND P2, PT, R29, UR45, !P5 ;  /* 0x0000002d1d007c0c */ /* 0x000fe2000ef41270 */
[----:B------:R-:W1:Y:S01]  /*5a610*/  LDCU UR37, c[0x0][0x398] ;  /* 0x00007300ff2577ac */ /* 0x000e620008000800 */
[----:B0-----:R-:W-:Y:S01]  /*5a620*/  VIADD R7, R7, UR44 ;  /* 0x0000002c07077c36 */ /* 0x001fe20008000000 */
[----:B------:R0:W-:Y:S01]  /*5a630*/  STL [R1+0x2070], R27 ;  /* 0x0020701b01007387 */ /* 0x0001e20000100800 */
[----:B------:R-:W1:Y:S03]  /*5a640*/  LDCU.64 UR44, c[0x0][0x398] ;  /* 0x00007300ff2c77ac */ /* 0x000e660008000a00 */
[----:B0-----:R-:W3:Y:S01]  /*5a650*/  LDL R27, [R1+0x13f0] ;  /* 0x0013f000011b7983 */ /* 0x001ee20000100800 */
[----:B--2---:R-:W-:-:S03]  /*5a660*/  PRMT R6, R24, 0x7632, R6 ;  /* 0x0000763218067816 */ /* 0x004fc60000000006 */
[----:B------:R0:W-:Y:S04]  /*5a670*/  @P6 STG.E.U16 desc[UR76][R14.64], R24 ;  /* 0x000000180e006986 */ /* 0x0001e8000c10154c */
[----:B------:R2:W-:Y:S04]  /*5a680*/  @P3 STG.E.U16 desc[UR76][R12.64], R6 ;  /* 0x000000060c003986 */ /* 0x0005e8000c10154c */
[----:B0-----:R-:W3:Y:S01]  /*5a690*/  LDL.LU R24, [R1+0x22c] ;  /* 0x00022c0001187983 */ /* 0x001ee20000300800 */
[----:B--2---:R-:W-:Y:S01]  /*5a6a0*/  IMAD.WIDE R12, R7, 0x2, R4 ;  /* 0x00000002070c7825 */ /* 0x004fe200078e0204 */
[----:B------:R-:W-:-:S04]  /*5a6b0*/  PRMT R6, R21, 0x7632, R6 ;  /* 0x0000763215067816 */ /* 0x000fc80000000006 */
[----:B------:R0:W-:Y:S04]  /*5a6c0*/  @P4 STG.E.U16 desc[UR76][R12.64], R21 ;  /* 0x000000150c004986 */ /* 0x0001e8000c10154c */
[----:B0-----:R-:W2:Y:S04]  /*5a6d0*/  LDL.LU R21, [R1+0x20f8] ;  /* 0x0020f80001157983 */ /* 0x001ea80000300800 */
[----:B------:R-:W3:Y:S01]  /*5a6e0*/  LDL R13, [R1+0x13f4] ;  /* 0x0013f400010d7983 */ /* 0x000ee20000100800 */
[----:B------:R-:W-:-:S05]  /*5a6f0*/  IMAD.WIDE R14, R7, 0x2, R22 ;  /* 0x00000002070e7825 */ /* 0x000fca00078e0216 */
[----:B------:R0:W-:Y:S04]  /*5a700*/  @P2 STG.E.U16 desc[UR76][R14.64], R6 ;  /* 0x000000060e002986 */ /* 0x0001e8000c10154c */
[----:B0-----:R-:W4:Y:S04]  /*5a710*/  LDL R15, [R1+0x13f8] ;  /* 0x0013f800010f7983 */ /* 0x001f280000100800 */
[----:B--2---:R0:W-:Y:S01]  /*5a720*/  STL [R1+0x20f0], R21 ;  /* 0x0020f01501007387 */ /* 0x0041e20000100800 */
[----:B---3--:R-:W-:Y:S01]  /*5a730*/  ISETP.LT.AND P4, PT, R13, UR40, !P5 ;  /* 0x000000280d007c0c */ /* 0x008fe2000ef81270 */
[----:B------:R-:W-:Y:S01]  /*5a740*/  IMAD.WIDE R12, R7, 0x2, R20 ;  /* 0x00000002070c7825 */ /* 0x000fe200078e0214 */
[----:B------:R-:W-:Y:S01]  /*5a750*/  ISETP.LT.AND P6, PT, R0, UR43, !P5 ;  /* 0x0000002b00007c0c */ /* 0x000fe2000efc1270 */
[----:B------:R-:W2:Y:S01]  /*5a760*/  LDCU UR40, c[0x0][0x398] ;  /* 0x00007300ff2877ac */ /* 0x000ea20008000800 */
[----:B0-----:R-:W3:Y:S01]  /*5a770*/  LDL.LU R21, [R1+0x20c] ;  /* 0x00020c0001157983 */ /* 0x001ee20000300800 */
[----:B------:R-:W-:Y:S01]  /*5a780*/  ISETP.LT.AND P3, PT, R27, UR41, !P5 ;  /* 0x000000291b007c0c */ /* 0x000fe2000ef61270 */
[----:B------:R-:W0:Y:S01]  /*5a790*/  LDCU UR43, c[0x0][0x398] ;  /* 0x00007300ff2b77ac */ /* 0x000e220008000800 */
[----:B------:R-:W0:Y:S01]  /*5a7a0*/  LDCU UR41, c[0x0][0x398] ;  /* 0x00007300ff2977ac */ /* 0x000e220008000800 */
[----:B---3--:R-:W-:-:S07]  /*5a7b0*/  PRMT R6, R21, 0x7632, R6 ;  /* 0x0000763215067816 */ /* 0x008fce0000000006 */
[----:B------:R3:W-:Y:S01]  /*5a7c0*/  @P6 STG.E.U16 desc[UR76][R12.64], R21 ;  /* 0x000000150c006986 */ /* 0x0007e2000c10154c */
[----:B-1----:R-:W-:Y:S01]  /*5a7d0*/  ISETP.LT.AND P6, PT, R28, UR37, !P5 ;  /* 0x000000251c007c0c */ /* 0x002fe2000efc1270 */
[----:B------:R-:W1:Y:S02]  /*5a7e0*/  LDCU UR37, c[0x0][0x398] ;  /* 0x00007300ff2577ac */ /* 0x000e640008000800 */
[----:B---3--:R-:W3:Y:S04]  /*5a7f0*/  LDL.LU R21, [R1+0x23c] ;  /* 0x00023c0001157983 */ /* 0x008ee80000300800 */
[----:B------:R0:W-:Y:S04]  /*5a800*/  STL [R1+0x20ec], R28 ;  /* 0x0020ec1c01007387 */ /* 0x0001e80000100800 */
[----:B0-----:R-:W2:Y:S01]  /*5a810*/  LDL R28, [R1+0x1400] ;  /* 0x00140000011c7983 */ /* 0x001ea20000100800 */
[----:B----4-:R-:W-:Y:S01]  /*5a820*/  ISETP.LT.AND P2, PT, R15, UR47, !P5 ;  /* 0x0000002f0f007c0c */ /* 0x010fe2000ef41270 */
[----:B------:R-:W-:Y:S01]  /*5a830*/  IMAD.WIDE R14, R7, 0x2, R18 ;  /* 0x00000002070e7825 */ /* 0x000fe200078e0212 */
[----:B------:R-:W0:Y:S03]  /*5a840*/  LDCU UR47, c[0x0][0x398] ;  /* 0x00007300ff2f77ac */ /* 0x000e260008000800 */
[----:B------:R-:W-:Y:S01]  /*5a850*/  VIADD R12, R25, 0x27 ;  /* 0x00000027190c7836 */ /* 0x000fe20000000000 */
[----:B------:R4:W-:Y:S04]  /*5a860*/  @P3 STG.E.U16 desc[UR76][R14.64], R6 ;  /* 0x000000060e003986 */ /* 0x0009e8000c10154c */
[----:B------:R-:W-:Y:S01]  /*5a870*/  ISETP.GE.AND P3, PT, R12, UR45, PT ;  /* 0x0000002d0c007c0c */ /* 0x000fe2000bf66270 */
[C---:B------:R-:W-:Y:S01]  /*5a880*/  IMAD.WIDE R12, R7.reuse, 0x2, R10 ;  /* 0x00000002070c7825 */ /* 0x040fe200078e020a */
[----:B------:R-:W0:Y:S03]  /*5a890*/  LDCU UR45, c[0x0][0x3b8] ;  /* 0x00007700ff2d77ac */ /* 0x000e260008000800 */
[----:B----4-:R-:W-:Y:S01]  /*5a8a0*/  IMAD.WIDE R14, R7, 0x2, R16 ;  /* 0x00000002070e7825 */ /* 0x010fe200078e0210 */
[----:B------:R-:W-:-:S04]  /*5a8b0*/  PRMT R6, R24, 0x7632, R6 ;  /* 0x0000763218067816 */ /* 0x000fc80000000006 */
[----:B------:R4:W-:Y:S04]  /*5a8c0*/  @P4 STG.E.U16 desc[UR76][R14.64], R24 ;  /* 0x000000180e004986 */ /* 0x0009e8000c10154c */
[----:B------:R0:W-:Y:S04]  /*5a8d0*/  @P2 STG.E.U16 desc[UR76][R12.64], R6 ;  /* 0x000000060c002986 */ /* 0x0001e8000c10154c */
[----:B----4-:R-:W3:Y:S01]  /*5a8e0*/  LDL.LU R24, [R1+0x20f4] ;  /* 0x0020f40001187983 */ /* 0x010ee20000300800 */
[----:B--2---:R-:W-:-:S03]  /*5a8f0*/  ISETP.LT.AND P5, PT, R28, UR40, !P5 ;  /* 0x000000281c007c0c */ /* 0x004fc6000efa1270 */
[----:B------:R-:W2:Y:S04]  /*5a900*/  LDL.LU R28, [R1+0x24c] ;  /* 0x00024c00011c7983 */ /* 0x000ea80000300800 */
[----:B0-----:R-:W4:Y:S01]  /*5a910*/  LDL.LU R13, [R1+0x21c] ;  /* 0x00021c00010d7983 */ /* 0x001f220000300800 */
[----:B------:R-:W-:Y:S01]  /*5a920*/  IMAD.WIDE R14, R7, 0x2, R8 ;  /* 0x00000002070e7825 */ /* 0x000fe200078e0208 */
[----:B------:R-:W-:Y:S01]  /*5a930*/  ISETP.LT.AND P4, PT, R27, UR39, !P3 ;  /* 0x000000271b007c0c */ /* 0x000fe2000df81270 */
[----:B------:R-:W0:Y:S01]  /*5a940*/  LDCU UR39, c[0x0][0x398] ;  /* 0x00007300ff2777ac */ /* 0x000e220008000800 */
[----:B------:R1:W-:Y:S04]  /*5a950*/  STL [R1+0x20e8], R27 ;  /* 0x0020e81b01007387 */ /* 0x0003e80000100800 */
[----:B-1----:R-:W0:Y:S01]  /*5a960*/  LDL R27, [R1+0x1400] ;  /* 0x00140000011b7983 */ /* 0x002e220000100800 */
[----:B---3--:R-:W-:-:S03]  /*5a970*/  PRMT R24, R21, 0x7632, R24 ;  /* 0x0000763215187816 */ /* 0x008fc60000000018 */
[----:B----4-:R1:W-:Y:S01]  /*5a980*/  @P6 STG.E.U16 desc[UR76][R14.64], R13 ;  /* 0x0000000d0e006986 */ /* 0x0103e2000c10154c */
[----:B------:R-:W-:Y:S01]  /*5a990*/  ISETP.LT.AND P6, PT, R26, UR43, !P3 ;  /* 0x0000002b1a007c0c */ /* 0x000fe2000dfc1270 */
[----:B------:R-:W3:Y:S01]  /*5a9a0*/  LDCU UR43, c[0x0][0x398] ;  /* 0x00007300ff2b77ac */ /* 0x000ee20008000800 */
[----:B------:R-:W-:Y:S01]  /*5a9b0*/  PRMT R6, R13, 0x7632, R6 ;  /* 0x000076320d067816 */ /* 0x000fe20000000006 */
[----:B-1----:R-:W-:-:S04]  /*5a9c0*/  IMAD.WIDE R12, R7, 0x2, R2 ;  /* 0x00000002070c7825 */ /* 0x002fc800078e0202 */
[----:B------:R-:W-:Y:S01]  /*5a9d0*/  VIADD R7, R7, UR45 ;  /* 0x0000002d07077c36 */ /* 0x000fe20008000000 */
[----:B------:R1:W-:Y:S01]  /*5a9e0*/  @P5 STG.E.U16 desc[UR76][R12.64], R6 ;  /* 0x000000060c005986 */ /* 0x0003e2000c10154c */
[----:B------:R-:W-:Y:S01]  /*5a9f0*/  ISETP.LT.AND P2, PT, R29, UR41, !P3 ;  /* 0x000000291d007c0c */ /* 0x000fe2000df41270 */
[----:B------:R-:W4:Y:S01]  /*5aa00*/  LDCU.64 UR40, c[0x0][0x398] ;  /* 0x00007300ff2877ac */ /* 0x000f220008000a00 */
[----:B------:R-:W0:Y:S01]  /*5aa10*/  LDCU UR45, c[0x0][0x398] ;  /* 0x00007300ff2d77ac */ /* 0x000e220008000800 */
[----:B-1----:R-:W-:-:S05]  /*5aa20*/  IMAD.WIDE R12, R7, 0x2, R4 ;  /* 0x00000002070c7825 */ /* 0x002fca00078e0204 */
[----:B------:R1:W-:Y:S04]  /*5aa30*/  @P6 STG.E.U16 desc[UR76][R12.64], R21 ;  /* 0x000000150c006986 */ /* 0x0003e8000c10154c */
[----:B-1----:R-:W3:Y:S04]  /*5aa40*/  LDL.LU R21, [R1+0x20f0] ;  /* 0x0020f00001157983 */ /* 0x002ee80000300800 */
[----:B------:R-:W3:Y:S01]  /*5aa50*/  LDL R13, [R1+0x13f4] ;  /* 0x0013f400010d7983 */ /* 0x000ee20000100800 */
[----:B------:R-:W-:Y:S01]  /*5aa60*/  ISETP.LT.AND P5, PT, R0, UR47, !P3 ;  /* 0x0000002f00007c0c */ /* 0x000fe2000dfa1270 */
[----:B------:R-:W-:Y:S01]  /*5aa70*/  IMAD.WIDE R14, R7, 0x2, R22 ;  /* 0x00000002070e7825 */ /* 0x000fe200078e0216 */
[----:B------:R-:W1:Y:S03]  /*5aa80*/  LDCU UR47, c[0x0][0x398] ;  /* 0x00007300ff2f77ac */ /* 0x000e660008000800 */
[----:B------:R-:W-:Y:S01]  /*5aa90*/  VIADD R6, R25, 0x28 ;  /* 0x0000002819067836 */ /* 0x000fe20000000000 */
[----:B------:R-:W-:Y:S04]  /*5aaa0*/  @P2 STG.E.U16 desc[UR76][R14.64], R24 ;  /* 0x000000180e002986 */ /* 0x000fe8000c10154c */
[----:B----4-:R-:W-:Y:S01]  /*5aab0*/  ISETP.GE.AND P6, PT, R6, UR41, PT ;  /* 0x0000002906007c0c */ /* 0x010fe2000bfc6270 */
[----:B------:R-:W4:Y:S01]  /*5aac0*/  LDCU UR41, c[0x0][0x398] ;  /* 0x00007300ff2977ac */ /* 0x000f220008000800 */
[----:B--2---:R-:W-:-:S02]  /*5aad0*/  PRMT R6, R28, 0x7632, R6 ;  /* 0x000076321c067816 */ /* 0x004fc40000000006 */
[----:B---3--:R-:W-:Y:S01]  /*5aae0*/  ISETP.LT.AND P2, PT, R13, UR42, !P3 ;  /* 0x0000002a0d007c0c */ /* 0x008fe2000df41270 */
[C---:B------:R-:W-:Y:S01]  /*5aaf0*/  IMAD.WIDE R12, R7.reuse, 0x2, R20 ;  /* 0x00000002070c7825 */ /* 0x040fe200078e0214 */
[----:B------:R-:W2:Y:S04]  /*5ab00*/  LDCU UR42, c[0x0][0x398] ;  /* 0x00007300ff2a77ac */ /* 0x000ea80008000800 */
[----:B------:R3:W-:Y:S04]  /*5ab10*/  @P5 STG.E.U16 desc[UR76][R12.64], R28 ;  /* 0x0000001c0c005986 */ /* 0x0007e8000c10154c */
[----:B---3--:R-:W3:Y:S04]  /*5ab20*/  LDL.LU R28, [R1+0x20ec] ;  /* 0x0020ec00011c7983 */ /* 0x008ee80000300800 */
[----:B------:R-:W2:Y:S01]  /*5ab30*/  LDL R13, [R1+0x13f8] ;  /* 0x0013f800010d7983 */ /* 0x000ea20000100800 */
[----:B------:R-:W-:-:S05]  /*5ab40*/  IMAD.WIDE R14, R7, 0x2, R18 ;  /* 0x00000002070e7825 */ /* 0x000fca00078e0212 */
[----:B------:R-:W-:Y:S01]  /*5ab50*/  @P4 STG.E.U16 desc[UR76][R14.64], R6 ;  /* 0x000000060e004986 */ /* 0x000fe2000c10154c */
[----:B0-----:R-:W-:Y:S01]  /*5ab60*/  ISETP.LT.AND P4, PT, R27, UR39, !P3 ;  /* 0x000000271b007c0c */ /* 0x001fe2000df81270 */
[----:B------:R-:W0:Y:S02]  /*5ab70*/  LDCU UR39, c[0x0][0x398] ;  /* 0x00007300ff2777ac */ /* 0x000e240008000800 */
[----:B------:R-:W4:Y:S04]  /*5ab80*/  LDL.LU R27, [R1+0x270] ;  /* 0x00027000011b7983 */ /* 0x000f280000300800 */
[----:B---3--:R3:W-:Y:S01]  /*5ab90*/  STL [R1+0x20e4], R28 ;  /* 0x0020e41c01007387 */ /* 0x0087e20000100800 */
[----:B--2---:R-:W-:Y:S01]  /*5aba0*/  ISETP.LT.AND P5, PT, R13, UR45, !P3 ;  /* 0x0000002d0d007c0c */ /* 0x004fe2000dfa1270 */
[C---:B------:R-:W-:Y:S01]  /*5abb0*/  IMAD.WIDE R12, R7.reuse, 0x2, R16 ;  /* 0x00000002070c7825 */ /* 0x040fe200078e0210 */
[----:B------:R-:W-:Y:S01]  /*5abc0*/  ISETP.LT.AND P3, PT, R28, UR43, !P3 ;  /* 0x0000002b1c007c0c */ /* 0x000fe2000df61270 */
[----:B------:R-:W2:Y:S01]  /*5abd0*/  LDCU UR45, c[0x0][0x3b8] ;  /* 0x00007700ff2d77ac */ /* 0x000ea20008000800 */
[----:B---3--:R-:W3:Y:S01]  /*5abe0*/  LDL.LU R28, [R1+0x25c] ;  /* 0x00025c00011c7983 */ /* 0x008ee20000300800 */
[----:B------:R-:W-:Y:S01]  /*5abf0*/  IMAD.WIDE R14, R7, 0x2, R10 ;  /* 0x00000002070e7825 */ /* 0x000fe200078e020a */
[----:B------:R-:W0:Y:S01]  /*5ac00*/  LDCU UR43, c[0x0][0x398] ;  /* 0x00007300ff2b77ac */ /* 0x000e220008000800 */
[----:B---3--:R-:W-:Y:S01]  /*5ac10*/  PRMT R6, R28, 0x7632, R6 ;  /* 0x000076321c067816 */ /* 0x008fe20000000006 */
[----:B------:R3:W-:Y:S01]  /*5ac20*/  @P2 STG.E.U16 desc[UR76][R12.64], R28 ;  /* 0x0000001c0c002986 */ /* 0x0007e2000c10154c */
[----:B-1----:R-:W-:-:S03]  /*5ac30*/  ISETP.LT.AND P2, PT, R29, UR47, !P6 ;  /* 0x0000002f1d007c0c */ /* 0x002fc6000f741270 */
[----:B---3--:R-:W3:Y:S04]  /*5ac40*/  LDL.LU R28, [R1+0x280] ;  /* 0x00028000011c7983 */ /* 0x008ee80000300800 */
[----:B------:R1:W-:Y:S04]  /*5ac50*/  STL [R1+0x20dc], R29 ;  /* 0x0020dc1d01007387 */ /* 0x0003e80000100800 */
[----:B-1----:R-:W3:Y:S04]  /*5ac60*/  LDL.LU R29, [R1+0x26c] ;  /* 0x00026c00011d7983 */ /* 0x002ee80000300800 */
[----:B------:R1:W-:Y:S04]  /*5ac70*/  @P5 STG.E.U16 desc[UR76][R14.64], R6 ;  /* 0x000000060e005986 */ /* 0x0003e8000c10154c */
[----:B------:R0:W-:Y:S01]  /*5ac80*/  STL [R1+0x20e0], R9 ;  /* 0x0020e00901007387 */ /* 0x0001e20000100800 */
[----:B-1----:R-:W-:-:S03]  /*5ac90*/  IMAD.WIDE R14, R7, 0x2, R8 ;  /* 0x00000002070e7825 */ /* 0x002fc600078e0208 */
[----:B0-----:R-:W4:Y:S01]  /*5aca0*/  LDL R9, [R1+0x13f4] ;  /* 0x0013f40001097983 */ /* 0x001f220000100800 */
[----:B------:R-:W-:Y:S01]  /*5acb0*/  ISETP.LT.AND P5, PT, R26, UR42, !P6 ;  /* 0x0000002a1a007c0c */ /* 0x000fe2000f7a1270 */
[C---:B------:R-:W-:Y:S01]  /*5acc0*/  IMAD.WIDE R12, R7.reuse, 0x2, R2 ;  /* 0x00000002070c7825 */ /* 0x040fe200078e0202 */
[----:B------:R-:W0:Y:S03]  /*5acd0*/  LDCU UR42, c[0x0][0x398] ;  /* 0x00007300ff2a77ac */ /* 0x000e260008000800 */
[----:B--2---:R-:W-:Y:S01]  /*5ace0*/  VIADD R7, R7, UR45 ;  /* 0x0000002d07077c36 */ /* 0x004fe20008000000 */
[----:B------:R-:W1:Y:S01]  /*5acf0*/  LDCU UR45, c[0x0][0x3b8] ;  /* 0x00007700ff2d77ac */ /* 0x000e620008000800 */
[----:B---3--:R-:W-:Y:S01]  /*5ad00*/  PRMT R6, R29, 0x7632, R6 ;  /* 0x000076321d067816 */ /* 0x008fe20000000006 */
[----:B------:R2:W-:Y:S04]  /*5ad10*/  @P3 STG.E.U16 desc[UR76][R14.64], R29 ;  /* 0x0000001d0e003986 */ /* 0x0005e8000c10154c */
[----:B------:R3:W-:Y:S04]  /*5ad20*/  @P4 STG.E.U16 desc[UR76][R12.64], R6 ;  /* 0x000000060c004986 */ /* 0x0007e8000c10154c */
[----:B--2---:R-:W2:Y:S01]  /*5ad30*/  LDL.LU R29, [R1+0x290] ;  /* 0x00029000011d7983 */ /* 0x004ea20000300800 */
[----:B---3--:R-:W-:Y:S01]  /*5ad40*/  IMAD.WIDE R12, R7, 0x2, R4 ;  /* 0x00000002070c7825 */ /* 0x008fe200078e0204 */
[----:B----4-:R-:W-:Y:S01]  /*5ad50*/  ISETP.LT.AND P3, PT, R9, UR46, !P6 ;  /* 0x0000002e09007c0c */ /* 0x010fe2000f761270 */
[----:B------:R-:W3:Y:S01]  /*5ad60*/  LDCU.64 UR46, c[0x0][0x398] ;  /* 0x00007300ff2e77ac */ /* 0x000ee20008000a00 */
[----:B------:R-:W4:Y:S01]  /*5ad70*/  LDL R9, [R1+0x1400] ;  /* 0x0014000001097983 */ /* 0x000f220000100800 */
[----:B------:R-:W-:-:S03]  /*5ad80*/  PRMT R6, R27, 0x7632, R6 ;  /* 0x000076321b067816 */ /* 0x000fc60000000006 */
[----:B------:R0:W-:Y:S04]  /*5ad90*/  @P5 STG.E.U16 desc[UR76][R12.64], R27 ;  /* 0x0000001b0c005986 */ /* 0x0001e8000c10154c */
[----:B0-----:R-:W2:Y:S04]  /*5ada0*/  LDL.LU R27, [R1+0x20e8] ;  /* 0x0020e800011b7983 */ /* 0x001ea80000300800 */
[----:B------:R-:W2:Y:S01]  /*5adb0*/  LDL R13, [R1+0x13f8] ;  /* 0x0013f800010d7983 */ /* 0x000ea20000100800 */
[----:B------:R-:W-:Y:S01]  /*5adc0*/  ISETP.LT.AND P4, PT, R0, UR39, !P6 ;  /* 0x0000002700007c0c */ /* 0x000fe2000f781270 */
[----:B------:R-:W-:Y:S01]  /*5add0*/  IMAD.WIDE R14, R7, 0x2, R22 ;  /* 0x00000002070e7825 */ /* 0x000fe200078e0216 */
[----:B------:R-:W-:Y:S01]  /*5ade0*/  PRMT R24, R28, 0x7632, R24 ;  /* 0x000076321c187816 */ /* 0x000fe20000000018 */
[----:B------:R0:W-:Y:S01]  /*5adf0*/  STL [R1+0x20d8], R21 ;  /* 0x0020d81501007387 */ /* 0x0001e20000100800 */
[----:B------:R-:W0:Y:S03]  /*5ae00*/  LDCU UR39, c[0x0][0x398] ;  /* 0x00007300ff2777ac */ /* 0x000e260008000800 */
[----:B------:R0:W-:Y:S01]  /*5ae10*/  @P2 STG.E.U16 desc[UR76][R14.64], R6 ;  /* 0x000000060e002986 */ /* 0x0001e2000c10154c */
[----:B--2---:R-:W-:Y:S01]  /*5ae20*/  ISETP.LT.AND P2, PT, R13, UR42, !P6 ;  /* 0x0000002a0d007c0c */ /* 0x004fe2000f741270 */
[----:B------:R-:W-:Y:S01]  /*5ae30*/  IMAD.WIDE R12, R7, 0x2, R20 ;  /* 0x00000002070c7825 */ /* 0x000fe200078e0214 */
[----:B------:R-:W-:Y:S01]  /*5ae40*/  ISETP.LT.AND P5, PT, R27, UR43, !P6 ;  /* 0x0000002b1b007c0c */ /* 0x000fe2000f7a1270 */
[----:B0-----:R-:W2:Y:S01]  /*5ae50*/  LDL.LU R21, [R1+0x2b0] ;  /* 0x0002b00001157983 */ /* 0x001ea20000300800 */
[----:B------:R-:W4:Y:S03]  /*5ae60*/  LDCU UR43, c[0x0][0x398] ;  /* 0x00007300ff2b77ac */ /* 0x000f260008000800 */
[----:B------:R0:W-:Y:S01]  /*5ae70*/  @P4 STG.E.U16 desc[UR76][R12.64], R28 ;  /* 0x0000001c0c004986 */ /* 0x0001e2000c10154c */
[----:B------:R-:W-:Y:S01]  /*5ae80*/  IMAD.WIDE R14, R7, 0x2, R18 ;  /* 0x00000002070e7825 */ /* 0x000fe200078e0212 */
[----:B------:R-:W1:Y:S02]  /*5ae90*/  LDCU UR42, c[0x0][0x398] ;  /* 0x00007300ff2a77ac */ /* 0x000e640008000800 */
[----:B0-----:R-:W2:Y:S04]  /*5aea0*/  LDL.LU R28, [R1+0x20e4] ;  /* 0x0020e400011c7983 */ /* 0x001ea80000300800 */
[----:B------:R-:W-:Y:S04]  /*5aeb0*/  @P5 STG.E.U16 desc[UR76][R14.64], R24 ;  /* 0x000000180e005986 */ /* 0x000fe8000c10154c */
[----:B------:R0:W-:Y:S04]  /*5aec0*/  STL [R1+0x20d4], R24 ;  /* 0x0020d41801007387 */ /* 0x0001e80000100800 */
[----:B0-----:R-:W3:Y:S01]  /*5aed0*/  LDL.LU R24, [R1+0x2a0] ;  /* 0x0002a00001187983 */ /* 0x001ee20000300800 */
[----:B--2---:R-:W-:Y:S01]  /*5aee0*/  ISETP.LT.AND P5, PT, R28, UR39, !P6 ;  /* 0x000000271c007c0c */ /* 0x004fe2000f7a1270 */
[----:B------:R-:W-:Y:S01]  /*5aef0*/  VIADD R6, R25, 0x29 ;  /* 0x0000002919067836 */ /* 0x000fe20000000000 */
[----:B----4-:R-:W-:Y:S01]  /*5af00*/  ISETP.LT.AND P6, PT, R9, UR43, !P6 ;  /* 0x0000002b09007c0c */ /* 0x010fe2000f7c1270 */
[C---:B------:R-:W-:Y:S01]  /*5af10*/  IMAD.WIDE R12, R7.reuse, 0x2, R16 ;  /* 0x00000002070c7825 */ /* 0x040fe200078e0210 */
[----:B------:R-:W2:Y:S01]  /*5af20*/  LDL.LU R9, [R1+0x20e0] ;  /* 0x0020e00001097983 */ /* 0x000ea20000300800 */
[----:B------:R-:W0:Y:S01]  /*5af30*/  LDCU UR39, c[0x0][0x398] ;  /* 0x00007300ff2777ac */ /* 0x000e220008000800 */
[----:B---3--:R-:W-:Y:S01]  /*5af40*/  ISETP.GE.AND P4, PT, R6, UR47, PT ;  /* 0x0000002f06007c0c */ /* 0x008fe2000bf86270 */
[----:B------:R-:W-:Y:S01]  /*5af50*/  IMAD.WIDE R14, R7, 0x2, R10 ;  /* 0x00000002070e7825 */ /* 0x000fe200078e020a */
[----:B------:R-:W-:Y:S01]  /*5af60*/  PRMT R6, R29, 0x7632, R6 ;  /* 0x000076321d067816 */ /* 0x000fe20000000006 */
[----:B------:R3:W-:Y:S01]  /*5af70*/  @P3 STG.E.U16 desc[UR76][R12.64], R29 ;  /* 0x0000001d0c003986 */ /* 0x0007e2000c10154c */
[----:B-1----:R-:W-:Y:S01]  /*5af80*/  ISETP.LT.AND P3, PT, R26, UR42, !P4 ;  /* 0x0000002a1a007c0c */ /* 0x002fe2000e761270 */
[----:B------:R-:W1:Y:S02]  /*5af90*/  LDCU UR47, c[0x0][0x398] ;  /* 0x00007300ff2f77ac */ /* 0x000e640008000800 */
[----:B------:R4:W-:Y:S01]  /*5afa0*/  @P2 STG.E.U16 desc[UR76][R14.64], R6 ;  /* 0x000000060e002986 */ /* 0x0009e2000c10154c */
[----:B------:R-:W0:Y:S03]  /*5afb0*/  LDCU.64 UR42, c[0x0][0x398] ;  /* 0x00007300ff2a77ac */ /* 0x000e260008000a00 */
[----:B---3--:R-:W3:Y:S01]  /*5afc0*/  LDL.LU R29, [R1+0x20dc] ;  /* 0x0020dc00011d7983 */ /* 0x008ee20000300800 */
[----:B------:R-:W-:Y:S01]  /*5afd0*/  IMAD.WIDE R12, R7, 0x2, R2 ;  /* 0x00000002070c7825 */ /* 0x000fe200078e0202 */
[----:B----4-:R-:W-:-:S03]  /*5afe0*/  PRMT R6, R24, 0x7632, R6 ;  /* 0x0000763218067816 */ /* 0x010fc60000000006 */
[----:B--2---:R-:W-:-:S04]  /*5aff0*/  IMAD.WIDE R14, R7, 0x2, R8 ;  /* 0x00000002070e7825 */ /* 0x004fc800078e0208 */
[----:B------:R-:W-:Y:S01]  /*5b000*/  VIADD R7, R7, UR45 ;  /* 0x0000002d07077c36 */ /* 0x000fe20008000000 */
[----:B------:R2:W-:Y:S01]  /*5b010*/  @P5 STG.E.U16 desc[UR76][R14.64], R24 ;  /* 0x000000180e005986 */ /* 0x0005e2000c10154c */
[----:B------:R-:W4:Y:S03]  /*5b020*/  LDCU UR45, c[0x0][0x398] ;  /* 0x00007300ff2d77ac */ /* 0x000f260008000800 */
[----:B------:R0:W-:Y:S04]  /*5b030*/  @P6 STG.E.U16 desc[UR76][R12.64], R6 ;  /* 0x000000060c006986 */ /* 0x0001e8000c10154c */
[----:B--2---:R-:W2:Y:S01]  /*5b040*/  LDL.LU R24, [R1+0x2e0] ;  /* 0x0002e00001187983 */ /* 0x004ea20000300800 */
[----:B0-----:R-:W-:Y:S01]  /*5b050*/  IMAD.WIDE R12, R7, 0x2, R4 ;  /* 0x00000002070c7825 */ /* 0x001fe200078e0204 */
[----:B------:R-:W-:-:S04]  /*5b060*/  PRMT R6, R21, 0x7632, R6 ;  /* 0x0000763215067816 */ /* 0x000fc80000000006 */
[----:B------:R0:W-:Y:S04]  /*5b070*/  @P3 STG.E.U16 desc[UR76][R12.64], R21 ;  /* 0x000000150c003986 */ /* 0x0001e8000c10154c */
[----:B0-----:R-:W2:Y:S04]  /*5b080*/  LDL.LU R21, [R1+0x20d8] ;  /* 0x0020d80001157983 */ /* 0x001ea80000300800 */
[----:B------:R-:W4:Y:S01]  /*5b090*/  LDL R13, [R1+0x13f4] ;  /* 0x0013f400010d7983 */ /* 0x000f220000100800 */
[----:B---3--:R-:W-:Y:S01]  /*5b0a0*/  ISETP.LT.AND P2, PT, R29, UR41, !P4 ;  /* 0x000000291d007c0c */ /* 0x008fe2000e741270 */
[----:B------:R-:W-:Y:S01]  /*5b0b0*/  IMAD.WIDE R14, R7, 0x2, R22 ;  /* 0x00000002070e7825 */ /* 0x000fe200078e0216 */
[----:B-1----:R-:W-:Y:S01]  /*5b0c0*/  ISETP.LT.AND P5, PT, R0, UR47, !P4 ;  /* 0x0000002f00007c0c */ /* 0x002fe2000e7a1270 */
[----:B------:R-:W0:Y:S01]  /*5b0d0*/  LDCU UR41, c[0x0][0x398] ;  /* 0x00007300ff2977ac */ /* 0x000e220008000800 */
[----:B------:R-:W-:Y:S01]  /*5b0e0*/  ISETP.LT.AND P6, PT, R27, UR37, !P4 ;  /* 0x000000251b007c0c */ /* 0x000fe2000e7c1270 */
[----:B------:R-:W1:Y:S01]  /*5b0f0*/  LDCU UR37, c[0x0][0x398] ;  /* 0x00007300ff2577ac */ /* 0x000e620008000800 */
[----:B------:R-:W3:Y:S07]  /*5b100*/  LDCU UR47, c[0x0][0x398] ;  /* 0x00007300ff2f77ac */ /* 0x000eee0008000800 */
[----:B------:R0:W-:Y:S04]  /*5b110*/  @P2 STG.E.U16 desc[UR76][R14.64], R6 ;  /* 0x000000060e002986 */ /* 0x0001e8000c10154c */
[----:B0-----:R-:W3:Y:S04]  /*5b120*/  LDL R15, [R1+0x13f8] ;  /* 0x0013f800010f7983 */ /* 0x001ee80000100800 */
[----:B--2---:R0:W-:Y:S01]  /*5b130*/  STL [R1+0x20d0], R21 ;  /* 0x0020d01501007387 */ /* 0x0041e20000100800 */
[----:B----4-:R-:W-:Y:S01]  /*5b140*/  ISETP.LT.AND P3, PT, R13, UR44, !P4 ;  /* 0x0000002c0d007c0c */ /* 0x010fe2000e761270 */
[----:B------:R-:W-:Y:S01]  /*5b150*/  IMAD.WIDE R12, R7, 0x2, R20 ;  /* 0x00000002070c7825 */ /* 0x000fe200078e0214 */
[----:B------:R-:W2:Y:S01]  /*5b160*/  LDCU UR44, c[0x0][0x398] ;  /* 0x00007300ff2c77ac */ /* 0x000ea20008000800 */
[----:B0-----:R-:W4:Y:S02]  /*5b170*/  LDL.LU R21, [R1+0x2c0] ;  /* 0x0002c00001157983 */ /* 0x001f240000300800 */
[----:B----4-:R-:W-:-:S02]  /*5b180*/  PRMT R6, R21, 0x7632, R6 ;  /* 0x0000763215067816 */ /* 0x010fc40000000006 */
[----:B------:R0:W-:Y:S01]  /*5b190*/  @P5 STG.E.U16 desc[UR76][R12.64], R21 ;  /* 0x000000150c005986 */ /* 0x0001e2000c10154c */
[----:B------:R-:W-:Y:S01]  /*5b1a0*/  ISETP.LT.AND P5, PT, R28, UR45, !P4 ;  /* 0x0000002d1c007c0c */ /* 0x000fe2000e7a1270 */
[----:B------:R-:W4:Y:S02]  /*5b1b0*/  LDCU UR45, c[0x0][0x398] ;  /* 0x00007300ff2d77ac */ /* 0x000f240008000800 */
[----:B0-----:R-:W2:Y:S04]  /*5b1c0*/  LDL.LU R21, [R1+0x274] ;  /* 0x0002740001157983 */ /* 0x001ea80000300800 */
[----:B------:R0:W-:Y:S04]  /*5b1d0*/  STL [R1+0x20cc], R28 ;  /* 0x0020cc1c01007387 */ /* 0x0001e80000100800 */
[----:B0-----:R-:W2:Y:S01]  /*5b1e0*/  LDL R28, [R1+0x1400] ;  /* 0x00140000011c7983 */ /* 0x001ea20000100800 */
[----:B---3--:R-:W-:Y:S01]  /*5b1f0*/  ISETP.LT.AND P2, PT, R15, UR41, !P4 ;  /* 0x000000290f007c0c */ /* 0x008fe2000e741270 */
[----:B------:R-:W-:Y:S01]  /*5b200*/  IMAD.WIDE R14, R7, 0x2, R18 ;  /* 0x00000002070e7825 */ /* 0x000fe200078e0212 */
[----:B------:R-:W0:Y:S03]  /*5b210*/  LDCU UR41, c[0x0][0x398] ;  /* 0x00007300ff2977ac */ /* 0x000e260008000800 */
[----:B------:R-:W-:Y:S01]  /*5b220*/  VIADD R12, R25, 0x2a ;  /* 0x0000002a190c7836 */ /* 0x000fe20000000000 */
[----:B------:R3:W-:Y:S04]  /*5b230*/  @P6 STG.E.U16 desc[UR76][R14.64], R6 ;  /* 0x000000060e006986 */ /* 0x0007e8000c10154c */
[----:B------:R-:W-:Y:S01]  /*5b240*/  ISETP.GE.AND P6, PT, R12, UR43, PT ;  /* 0x0000002b0c007c0c */ /* 0x000fe2000bfc6270 */
[C---:B------:R-:W-:Y:S01]  /*5b250*/  IMAD.WIDE R12, R7.reuse, 0x2, R10 ;  /* 0x00000002070c7825 */ /* 0x040fe200078e020a */
[----:B------:R-:W0:Y:S03]  /*5b260*/  LDCU UR43, c[0x0][0x3b8] ;  /* 0x00007700ff2b77ac */ /* 0x000e260008000800 */
[----:B---3--:R-:W-:Y:S01]  /*5b270*/  IMAD.WIDE R14, R7, 0x2, R16 ;  /* 0x00000002070e7825 */ /* 0x008fe200078e0210 */
[----:B------:R-:W-:-:S04]  /*5b280*/  PRMT R6, R24, 0x7632, R6 ;  /* 0x0000763218067816 */ /* 0x000fc80000000006 */
[----:B------:R3:W-:Y:S04]  /*5b290*/  @P3 STG.E.U16 desc[UR76][R14.64], R24 ;  /* 0x000000180e003986 */ /* 0x0007e8000c10154c */
[----:B------:R-:W-:Y:S04]  /*5b2a0*/  @P2 STG.E.U16 desc[UR76][R12.64], R6 ;  /* 0x000000060c002986 */ /* 0x000fe8000c10154c */
[----:B---3--:R-:W3:Y:S01]  /*5b2b0*/  LDL.LU R24, [R1+0x20d4] ;  /* 0x0020d40001187983 */ /* 0x008ee20000300800 */
[----:B------:R-:W-:Y:S01]  /*5b2c0*/  IMAD.WIDE R14, R7, 0x2, R8 ;  /* 0x00000002070e7825 */ /* 0x000fe200078e0208 */
[----:B--2---:R-:W-:-:S02]  /*5b2d0*/  ISETP.LT.AND P4, PT, R28, UR44, !P4 ;  /* 0x0000002c1c007c0c */ /* 0x004fc4000e781270 */
[----:B------:R-:W2:Y:S04]  /*5b2e0*/  LDL.LU R28, [R1+0x284] ;  /* 0x00028400011c7983 */ /* 0x000ea80000300800 */
[----:B------:R0:W-:Y:S04]  /*5b2f0*/  STL [R1+0x20c8], R9 ;  /* 0x0020c80901007387 */ /* 0x0001e80000100800 */
[----:B0-----:R-:W2:Y:S04]  /*5b300*/  LDL.LU R9, [R1+0x294] ;  /* 0x0002940001097983 */ /* 0x001ea80000300800 */
[----:B------:R-:W2:Y:S01]  /*5b310*/  LDL.LU R13, [R1+0x2d0] ;  /* 0x0002d000010d7983 */ /* 0x000ea20000300800 */
[----:B------:R-:W-:Y:S01]  /*5b320*/  ISETP.LT.AND P3, PT, R27, UR39, !P6 ;  /* 0x000000271b007c0c */ /* 0x000fe2000f761270 */
[----:B------:R-:W0:Y:S02]  /*5b330*/  LDCU UR39, c[0x0][0x398] ;  /* 0x00007300ff2777ac */ /* 0x000e240008000800 */
[----:B------:R1:W-:Y:S04]  /*5b340*/  STL [R1+0x20c4], R27 ;  /* 0x0020c41b01007387 */ /* 0x0003e80000100800 */
[----:B-1----:R-:W4:Y:S01]  /*5b350*/  LDL.LU R27, [R1+0x2a4] ;  /* 0x0002a400011b7983 */ /* 0x002f220000300800 */
[----:B---3--:R-:W-:-:S03]  /*5b360*/  PRMT R24, R21, 0x7632, R24 ;  /* 0x0000763215187816 */ /* 0x008fc60000000018 */
[----:B--2---:R1:W-:Y:S01]  /*5b370*/  @P5 STG.E.U16 desc[UR76][R14.64], R13 ;  /* 0x0000000d0e005986 */ /* 0x0043e2000c10154c */
[----:B------:R-:W-:Y:S01]  /*5b380*/  ISETP.LT.AND P5, PT, R26, UR37, !P6 ;  /* 0x000000251a007c0c */ /* 0x000fe2000f7a1270 */
[----:B------:R-:W2:Y:S01]  /*5b390*/  LDCU UR37, c[0x0][0x398] ;  /* 0x00007300ff2577ac */ /* 0x000ea20008000800 */
[----:B------:R-:W-:Y:S01]  /*5b3a0*/  PRMT R6, R13, 0x7632, R6 ;  /* 0x000076320d067816 */ /* 0x000fe20000000006 */
[----:B-1----:R-:W-:-:S04]  /*5b3b0*/  IMAD.WIDE R12, R7, 0x2, R2 ;  /* 0x00000002070c7825 */ /* 0x002fc800078e0202 */
[----:B------:R-:W-:Y:S01]  /*5b3c0*/  VIADD R7, R7, UR43 ;  /* 0x0000002b07077c36 */ /* 0x000fe20008000000 */
[----:B------:R1:W-:Y:S01]  /*5b3d0*/  @P4 STG.E.U16 desc[UR76][R12.64], R6 ;  /* 0x000000060c004986 */ /* 0x0003e2000c10154c */
[----:B----4-:R-:W-:Y:S01]  /*5b3e0*/  ISETP.LT.AND P2, PT, R29, UR45, !P6 ;  /* 0x0000002d1d007c0c */ /* 0x010fe2000f741270 */
[----:B------:R-:W3:Y:S01]  /*5b3f0*/  LDCU.64 UR44, c[0x0][0x398] ;  /* 0x00007300ff2c77ac */ /* 0x000ee20008000a00 */
[----:B------:R-:W4:Y:S01]  /*5b400*/  LDCU UR43, c[0x0][0x398] ;  /* 0x00007300ff2b77ac */ /* 0x000f220008000800 */
[----:B-1----:R-:W-:-:S05]  /*5b410*/  IMAD.WIDE R12, R7, 0x2, R4 ;  /* 0x00000002070c7825 */ /* 0x002fca00078e0204 */
[----:B------:R1:W-:Y:S04]  /*5b420*/  @P5 STG.E.U16 desc[UR76][R12.64], R21 ;  /* 0x000000150c005986 */ /* 0x0003e8000c10154c */
[----:B-1----:R-:W2:Y:S04]  /*5b430*/  LDL.LU R21, [R1+0x20d0] ;  /* 0x0020d00001157983 */ /* 0x002ea80000300800 */
[----:B------:R-:W2:Y:S01]  /*5b440*/  LDL R13, [R1+0x13f4] ;  /* 0x0013f400010d7983 */ /* 0x000ea20000100800 */
[----:B------:R-:W-:Y:S01]  /*5b450*/  ISETP.LT.AND P4, PT, R0, UR47, !P6 ;  /* 0x0000002f00007c0c */ /* 0x000fe2000f781270 */
[----:B------:R-:W-:Y:S01]  /*5b460*/  IMAD.WIDE R14, R7, 0x2, R22 ;  /* 0x00000002070e7825 */ /* 0x000fe200078e0216 */
[----:B------:R-:W1:Y:S03]  /*5b470*/  LDCU UR47, c[0x0][0x398] ;  /* 0x00007300ff2f77ac */ /* 0x000e660008000800 */
[----:B------:R-:W-:Y:S01]  /*5b480*/  VIADD R6, R25, 0x2b ;  /* 0x0000002b19067836 */ /* 0x000fe20000000000 */
[----:B------:R-:W-:Y:S04]  /*5b490*/  @P2 STG.E.U16 desc[UR76][R14.64], R24 ;  /* 0x000000180e002986 */ /* 0x000fe8000c10154c */
[----:B---3--:R-:W-:Y:S01]  /*5b4a0*/  ISETP.GE.AND P5, PT, R6, UR45, PT ;  /* 0x0000002d06007c0c */ /* 0x008fe2000bfa6270 */
[----:B------:R-:W3:Y:S01]  /*5b4b0*/  LDCU UR45, c[0x0][0x398] ;  /* 0x00007300ff2d77ac */ /* 0x000ee20008000800 */
[----:B------:R-:W-:-:S02]  /*5b4c0*/  PRMT R6, R28, 0x7632, R6 ;  /* 0x000076321c067816 */ /* 0x000fc40000000006 */
[----:B--2---:R-:W-:Y:S01]  /*5b4d0*/  ISETP.LT.AND P2, PT, R13, UR40, !P6 ;  /* 0x000000280d007c0c */ /* 0x004fe2000f741270 */
[C---:B------:R-:W-:Y:S01]  /*5b4e0*/  IMAD.WIDE R12, R7.reuse, 0x2, R20 ;  /* 0x00000002070c7825 */ /* 0x040fe200078e0214 */
[----:B------:R-:W2:Y:S04]  /*5b4f0*/  LDCU UR40, c[0x0][0x398] ;  /* 0x00007300ff2877ac */ /* 0x000ea80008000800 */
[----:B------:R0:W-:Y:S04]  /*5b500*/  @P4 STG.E.U16 desc[UR76][R12.64], R28 ;  /* 0x0000001c0c004986 */ /* 0x0001e8000c10154c */
[----:B0-----:R-:W2:Y:S04]  /*5b510*/  LDL.LU R28, [R1+0x20cc] ;  /* 0x0020cc00011c7983 */ /* 0x001ea80000300800 */
[----:B------:R-:W4:Y:S04]  /*5b520*/  LDL R12, [R1+0x13f8] ;  /* 0x0013f800010c7983 */ /* 0x000f280000100800 */
[----:B------:R-:W2:Y:S01]  /*5b530*/  LDL R13, [R1+0x1400] ;  /* 0x00140000010d7983 */ /* 0x000ea20000100800 */
[----:B------:R-:W-:-:S05]  /*5b540*/  IMAD.WIDE R14, R7, 0x2, R18 ;  /* 0x00000002070e7825 */ /* 0x000fca00078e0212 */
[----:B------:R0:W-:Y:S02]  /*5b550*/  @P3 STG.E.U16 desc[UR76][R14.64], R6 ;  /* 0x000000060e003986 */ /* 0x0001e4000c10154c */
[----:B0-----:R-:W-:Y:S02]  /*5b560*/  PRMT R6, R9, 0x7632, R6 ;  /* 0x0000763209067816 */ /* 0x001fe40000000006 */
[----:B----4-:R-:W-:Y:S02]  /*5b570*/  ISETP.LT.AND P3, PT, R12, UR43, !P6 ;  /* 0x0000002b0c007c0c */ /* 0x010fe4000f761270 */
[----:B--2---:R-:W-:Y:S01]  /*5b580*/  ISETP.LT.AND P4, PT, R13, UR37, !P6 ;  /* 0x000000250d007c0c */ /* 0x004fe2000f781270 */
[----:B------:R-:W-:Y:S01]  /*5b590*/  IMAD.WIDE R12, R7, 0x2, R16 ;  /* 0x00000002070c7825 */ /* 0x000fe200078e0210 */
[----:B------:R-:W0:Y:S04]  /*5b5a0*/  LDCU UR37, c[0x0][0x398] ;  /* 0x00007300ff2577ac */ /* 0x000e280008000800 */
[----:B------:R2:W-:Y:S01]  /*5b5b0*/  @P2 STG.E.U16 desc[UR76][R12.64], R9 ;  /* 0x000000090c002986 */ /* 0x0005e2000c10154c */
[----:B---3--:R-:W-:Y:S01]  /*5b5c0*/  ISETP.LT.AND P2, PT, R29, UR45, !P5 ;  /* 0x0000002d1d007c0c */ /* 0x008fe2000ef41270 */
[C---:B------:R-:W-:Y:S01]  /*5b5d0*/  IMAD.WIDE R14, R7.reuse, 0x2, R10 ;  /* 0x00000002070e7825 */ /* 0x040fe200078e020a */
[----:B------:R-:W-:Y:S01]  /*5b5e0*/  ISETP.LT.AND P6, PT, R28, UR39, !P6 ;  /* 0x000000271c007c0c */ /* 0x000fe2000f7c1270 */
[----:B------:R-:W3:Y:S01]  /*5b5f0*/  LDCU UR45, c[0x0][0x3b8] ;  /* 0x00007700ff2d77ac */ /* 0x000ee20008000800 */
[----:B------:R-:W4:Y:S01]  /*5b600*/  LDCU UR43, c[0x0][0x398] ;  /* 0x00007300ff2b77ac */ /* 0x000f220008000800 */
[----:B--2---:R-:W2:Y:S01]  /*5b610*/  LDL.LU R9, [R1+0x20c8] ;  /* 0x0020c80001097983 */ /* 0x004ea20000300800 */
[----:B------:R-:W-:Y:S01]  /*5b620*/  IMAD.WIDE R12, R7, 0x2, R2 ;  /* 0x00000002070c7825 */ /* 0x000fe200078e0202 */
[----:B------:R-:W0:Y:S02]  /*5b630*/  LDCU UR39, c[0x0][0x398] ;  /* 0x00007300ff2777ac */ /* 0x000e240008000800 */
[----:B------:R1:W-:Y:S04]  /*5b640*/  STL [R1+0x20c0], R29 ;  /* 0x0020c01d01007387 */ /* 0x0003e80000100800 */
[----:B-1----:R-:W4:Y:S04]  /*5b650*/  LDL R29, [R1+0x13f4] ;  /* 0x0013f400011d7983 */ /* 0x002f280000100800 */
[----:B------:R1:W-:Y:S02]  /*5b660*/  @P3 STG.E.U16 desc[UR76][R14.64], R6 ;  /* 0x000000060e003986 */ /* 0x0003e4000c10154c */
[----:B-1----:R-:W-:Y:S01]  /*5b670*/  PRMT R6, R27, 0x7632, R6 ;  /* 0x000076321b067816 */ /* 0x002fe20000000006 */
[----:B--2---:R-:W-:-:S05]  /*5b680*/  IMAD.WIDE R14, R7, 0x2, R8 ;  /* 0x00000002070e7825 */ /* 0x004fca00078e0208 */
[----:B------:R1:W-:Y:S04]  /*5b690*/  @P6 STG.E.U16 desc[UR76][R14.64], R27 ;  /* 0x0000001b0e006986 */ /* 0x0003e8000c10154c */
[----:B------:R-:W-:Y:S01]  /*5b6a0*/  @P4 STG.E.U16 desc[UR76][R12.64], R6 ;  /* 0x000000060c004986 */ /* 0x000fe2000c10154c */
[----:B0-----:R-:W-:Y:S02]  /*5b6b0*/  ISETP.LT.AND P4, PT, R0, UR37, !P5 ;  /* 0x0000002500007c0c */ /* 0x001fe4000ef81270 */
[----:B------:R-:W-:Y:S01]  /*5b6c0*/  ISETP.LT.AND P3, PT, R26, UR47, !P5 ;  /* 0x0000002f1a007c0c */ /* 0x000fe2000ef61270 */
[----:B---3--:R-:W-:Y:S01]  /*5b6d0*/  VIADD R7, R7, UR45 ;  /* 0x0000002d07077c36 */ /* 0x008fe20008000000 */
[----:B----4-:R-:W-:Y:S01]  /*5b6e0*/  ISETP.LT.AND P6, PT, R29, UR46, !P5 ;  /* 0x0000002e1d007c0c */ /* 0x010fe2000efc1270 */
[----:B------:R-:W0:Y:S01]  /*5b6f0*/  LDCU UR37, c[0x0][0x398] ;  /* 0x00007300ff2577ac */ /* 0x000e220008000800 */
[----:B-1----:R-:W2:Y:S01]  /*5b700*/  LDL.LU R27, [R1+0x20c4] ;  /* 0x0020c400011b7983 */ /* 0x002ea20000300800 */
[C---:B------:R-:W-:Y:S01]  /*5b710*/  IMAD.WIDE R14, R7.reuse, 0x2, R22 ;  /* 0x00000002070e7825 */ /* 0x040fe200078e0216 */
[----:B------:R-:W1:Y:S02]  /*5b720*/  LDCU.64 UR46, c[0x0][0x398] ;  /* 0x00007300ff2e77ac */ /* 0x000e640008000a00 */
[----:B------:R-:W3:Y:S01]  /*5b730*/  LDL R29, [R1+0x1400] ;  /* 0x00140000011d7983 */ /* 0x000ee20000100800 */
[----:B------:R-:W4:Y:S03]  /*5b740*/  LDCU UR45, c[0x0][0x3b8] ;  /* 0x00007700ff2d77ac */ /* 0x000f260008000800 */
[----:B------:R0:W-:Y:S04]  /*5b750*/  STL [R1+0x20bc], R0 ;  /* 0x0020bc0001007387 */ /* 0x0001e80000100800 */
[----:B0-----:R-:W2:Y:S01]  /*5b760*/  LDL.LU R0, [R1+0x2b4] ;  /* 0x0002b40001007983 */ /* 0x001ea20000300800 */
[----:B------:R-:W-:-:S05]  /*5b770*/  IMAD.WIDE R12, R7, 0x2, R4 ;  /* 0x00000002070c7825 */ /* 0x000fca00078e0204 */
[----:B--2---:R0:W-:Y:S04]  /*5b780*/  @P3 STG.E.U16 desc[UR76][R12.64], R0 ;  /* 0x000000000c003986 */ /* 0x0041e8000c10154c */
[----:B0-----:R-:W2:Y:S01]  /*5b790*/  LDL R13, [R1+0x13f8] ;  /* 0x0013f800010d7983 */ /* 0x001ea20000100800 */
[----:B------:R-:W-:-:S03]  /*5b7a0*/  PRMT R6, R0, 0x7632, R6 ;  /* 0x0000763200067816 */ /* 0x000fc60000000006 */
[----:B------:R-:W3:Y:S04]  /*5b7b0*/  LDL.LU R0, [R1+0x2d4] ;  /* 0x0002d40001007983 */ /* 0x000ee80000300800 */
[----:B------:R-:W-:Y:S04]  /*5b7c0*/  @P2 STG.E.U16 desc[UR76][R14.64], R6 ;  /* 0x000000060e002986 */ /* 0x000fe8000c10154c */
[----:B------:R0:W-:Y:S01]  /*5b7d0*/  STL [R1+0x20b8], R21 ;  /* 0x0020b81501007387 */ /* 0x0001e20000100800 */
[----:B--2---:R-:W-:Y:S01]  /*5b7e0*/  ISETP.LT.AND P2, PT, R13, UR43, !P5 ;  /* 0x0000002b0d007c0c */ /* 0x004fe2000ef41270 */
[----:B------:R-:W-:Y:S01]  /*5b7f0*/  IMAD.WIDE R12, R7, 0x2, R20 ;  /* 0x00000002070c7825 */ /* 0x000fe200078e0214 */
[----:B------:R-:W-:Y:S01]  /*5b800*/  ISETP.LT.AND P3, PT, R27, UR39, !P5 ;  /* 0x000000271b007c0c */ /* 0x000fe2000ef61270 */
[----:B0-----:R-:W2:Y:S01]  /*5b810*/  LDL.LU R21, [R1+0x2c4] ;  /* 0x0002c40001157983 */ /* 0x001ea20000300800 */
[----:B------:R-:W3:Y:S01]  /*5b820*/  LDCU UR39, c[0x0][0x398] ;  /* 0x00007300ff2777ac */ /* 0x000ee20008000800 */
[----:B------:R-:W-:-:S02]  /*5b830*/  IMAD.WIDE R14, R7, 0x2, R18 ;  /* 0x00000002070e7825 */ /* 0x000fc400078e0212 */
[----:B------:R-:W-:Y:S01]  /*5b840*/  STL [R1+0x20b4], R25 ;  /* 0x0020b41901007387 */ /* 0x000fe20000100800 */
[----:B------:R-:W0:Y:S01]  /*5b850*/  LDCU UR43, c[0x0][0x398] ;  /* 0x00007300ff2b77ac */ /* 0x000e220008000800 */
[----:B------:R-:W-:Y:S01]  /*5b860*/  VIADD R6, R25, 0x2c ;  /* 0x0000002c19067836 */ /* 0x000fe20000000000 */
[----:B--2---:R-:W-:Y:S01]  /*5b870*/  PRMT R24, R21, 0x7632, R24 ;  /* 0x0000763215187816 */ /* 0x004fe20000000018 */
[----:B------:R2:W-:Y:S04]  /*5b880*/  @P4 STG.E.U16 desc[UR76][R12.64], R21 ;  /* 0x000000150c004986 */ /* 0x0005e8000c10154c */
[----:B------:R-:W-:Y:S04]  /*5b890*/  @P3 STG.E.U16 desc[UR76][R14.64], R24 ;  /* 0x000000180e003986 */ /* 0x000fe8000c10154c */
[----:B--2---:R-:W2:Y:S04]  /*5b8a0*/  LDL.LU R21, [R1+0x278] ;  /* 0x0002780001157983 */ /* 0x004ea80000300800 */
[----:B------:R-:W2:Y:S04]  /*5b8b0*/  LDL.LU R25, [R1+0x288] ;  /* 0x0002880001197983 */ /* 0x000ea80000300800 */
[----:B------:R0:W-:Y:S04]  /*5b8c0*/  STL [R1+0x20b0], R24 ;  /* 0x0020b01801007387 */ /* 0x0001e80000100800 */
[----:B0-----:R-:W2:Y:S01]  /*5b8d0*/  LDL.LU R24, [R1+0x2e4] ;  /* 0x0002e40001187983 */ /* 0x001ea20000300800 */
[----:B------:R-:W-:Y:S01]  /*5b8e0*/  ISETP.LT.AND P3, PT, R28, UR37, !P5 ;  /* 0x000000251c007c0c */ /* 0x000fe2000ef61270 */
[----:B------:R-:W-:Y:S01]  /*5b8f0*/  IMAD.WIDE R12, R7, 0x2, R16 ;  /* 0x00000002070c7825 */ /* 0x000fe200078e0210 */
[----:B-1----:R-:W-:Y:S01]  /*5b900*/  ISETP.GE.AND P4, PT, R6, UR47, PT ;  /* 0x0000002f06007c0c */ /* 0x002fe2000bf86270 */
[----:B------:R-:W0:Y:S01]  /*5b910*/  LDCU UR47, c[0x0][0x398] ;  /* 0x00007300ff2f77ac */ /* 0x000e220008000800 */
[----:B---3--:R-:W-:Y:S01]  /*5b920*/  ISETP.LT.AND P5, PT, R29, UR39, !P5 ;  /* 0x000000271d007c0c */ /* 0x008fe2000efa1270 */
[C---:B------:R-:W-:Y:S01]  /*5b930*/  IMAD.WIDE R14, R7.reuse, 0x2, R10 ;  /* 0x00000002070e7825 */ /* 0x040fe200078e020a */
[----:B------:R-:W3:Y:S01]  /*5b940*/  LDL.LU R29, [R1+0x20c0] ;  /* 0x0020c000011d7983 */ /* 0x000ee20000300800 */
[----:B------:R-:W1:Y:S01]  /*5b950*/  LDCU UR39, c[0x0][0x398] ;  /* 0x00007300ff2777ac */ /* 0x000e620008000800 */
[----:B------:R-:W0:Y:S01]  /*5b960*/  LDCU UR37, c[0x0][0x398] ;  /* 0x00007300ff2577ac */ /* 0x000e220008000800 */
[----:B--2---:R-:W-:Y:S01]  /*5b970*/  PRMT R6, R24, 0x7632, R6 ;  /* 0x0000763218067816 */ /* 0x004fe20000000006 */
[----:B------:R2:W-:Y:S01]  /*5b980*/  @P6 STG.E.U16 desc[UR76][R12.64], R24 ;  /* 0x000000180c006986 */ /* 0x0005e2000c10154c */
[----:B------:R-:W-:Y:S01]  /*5b990*/  ISETP.LT.AND P6, PT, R26, UR43, !P4 ;  /* 0x0000002b1a007c0c */ /* 0x000fe2000e7c1270 */
[----:B------:R-:W0:Y:S02]  /*5b9a0*/  LDCU UR43, c[0x0][0x398] ;  /* 0x00007300ff2b77ac */ /* 0x000e240008000800 */
[----:B------:R1:W-:Y:S01]  /*5b9b0*/  @P2 STG.E.U16 desc[UR76][R14.64], R6 ;  /* 0x000000060e002986 */ /* 0x0003e2000c10154c */
[----:B--2---:R-:W-:-:S03]  /*5b9c0*/  IMAD.WIDE R12, R7, 0x2, R2 ;  /* 0x00000002070c7825 */ /* 0x004fc600078e0202 */
[----:B------:R-:W2:Y:S01]  /*5b9d0*/  LDL.LU R24, [R1+0x298] ;  /* 0x0002980001187983 */ /* 0x000ea20000300800 */
[----:B-1----:R-:W-:Y:S01]  /*5b9e0*/  IMAD.WIDE R14, R7, 0x2, R8 ;  /* 0x00000002070e7825 */ /* 0x002fe200078e0208 */
[----:B------:R-:W-:-:S03]  /*5b9f0*/  PRMT R6, R0, 0x7632, R6 ;  /* 0x0000763200067816 */ /* 0x000fc60000000006 */
[----:B----4-:R-:W-:Y:S01]  /*5ba00*/  VIADD R7, R7, UR45 ;  /* 0x0000002d07077c36 */ /* 0x010fe20008000000 */
[----:B------:R1:W-:Y:S01]  /*5ba10*/  @P3 STG.E.U16 desc[UR76][R14.64], R0 ;  /* 0x000000000e003986 */ /* 0x0003e2000c10154c */
[----:B---3--:R-:W-:Y:S01]  /*5ba20*/  ISETP.LT.AND P2, PT, R29, UR40, !P4 ;  /* 0x000000281d007c0c */ /* 0x008fe2000e741270 */
[----:B------:R-:W3:Y:S02]  /*5ba30*/  LDCU UR45, c[0x0][0x398] ;  /* 0x00007300ff2d77ac */ /* 0x000ee40008000800 */
[----:B------:R4:W-:Y:S04]  /*5ba40*/  @P5 STG.E.U16 desc[UR76][R12.64], R6 ;  /* 0x000000060c005986 */ /* 0x0009e8000c10154c */
[----:B-1----:R-:W0:Y:S01]  /*5ba50*/  LDL.LU R0, [R1+0x20bc] ;  /* 0x0020bc0001007983 */ /* 0x002e220000300800 */
[----:B----4-:R-:W-:Y:S01]  /*5ba60*/  IMAD.WIDE R12, R7, 0x2, R4 ;  /* 0x00000002070c7825 */ /* 0x010fe200078e0204 */
[----:B------:R-:W-:-:S04]  /*5ba70*/  PRMT R6, R21, 0x7632, R6 ;  /* 0x0000763215067816 */ /* 0x000fc80000000006 */
[----:B------:R1:W-:Y:S04]  /*5ba80*/  @P6 STG.E.U16 desc[UR76][R12.64], R21 ;  /* 0x000000150c006986 */ /* 0x0003e8000c10154c */
[----:B-1----:R-:W4:Y:S04]  /*5ba90*/  LDL.LU R21, [R1+0x20b8] ;  /* 0x0020b80001157983 */ /* 0x002f280000300800 */
[----:B------:R-:W2:Y:S01]  /*5baa0*/  LDL R13, [R1+0x13f4] ;  /* 0x0013f400010d7983 */ /* 0x000ea20000100800 */
[----:B------:R-:W-:-:S05]  /*5bab0*/  IMAD.WIDE R14, R7, 0x2, R22 ;  /* 0x00000002070e7825 */ /* 0x000fca00078e0216 */
[----:B------:R1:W-:Y:S04]  /*5bac0*/  @P2 STG.E.U16 desc[UR76][R14.64], R6 ;  /* 0x000000060e002986 */ /* 0x0003e8000c10154c */
[----:B-1----:R-:W3:Y:S01]  /*5bad0*/  LDL R15, [R1+0x13f8] ;  /* 0x0013f800010f7983 */ /* 0x002ee20000100800 */
[----:B------:R-:W-:Y:S02]  /*5bae0*/  PRMT R6, R25, 0x7632, R6 ;  /* 0x0000763219067816 */ /* 0x000fe40000000006 */
[----:B0-----:R-:W-:Y:S01]  /*5baf0*/  ISETP.LT.AND P5, PT, R0, UR47, !P4 ;  /* 0x0000002f00007c0c */ /* 0x001fe2000e7a1270 */
[----:B------:R-:W0:Y:S01]  /*5bb00*/  LDCU UR47, c[0x0][0x3b8] ;  /* 0x00007700ff2f77ac */ /* 0x000e220008000800 */
[----:B--2---:R-:W-:Y:S01]  /*5bb10*/  ISETP.LT.AND P6, PT, R13, UR42, !P4 ;  /* 0x0000002a0d007c0c */ /* 0x004fe2000e7c1270 */
[----:B----4-:R-:W-:Y:S01]  /*5bb20*/  IMAD.WIDE R12, R7, 0x2, R20 ;  /* 0x00000002070c7825 */ /* 0x010fe200078e0214 */
[----:B------:R-:W-:Y:S01]  /*5bb30*/  ISETP.LT.AND P3, PT, R27, UR41, !P4 ;  /* 0x000000291b007c0c */ /* 0x000fe2000e761270 */
[----:B------:R-:W1:Y:S08]  /*5bb40*/  LDCU.64 UR40, c[0x0][0x398] ;  /* 0x00007300ff2877ac */ /* 0x000e700008000a00 */
[----:B------:R2:W-:Y:S01]  /*5bb50*/  @P5 STG.E.U16 desc[UR76][R12.64], R25 ;  /* 0x000000190c005986 */ /* 0x0005e2000c10154c */
[----:B---3--:R-:W-:Y:S01]  /*5bb60*/  ISETP.LT.AND P5, PT, R28, UR45, !P4 ;  /* 0x0000002d1c007c0c */ /* 0x008fe2000e7a1270 */
[----:B------:R-:W3:Y:S01]  /*5bb70*/  LDCU UR42, c[0x0][0x398] ;  /* 0x00007300ff2a77ac */ /* 0x000ee20008000800 */
[----:B------:R-:W4:Y:S01]  /*5bb80*/  LDCU UR45, c[0x0][0x398] ;  /* 0x00007300ff2d77ac */ /* 0x000f220008000800 */
[----:B--2---:R-:W2:Y:S04]  /*5bb90*/  LDL.LU R25, [R1+0x20b4] ;  /* 0x0020b40001197983 */ /* 0x004ea80000300800 */
[----:B------:R0:W-:Y:S04]  /*5bba0*/  STL [R1+0x20ac], R28 ;  /* 0x0020ac1c01007387 */ /* 0x0001e80000100800 */
[----:B0-----:R-:W3:Y:S01]  /*5bbb0*/  LDL R28, [R1+0x1400] ;  /* 0x00140000011c7983 */ /* 0x001ee20000100800 */
[----:B------:R-:W-:Y:S01]  /*5bbc0*/  ISETP.LT.AND P2, PT, R15, UR39, !P4 ;  /* 0x000000270f007c0c */ /* 0x000fe2000e741270 */
[C---:B------:R-:W-:Y:S01]  /*5bbd0*/  IMAD.WIDE R14, R7.reuse, 0x2, R18 ;  /* 0x00000002070e7825 */ /* 0x040fe200078e0212 */
[----:B------:R-:W0:Y:S04]  /*5bbe0*/  LDCU UR39, c[0x0][0x398] ;  /* 0x00007300ff2777ac */ /* 0x000e280008000800 */
[----:B------:R1:W-:Y:S02]  /*5bbf0*/  @P3 STG.E.U16 desc[UR76][R14.64], R6 ;  /* 0x000000060e003986 */ /* 0x0003e4000c10154c */
[----:B-1----:R-:W-:Y:S01]  /*5bc00*/  IMAD.WIDE R14, R7, 0x2, R16 ;  /* 0x00000002070e7825 */ /* 0x002fe200078e0210 */
[----:B------:R-:W-:-:S04]  /*5bc10*/  PRMT R6, R24, 0x7632, R6 ;  /* 0x0000763218067816 */ /* 0x000fc80000000006 */
[----:B------:R1:W-:Y:S04]  /*5bc20*/  @P6 STG.E.U16 desc[UR76][R14.64], R24 ;  /* 0x000000180e006986 */ /* 0x0003e8000c10154c */
[----:B-1----:R-:W4:Y:S01]  /*5bc30*/  LDL.LU R24, [R1+0x20b0] ;  /* 0x0020b00001187983 */ /* 0x002f220000300800 */
[----:B--2---:R-:W-:-:S05]  /*5bc40*/  VIADD R12, R25, 0x2d ;  /* 0x0000002d190c7836 */ /* 0x004fca0000000000 */
[----:B------:R-:W-:Y:S01]  /*5bc50*/  ISETP.GE.AND P3, PT, R12, UR41, PT ;  /* 0x000000290c007c0c */ /* 0x000fe2000bf66270 */
[----:B------:R-:W-:Y:S01]  /*5bc60*/  IMAD.WIDE R12, R7, 0x2, R10 ;  /* 0x00000002070c7825 */ /* 0x000fe200078e020a */
[----:B------:R-:W1:Y:S04]  /*5bc70*/  LDCU UR41, c[0x0][0x398] ;  /* 0x00007300ff2977ac */ /* 0x000e680008000800 */
[----:B------:R2:W-:Y:S01]  /*5bc80*/  @P2 STG.E.U16 desc[UR76][R12.64], R6 ;  /* 0x000000060c002986 */ /* 0x0005e2000c10154c */
[----:B---3--:R-:W-:-:S03]  /*5bc90*/  ISETP.LT.AND P4, PT, R28, UR42, !P4 ;  /* 0x0000002a1c007c0c */ /* 0x008fc6000e781270 */
[----:B------:R-:W3:Y:S04]  /*5bca0*/  LDL.LU R28, [R1+0x2c8] ;  /* 0x0002c800011c7983 */ /* 0x000ee80000300800 */
[----:B--2---:R-:W2:Y:S01]  /*5bcb0*/  LDL.LU R13, [R1+0x2a8] ;  /* 0x0002a800010d7983 */ /* 0x004ea20000300800 */
[----:B------:R-:W-:Y:S01]  /*5bcc0*/  ISETP.LT.AND P6, PT, R27, UR37, !P3 ;  /* 0x000000251b007c0c */ /* 0x000fe2000dfc1270 */
[----:B------:R-:W-:Y:S01]  /*5bcd0*/  IMAD.WIDE R14, R7, 0x2, R8 ;  /* 0x00000002070e7825 */ /* 0x000fe200078e0208 */
[----:B------:R-:W-:Y:S01]  /*5bce0*/  ISETP.LT.AND P2, PT, R29, UR43, !P3 ;  /* 0x0000002b1d007c0c */ /* 0x000fe2000df41270 */
[----:B------:R0:W-:Y:S01]  /*5bcf0*/  STL [R1+0x20a8], R27 ;  /* 0x0020a81b01007387 */ /* 0x0001e20000100800 */
[----:B------:R-:W1:Y:S01]  /*5bd00*/  LDCU.64 UR42, c[0x0][0x398] ;  /* 0x00007300ff2a77ac */ /* 0x000e620008000a00 */
[----:B------:R-:W1:Y:S02]  /*5bd10*/  LDCU UR37, c[0x0][0x398] ;  /* 0x00007300ff2577ac */ /* 0x000e640008000800 */
[----:B0-----:R-:W4:Y:S04]  /*5bd20*/  LDL.LU R27, [R1+0x2b8] ;  /* 0x0002b800011b7983 */ /* 0x001f280000300800 */
[----:B--2---:R0:W-:Y:S01]  /*5bd30*/  @P5 STG.E.U16 desc[UR76][R14.64], R13 ;  /* 0x0000000d0e005986 */ /* 0x0041e2000c10154c */
[----:B------:R-:W-:Y:S01]  /*5bd40*/  ISETP.LT.AND P5, PT, R26, UR39, !P3 ;  /* 0x000000271a007c0c */ /* 0x000fe2000dfa1270 */
[----:B------:R-:W2:Y:S01]  /*5bd50*/  LDCU UR39, c[0x0][0x398] ;  /* 0x00007300ff2777ac */ /* 0x000ea20008000800 */
[----:B------:R-:W-:Y:S01]  /*5bd60*/  PRMT R6, R13, 0x7632, R6 ;  /* 0x000076320d067816 */ /* 0x000fe20000000006 */
[----:B0-----:R-:W-:-:S04]  /*5bd70*/  IMAD.WIDE R12, R7, 0x2, R2 ;  /* 0x00000002070c7825 */ /* 0x001fc800078e0202 */
[----:B------:R-:W-:Y:S01]  /*5bd80*/  VIADD R7, R7, UR47 ;  /* 0x0000002f07077c36 */ /* 0x000fe20008000000 */
[----:B------:R0:W-:Y:S01]  /*5bd90*/  @P4 STG.E.U16 desc[UR76][R12.64], R6 ;  /* 0x000000060c004986 */ /* 0x0001e2000c10154c */
[----:B----4-:R-:W-:Y:S01]  /*5bda0*/  PRMT R24, R27, 0x7632, R24 ;  /* 0x000076321b187816 */ /* 0x010fe20000000018 */
[----:B------:R-:W4:Y:S01]  /*5bdb0*/  LDCU UR47, c[0x0][0x398] ;  /* 0x00007300ff2f77ac */ /* 0x000f220008000800 */
[----:B0-----:R-:W-:-:S05]  /*5bdc0*/  IMAD.WIDE R12, R7, 0x2, R4 ;  /* 0x00000002070c7825 */ /* 0x001fca00078e0204 */
[----:B------:R0:W-:Y:S04]  /*5bdd0*/  @P5 STG.E.U16 desc[UR76][R12.64], R27 ;  /* 0x0000001b0c005986 */ /* 0x0001e8000c10154c */
[----:B0-----:R-:W2:Y:S01]  /*5bde0*/  LDL R13, [R1+0x13f4] ;  /* 0x0013f400010d7983 */ /* 0x001ea20000100800 */
[----:B------:R-:W-:Y:S01]  /*5bdf0*/  ISETP.LT.AND P4, PT, R0, UR45, !P3 ;  /* 0x0000002d00007c0c */ /* 0x000fe2000df81270 */
[----:B------:R-:W-:Y:S01]  /*5be00*/  IMAD.WIDE R14, R7, 0x2, R22 ;  /* 0x00000002070e7825 */ /* 0x000fe200078e0216 */
[----:B------:R-:W0:Y:S01]  /*5be10*/  LDCU UR45, c[0x0][0x398] ;  /* 0x00007300ff2d77ac */ /* 0x000e220008000800 */
[----:B------:R-:W4:Y:S02]  /*5be20*/  LDL.LU R27, [R1+0x2d8] ;  /* 0x0002d800011b7983 */ /* 0x000f240000300800 */
[----:B------:R-:W-:-:S02]  /*5be30*/  VIADD R6, R25, 0x2e ;  /* 0x0000002e19067836 */ /* 0x000fc40000000000 */
[----:B------:R-:W-:Y:S03]  /*5be40*/  @P2 STG.E.U16 desc[UR76][R14.64], R24 ;  /* 0x000000180e002986 */ /* 0x000fe6000c10154c */
[----:B-1----:R-:W-:Y:S01]  /*5be50*/  ISETP.GE.AND P5, PT, R6, UR43, PT ;  /* 0x0000002b06007c0c */ /* 0x002fe2000bfa6270 */
[----:B------:R-:W1:Y:S01]  /*5be60*/  LDCU UR43, c[0x0][0x398] ;  /* 0x00007300ff2b77ac */ /* 0x000e620008000800 */
[----:B---3--:R-:W-:Y:S02]  /*5be70*/  PRMT R6, R28, 0x7632, R6 ;  /* 0x000076321c067816 */ /* 0x008fe40000000006 */
[----:B--2---:R-:W-:Y:S01]  /*5be80*/  ISETP.LT.AND P2, PT, R13, UR44, !P3 ;  /* 0x0000002c0d007c0c */ /* 0x004fe2000df41270 */
[C---:B------:R-:W-:Y:S01]  /*5be90*/  IMAD.WIDE R12, R7.reuse, 0x2, R20 ;  /* 0x00000002070c7825 */ /* 0x040fe200078e0214 */
[----:B------:R-:W2:Y:S04]  /*5bea0*/  LDCU UR44, c[0x0][0x398] ;  /* 0x00007300ff2c77ac */ /* 0x000ea80008000800 */
[----:B------:R3:W-:Y:S04]  /*5beb0*/  @P4 STG.E.U16 desc[UR76][R12.64], R28 ;  /* 0x0000001c0c004986 */ /* 0x0007e8000c10154c */
[----:B---3--:R-:W3:Y:S04]  /*5bec0*/  LDL.LU R28, [R1+0x20ac] ;  /* 0x0020ac00011c7983 */ /* 0x008ee80000300800 */
[----:B------:R-:W0:Y:S04]  /*5bed0*/  LDL R12, [R1+0x13f8] ;  /* 0x0013f800010c7983 */ /* 0x000e280000100800 */
[----:B------:R-:W2:Y:S01]  /*5bee0*/  LDL R13, [R1+0x1400] ;  /* 0x00140000010d7983 */ /* 0x000ea20000100800 */
[----:B------:R-:W-:-:S05]  /*5bef0*/  IMAD.WIDE R14, R7, 0x2, R18 ;  /* 0x00000002070e7825 */ /* 0x000fca00078e0212 */
[----:B------:R-:W-:Y:S04]  /*5bf00*/  @P6 STG.E.U16 desc[UR76][R14.64], R6 ;  /* 0x000000060e006986 */ /* 0x000fe8000c10154c */
[----:B---3--:R3:W-:Y:S01]  /*5bf10*/  STL [R1+0x20a4], R28 ;  /* 0x0020a41c01007387 */ /* 0x0087e20000100800 */
[----:B0-----:R-:W-:Y:S02]  /*5bf20*/  ISETP.LT.AND P6, PT, R12, UR45, !P3 ;  /* 0x0000002d0c007c0c */ /* 0x001fe4000dfc1270 */
[----:B--2---:R-:W-:Y:S01]  /*5bf30*/  ISETP.LT.AND P4, PT, R13, UR37, !P3 ;  /* 0x000000250d007c0c */ /* 0x004fe2000df81270 */
[C---:B------:R-:W-:Y:S01]  /*5bf40*/  IMAD.WIDE R12, R7.reuse, 0x2, R16 ;  /* 0x00000002070c7825 */ /* 0x040fe200078e0210 */
[----:B------:R-:W-:Y:S01]  /*5bf50*/  ISETP.LT.AND P3, PT, R28, UR39, !P3 ;  /* 0x000000271c007c0c */ /* 0x000fe2000df61270 */
[----:B------:R-:W0:Y:S01]  /*5bf60*/  LDCU UR37, c[0x0][0x398] ;  /* 0x00007300ff2577ac */ /* 0x000e220008000800 */
[----:B---3--:R-:W2:Y:S01]  /*5bf70*/  LDL.LU R28, [R1+0x2e8] ;  /* 0x0002e800011c7983 */ /* 0x008ea20000300800 */
[----:B------:R-:W-:Y:S01]  /*5bf80*/  IMAD.WIDE R14, R7, 0x2, R10 ;  /* 0x00000002070e7825 */ /* 0x000fe200078e020a */
[----:B------:R-:W3:Y:S01]  /*5bf90*/  LDCU UR45, c[0x0][0x3b8] ;  /* 0x00007700ff2d77ac */ /* 0x000ee20008000800 */
[----:B------:R-:W0:Y:S01]  /*5bfa0*/  LDCU UR39, c[0x0][0x398] ;  /* 0x00007300ff2777ac */ /* 0x000e220008000800 */
[----:B--2---:R-:W-:Y:S01]  /*5bfb0*/  PRMT R6, R28, 0x7632, R6 ;  /* 0x000076321c067816 */ /* 0x004fe20000000006 */
[----:B------:R2:W-:Y:S01]  /*5bfc0*/  @P2 STG.E.U16 desc[UR76][R12.64], R28 ;  /* 0x0000001c0c002986 */ /* 0x0005e2000c10154c */
[----:B----4-:R-:W-:-:S03]  /*5bfd0*/  ISETP.LT.AND P2, PT, R29, UR47, !P5 ;  /* 0x0000002f1d007c0c */ /* 0x010fc6000ef41270 */
[----:B--2---:R-:W2:Y:S04]  /*5bfe0*/  LDL.LU R28, [R1+0x28c] ;  /* 0x00028c00011c7983 */ /* 0x004ea80000300800 */
[----:B------:R4:W-:Y:S04]  /*5bff0*/  STL [R1+0x20a0], R29 ;  /* 0x0020a01d01007387 */ /* 0x0009e80000100800 */
[----:B----4-:R-:W4:Y:S01]  /*5c000*/  LDL R29, [R1+0x13f4] ;  /* 0x0013f400011d7983 */ /* 0x010f220000100800 */
[----:B------:R-:W-:-:S03]  /*5c010*/  IMAD.WIDE R12, R7, 0x2, R2 ;  /* 0x00000002070c7825 */ /* 0x000fc600078e0202 */
[----:B------:R0:W-:Y:S02]  /*5c020*/  @P6 STG.E.U16 desc[UR76][R14.64], R6 ;  /* 0x000000060e006986 */ /* 0x0001e4000c10154c */
[----:B0-----:R-:W-:Y:S01]  /*5c030*/  IMAD.WIDE R14, R7, 0x2, R8 ;  /* 0x00000002070e7825 */ /* 0x001fe200078e0208 */
[----:B------:R-:W-:-:S04]  /*5c040*/  PRMT R6, R27, 0x7632, R6 ;  /* 0x000076321b067816 */ /* 0x000fc80000000006 */
[----:B------:R0:W-:Y:S04]  /*5c050*/  @P3 STG.E.U16 desc[UR76][R14.64], R27 ;  /* 0x0000001b0e003986 */ /* 0x0001e8000c10154c */
[----:B------:R1:W-:Y:S01]  /*5c060*/  @P4 STG.E.U16 desc[UR76][R12.64], R6 ;  /* 0x000000060c004986 */ /* 0x0003e2000c10154c */
[----:B------:R-:W-:Y:S02]  /*5c070*/  ISETP.LT.AND P4, PT, R0, UR37, !P5 ;  /* 0x0000002500007c0c */ /* 0x000fe4000ef81270 */
[----:B------:R-:W-:Y:S01]  /*5c080*/  ISETP.LT.AND P6, PT, R26, UR44, !P5 ;  /* 0x0000002c1a007c0c */ /* 0x000fe2000efc1270 */
[----:B---3--:R-:W-:Y:S01]  /*5c090*/  VIADD R7, R7, UR45 ;  /* 0x0000002d07077c36 */ /* 0x008fe20008000000 */
[----:B------:R-:W3:Y:S01]  /*5c0a0*/  LDCU UR44, c[0x0][0x398] ;  /* 0x00007300ff2c77ac */ /* 0x000ee20008000800 */
[----:B0-----:R-:W3:Y:S01]  /*5c0b0*/  LDL.LU R27, [R1+0x20a8] ;  /* 0x0020a800011b7983 */ /* 0x001ee20000300800 */
[----:B------:R-:W0:Y:S01]  /*5c0c0*/  LDCU UR37, c[0x0][0x398] ;  /* 0x00007300ff2577ac */ /* 0x000e220008000800 */
[----:B----4-:R-:W-:Y:S01]  /*5c0d0*/  ISETP.LT.AND P3, PT, R29, UR46, !P5 ;  /* 0x0000002e1d007c0c */ /* 0x010fe2000ef61270 */
[C---:B-1----:R-:W-:Y:S01]  /*5c0e0*/  IMAD.WIDE R12, R7.reuse, 0x2, R4 ;  /* 0x00000002070c7825 */ /* 0x042fe200078e0204 */
[----:B------:R-:W4:Y:S01]  /*5c0f0*/  LDL R29, [R1+0x1400] ;  /* 0x00140000011d7983 */ /* 0x000f220000100800 */
[----:B--2---:R-:W-:Y:S01]  /*5c100*/  PRMT R24, R28, 0x7632, R24 ;  /* 0x000076321c187816 */ /* 0x004fe20000000018 */
[----:B------:R-:W1:Y:S02]  /*5c110*/  LDCU.64 UR46, c[0x0][0x398] ;  /* 0x00007300ff2e77ac */ /* 0x000e640008000a00 */
[----:B------:R2:W-:Y:S01]  /*5c120*/  STL [R1+0x209c], R0 ;  /* 0x00209c0001007387 */ /* 0x0005e20000100800 */
[----:B------:R-:W0:Y:S03]  /*5c130*/  LDCU UR45, c[0x0][0x3b8] ;  /* 0x00007700ff2d77ac */ /* 0x000e260008000800 */
[----:B--2---:R-:W2:Y:S01]  /*5c140*/  LDL.LU R0, [R1+0x27c] ;  /* 0x00027c0001007983 */ /* 0x004ea20000300800 */
[----:B------:R-:W-:-:S03]  /*5c150*/  IMAD.WIDE R14, R7, 0x2, R22 ;  /* 0x00000002070e7825 */ /* 0x000fc600078e0216 */
[----:B--2---:R2:W-:Y:S04]  /*5c160*/  @P6 STG.E.U16 desc[UR76][R12.64], R0 ;  /* 0x000000000c006986 */ /* 0x0045e8000c10154c */
[----:B--2---:R-:W2:Y:S01]  /*5c170*/  LDL R13, [R1+0x13f8] ;  /* 0x0013f800010d7983 */ /* 0x004ea20000100800 */
[----:B------:R-:W-:Y:S02]  /*5c180*/  PRMT R6, R0, 0x7632, R6 ;  /* 0x0000763200067816 */ /* 0x000fe40000000006 */
[----:B---3--:R-:W-:Y:S01]  /*5c190*/  ISETP.LT.AND P6, PT, R27, UR39, !P5 ;  /* 0x000000271b007c0c */ /* 0x008fe2000efc1270 */
[----:B------:R-:W3:Y:S01]  /*5c1a0*/  LDL.LU R0, [R1+0x2ac] ;  /* 0x0002ac0001007983 */ /* 0x000ee20000300800 */
[----:B------:R-:W4:Y:S03]  /*5c1b0*/  LDCU UR39, c[0x0][0x398] ;  /* 0x00007300ff2777ac */ /* 0x000f260008000800 */
[----:B------:R0:W-:Y:S04]  /*5c1c0*/  @P2 STG.E.U16 desc[UR76][R14.64], R6 ;  /* 0x000000060e002986 */ /* 0x0001e8000c10154c */
[----:B------:R1:W-:Y:S01]  /*5c1d0*/  STL [R1+0x2098], R21 ;  /* 0x0020981501007387 */ /* 0x0003e20000100800 */
[----:B0-----:R-:W-:Y:S01]  /*5c1e0*/  IMAD.WIDE R14, R7, 0x2, R18 ;  /* 0x00000002070e7825 */ /* 0x001fe200078e0212 */
[----:B--2---:R-:W-:-:S03]  /*5c1f0*/  ISETP.LT.AND P2, PT, R13, UR44, !P5 ;  /* 0x0000002c0d007c0c */ /* 0x004fc6000ef41270 */
[----:B------:R-:W-:Y:S01]  /*5c200*/  IMAD.WIDE R12, R7, 0x2, R20 ;  /* 0x00000002070c7825 */ /* 0x000fe200078e0214 */
[----:B------:R-:W0:Y:S01]  /*5c210*/  LDCU UR44, c[0x0][0x398] ;  /* 0x00007300ff2c77ac */ /* 0x000e220008000800 */
[----:B-1----:R-:W2:Y:S04]  /*5c220*/  LDL.LU R21, [R1+0x2bc] ;  /* 0x0002bc0001157983 */ /* 0x002ea80000300800 */
[----:B------:R1:W-:Y:S04]  /*5c230*/  @P4 STG.E.U16 desc[UR76][R12.64], R28 ;  /* 0x0000001c0c004986 */ /* 0x0003e8000c10154c */
[----:B------:R-:W-:Y:S04]  /*5c240*/  @P6 STG.E.U16 desc[UR76][R14.64], R24 ;  /* 0x000000180e006986 */ /* 0x000fe8000c10154c */
[----:B-1----:R-:W2:Y:S04]  /*5c250*/  LDL.LU R28, [R1+0x20a4] ;  /* 0x0020a400011c7983 */ /* 0x002ea80000300800 */
[----:B------:R1:W-:Y:S04]  /*5c260*/  STL [R1+0x2094], R24 ;  /* 0x0020941801007387 */ /* 0x0003e80000100800 */
[----:B-1----:R-:W3:Y:S01]  /*5c270*/  LDL.LU R24, [R1+0x29c] ;  /* 0x00029c0001187983 */ /* 0x002ee20000300800 */
[----:B------:R-:W-:-:S02]  /*5c280*/  VIADD R6, R25, 0x2f ;  /* 0x0000002f19067836 */ /* 0x000fc40000000000 */
[----:B------:R-:W-:-:S03]  /*5c290*/  IMAD.WIDE R12, R7, 0x2, R16 ;  /* 0x00000002070c7825 */ /* 0x000fc600078e0210 */
[----:B------:R-:W-:Y:S01]  /*5c2a0*/  ISETP.GE.AND P4, PT, R6, UR47, PT ;  /* 0x0000002f06007c0c */ /* 0x000fe2000bf86270 */
[----:B------:R-:W-:Y:S01]  /*5c2b0*/  IMAD.WIDE R14, R7, 0x2, R10 ;  /* 0x00000002070e7825 */ /* 0x000fe200078e020a */
[----:B------:R-:W1:Y:S01]  /*5c2c0*/  LDCU UR47, c[0x0][0x398] ;  /* 0x00007300ff2f77ac */ /* 0x000e620008000800 */
[----:B--2---:R-:W-:Y:S01]  /*5c2d0*/  ISETP.LT.AND P6, PT, R28, UR37, !P5 ;  /* 0x000000251c007c0c */ /* 0x004fe2000efc1270 */
[----:B------:R-:W2:Y:S01]  /*5c2e0*/  LDCU UR37, c[0x0][0x398] ;  /* 0x00007300ff2577ac */ /* 0x000ea20008000800 */
[----:B----4-:R-:W-:Y:S02]  /*5c2f0*/  ISETP.LT.AND P5, PT, R29, UR39, !P5 ;  /* 0x000000271d007c0c */ /* 0x010fe4000efa1270 */
[----:B------:R-:W4:Y:S01]  /*5c300*/  LDL.LU R29, [R1+0x20a0] ;  /* 0x0020a000011d7983 */ /* 0x000f220000300800 */
[----:B------:R-:W1:Y:S01]  /*5c310*/  LDCU UR39, c[0x0][0x398] ;  /* 0x00007300ff2777ac */ /* 0x000e620008000800 */
[----:B---3--:R-:W-:Y:S02]  /*5c320*/  PRMT R6, R24, 0x7632, R6 ;  /* 0x0000763218067816 */ /* 0x008fe40000000006 */
[----:B------:R3:W-:Y:S01]  /*5c330*/  @P3 STG.E.U16 desc[UR76][R12.64], R24 ;  /* 0x000000180c003986 */ /* 0x0007e2000c10154c */
[----:B0-----:R-:W-:-:S03]  /*5c340*/  ISETP.LT.AND P3, PT, R26, UR44, !P4 ;  /* 0x0000002c1a007c0c */ /* 0x001fc6000e761270 */
[----:B------:R0:W-:Y:S01]  /*5c350*/  @P2 STG.E.U16 desc[UR76][R14.64], R6 ;  /* 0x000000060e002986 */ /* 0x0001e2000c10154c */
[----:B---3--:R-:W-:-:S03]  /*5c360*/  IMAD.WIDE R12, R7, 0x2, R2 ;  /* 0x00000002070c7825 */ /* 0x008fc600078e0202 */
[----:B------:R-:W3:Y:S01]  /*5c370*/  LDL.LU R24, [R1+0x2ec] ;  /* 0x0002ec0001187983 */ /* 0x000ee20000300800 */
[----:B0-----:R-:W-:Y:S01]  /*5c380*/  IMAD.WIDE R14, R7, 0x2, R8 ;  /* 0x00000002070e7825 */ /* 0x001fe200078e0208 */
[----:B------:R-:W-:-:S03]  /*5c390*/  PRMT R6, R0, 0x7632, R6 ;  /* 0x0000763200067816 */ /* 0x000fc60000000006 */
[----:B------:R-:W-:Y:S01]  /*5c3a0*/  VIADD R7, R7, UR45 ;  /* 0x0000002d07077c36 */ /* 0x000fe20008000000 */
[----:B------:R0:W-:Y:S01]  /*5c3b0*/  @P6 STG.E.U16 desc[UR76][R14.64], R0 ;  /* 0x000000000e006986 */ /* 0x0001e2000c10154c */
[----:B------:R-:W1:Y:S03]  /*5c3c0*/  LDCU.64 UR44, c[0x0][0x398] ;  /* 0x00007300ff2c77ac */ /* 0x000e660008000a00 */
[----:B------:R2:W-:Y:S04]  /*5c3d0*/  @P5 STG.E.U16 desc[UR76][R12.64], R6 ;  /* 0x000000060c005986 */ /* 0x0005e8000c10154c */
[----:B0-----:R-:W1:Y:S01]  /*5c3e0*/  LDL.LU R0, [R1+0x209c] ;  /* 0x00209c0001007983 */ /* 0x001e620000300800 */
[----:B--2---:R-:W-:Y:S01]  /*5c3f0*/  IMAD.WIDE R12, R7, 0x2, R4 ;  /* 0x00000002070c7825 */ /* 0x004fe200078e0204 */
[----:B------:R-:W-:-:S04]  /*5c400*/  PRMT R6, R21, 0x7632, R6 ;  /* 0x0000763215067816 */ /* 0x000fc80000000006 */
[----:B------:R0:W-:Y:S04]  /*5c410*/  @P3 STG.E.U16 desc[UR76][R12.64], R21 ;  /* 0x000000150c003986 */ /* 0x0001e8000c10154c */
[----:B0-----:R-:W2:Y:S04]  /*5c420*/  LDL.LU R21, [R1+0x2098] ;  /* 0x0020980001157983 */ /* 0x001ea80000300800 */
[----:B------:R-:W3:Y:S01]  /*5c430*/  LDL R13, [R1+0x13f4] ;  /* 0x0013f400010d7983 */ /* 0x000ee20000100800 */
[----:B------:R-:W-:Y:S01]  /*5c440*/  IMAD.WIDE R14, R7, 0x2, R22 ;  /* 0x00000002070e7825 */ /* 0x000fe200078e0216 */
[----:B----4-:R-:W-:Y:S01]  /*5c450*/  ISETP.LT.AND P2, PT, R29, UR43, !P4 ;  /* 0x0000002b1d007c0c */ /* 0x010fe2000e741270 */
[----:B------:R-:W0:-:S12]  /*5c460*/  LDCU UR43, c[0x0][0x398] ;  /* 0x00007300ff2b77ac */ /* 0x000e180008000800 */
[----:B------:R4:W-:Y:S04]  /*5c470*/  @P2 STG.E.U16 desc[UR76][R14.64], R6 ;  /* 0x000000060e002986 */ /* 0x0009e8000c10154c */
[----:B----4-:R-:W4:Y:S04]  /*5c480*/  LDL R15, [R1+0x13f8] ;  /* 0x0013f800010f7983 */ /* 0x010f280000100800 */
[----:B--2---:R2:W-:Y:S01]  /*5c490*/  STL [R1+0x2090], R21 ;  /* 0x0020901501007387 */ /* 0x0045e20000100800 */
[----:B---3--:R-:W-:Y:S01]  /*5c4a0*/  ISETP.LT.AND P3, PT, R13, UR40, !P4 ;  /* 0x000000280d007c0c */ /* 0x008fe2000e761270 */
[----:B------:R-:W-:Y:S01]  /*5c4b0*/  IMAD.WIDE R12, R7, 0x2, R20 ;  /* 0x00000002070c7825 */ /* 0x000fe200078e0214 */
[----:B-1----:R-:W-:Y:S01]  /*5c4c0*/  ISETP.LT.AND P5, PT, R0, UR47, !P4 ;  /* 0x0000002f00007c0c */ /* 0x002fe2000e7a1270 */
[----:B------:R-:W1:Y:S01]  /*5c4d0*/  LDCU UR40, c[0x0][0x398] ;  /* 0x00007300ff2877ac */ /* 0x000e620008000800 */
[----:B--2---:R-:W2:Y:S01]  /*5c4e0*/  LDL.LU R21, [R1+0x2cc] ;  /* 0x0002cc0001157983 */ /* 0x004ea20000300800 */
[----:B------:R-:W-:Y:S01]  /*5c4f0*/  ISETP.LT.AND P6, PT, R27, UR41, !P4 ;  /* 0x000000291b007c0c */ /* 0x000fe2000e7c1270 */
[----:B------:R-:W3:Y:S01]  /*5c500*/  LDCU UR41, c[0x0][0x398] ;  /* 0x00007300ff2977ac */ /* 0x000ee20008000800 */
[----:B------:R-:W0:Y:S01]  /*5c510*/  LDCU UR47, c[0x0][0x398] ;  /* 0x00007300ff2f77ac */ /* 0x000e220008000800 */
[----:B----4-:R-:W-:Y:S01]  /*5c520*/  ISETP.LT.AND P2, PT, R15, UR39, !P4 ;  /* 0x000000270f007c0c */ /* 0x010fe2000e741270 */
[----:B------:R-:W-:Y:S01]  /*5c530*/  IMAD.WIDE R14, R7, 0x2, R18 ;  /* 0x00000002070e7825 */ /* 0x000fe200078e0212 */
[----:B------:R-:W4:Y:S01]  /*5c540*/  LDCU UR39, c[0x0][0x398] ;  /* 0x00007300ff2777ac */ /* 0x000f220008000800 */
[----:B--2---:R-:W-:-:S04]  /*5c550*/  PRMT R6, R21, 0x7632, R6 ;  /* 0x0000763215067816 */ /* 0x004fc80000000006 */
[----:B------:R2:W-:Y:S04]  /*5c560*/  @P5 STG.E.U16 desc[UR76][R12.64], R21 ;  /* 0x000000150c005986 */ /* 0x0005e8000c10154c */
[----:B------:R0:W-:Y:S04]  /*5c570*/  @P6 STG.E.U16 desc[UR76][R14.64], R6 ;  /* 0x000000060e006986 */ /* 0x0001e8000c10154c */
[----:B--2---:R-:W2:Y:S01]  /*5c580*/  LDL.LU R21, [R1+0x2f0] ;  /* 0x0002f00001157983 */ /* 0x004ea20000300800 */
[----:B0-----:R-:W-:Y:S01]  /*5c590*/  IMAD.WIDE R14, R7, 0x2, R16 ;  /* 0x00000002070e7825 */ /* 0x001fe200078e0210 */
[----:B------:R-:W-:-:S04]  /*5c5a0*/  PRMT R6, R24, 0x7632, R6 ;  /* 0x0000763218067816 */ /* 0x000fc80000000006 */
[----:B------:R0:W-:Y:S04]  /*5c5b0*/  @P3 STG.E.U16 desc[UR76][R14.64], R24 ;  /* 0x000000180e003986 */ /* 0x0001e8000c10154c */
[----:B0-----:R-:W2:Y:S04]  /*5c5c0*/  LDL.LU R24, [R1+0x2094] ;  /* 0x0020940001187983 */ /* 0x001ea80000300800 */
[----:B------:R-:W1:Y:S01]  /*5c5d0*/  LDL R15, [R1+0x1400] ;  /* 0x00140000010f7983 */ /* 0x000e620000100800 */
[----:B---3--:R-:W-:-:S03]  /*5c5e0*/  ISETP.LT.AND P5, PT, R28, UR41, !P4 ;  /* 0x000000291c007c0c */ /* 0x008fc6000e7a1270 */
[----:B------:R0:W-:Y:S01]  /*5c5f0*/  STL [R1+0x208c], R9 ;  /* 0x00208c0901007387 */ /* 0x0001e20000100800 */
[----:B------:R-:W-:-:S05]  /*5c600*/  VIADD R12, R25, 0x30 ;  /* 0x00000030190c7836 */ /* 0x000fca0000000000 */
[----:B------:R-:W-:Y:S01]  /*5c610*/  ISETP.GE.AND P6, PT, R12, UR45, PT ;  /* 0x0000002d0c007c0c */ /* 0x000fe2000bfc6270 */
[----:B------:R-:W-:Y:S01]  /*5c620*/  IMAD.WIDE R12, R7, 0x2, R10 ;  /* 0x00000002070c7825 */ /* 0x000fe200078e020a */
[----:B------:R-:W3:Y:S01]  /*5c630*/  LDCU UR45, c[0x0][0x398] ;  /* 0x00007300ff2d77ac */ /* 0x000ee20008000800 */
[----:B-1----:R-:W-:Y:S02]  /*5c640*/  ISETP.LT.AND P4, PT, R15, UR40, !P4 ;  /* 0x000000280f007c0c */ /* 0x002fe4000e781270 */
[----:B------:R-:W-:Y:S01]  /*5c650*/  IMAD.WIDE R14, R7, 0x2, R8 ;  /* 0x00000002070e7825 */ /* 0x000fe200078e0208 */
[----:B------:R1:W-:Y:S01]  /*5c660*/  @P2 STG.E.U16 desc[UR76][R12.64], R6 ;  /* 0x000000060c002986 */ /* 0x0003e2000c10154c */
[----:B------:R-:W-:Y:S01]  /*5c670*/  ISETP.LT.AND P3, PT, R27, UR37, !P6 ;  /* 0x000000251b007c0c */ /* 0x000fe2000f761270 */
[----:B------:R-:W3:Y:S02]  /*5c680*/  LDCU.64 UR40, c[0x0][0x398] ;  /* 0x00007300ff2877ac */ /* 0x000ee40008000a00 */
[----:B0-----:R-:W3:Y:S01]  /*5c690*/  LDL.LU R9, [R1+0x2dc] ;  /* 0x0002dc0001097983 */ /* 0x001ee20000300800 */
[----:B------:R-:W-:Y:S01]  /*5c6a0*/  ISETP.LT.AND P2, PT, R29, UR43, !P6 ;  /* 0x0000002b1d007c0c */ /* 0x000fe2000f741270 */
[----:B------:R-:W0:Y:S01]  /*5c6b0*/  LDCU UR43, c[0x0][0x3b8] ;  /* 0x00007700ff2b77ac */ /* 0x000e220008000800 */
[----:B-1----:R-:W-:Y:S01]  /*5c6c0*/  IMAD.WIDE R12, R7, 0x2, R2 ;  /* 0x00000002070c7825 */ /* 0x002fe200078e0202 */
[----:B------:R1:W-:Y:S01]  /*5c6d0*/  STL [R1+0x2088], R27 ;  /* 0x0020881b01007387 */ /* 0x0003e20000100800 */
[----:B--2---:R-:W-:Y:S01]  /*5c6e0*/  PRMT R24, R21, 0x7632, R24 ;  /* 0x0000763215187816 */ /* 0x004fe20000000018 */
[----:B------:R-:W2:Y:S02]  /*5c6f0*/  LDCU UR37, c[0x0][0x398] ;  /* 0x00007300ff2577ac */ /* 0x000ea40008000800 */
[----:B-1----:R-:W2:Y:S01]  /*5c700*/  LDL.LU R27, [R1+0x300] ;  /* 0x00030000011b7983 */ /* 0x002ea20000300800 */
[----:B0-----:R-:W-:Y:S01]  /*5c710*/  VIADD R7, R7, UR43 ;  /* 0x0000002b07077c36 */ /* 0x001fe20008000000 */
[----:B------:R-:W0:Y:S02]  /*5c720*/  LDCU UR43, c[0x0][0x398] ;  /* 0x00007300ff2b77ac */ /* 0x000e240008000800 */
[----:B---3--:R1:W-:Y:S01]  /*5c730*/  @P5 STG.E.U16 desc[UR76][R14.64], R9 ;  /* 0x000000090e005986 */ /* 0x0083e2000c10154c */
[----:B----4-:R-:W-:Y:S01]  /*5c740*/  ISETP.LT.AND P5, PT, R26, UR39, !P6 ;  /* 0x000000271a007c0c */ /* 0x010fe2000f7a1270 */
[----:B------:R-:W3:Y:S01]  /*5c750*/  LDCU UR39, c[0x0][0x398] ;  /* 0x00007300ff2777ac */ /* 0x000ee20008000800 */
[----:B------:R-:W-:-:S05]  /*5c760*/  PRMT R6, R9, 0x7632, R6 ;  /* 0x0000763209067816 */ /* 0x000fca0000000006 */
[----:B------:R4:W-:Y:S04]  /*5c770*/  @P4 STG.E.U16 desc[UR76][R12.64], R6 ;  /* 0x000000060c004986 */ /* 0x0009e8000c10154c */
[----:B-1----:R-:W2:Y:S01]  /*5c780*/  LDL.LU R9, [R1+0x310] ;  /* 0x0003100001097983 */ /* 0x002ea20000300800 */
[----:B----4-:R-:W-:-:S05]  /*5c790*/  IMAD.WIDE R12, R7, 0x2, R4 ;  /* 0x00000002070c7825 */ /* 0x010fca00078e0204 */
[----:B------:R1:W-:Y:S04]  /*5c7a0*/  @P5 STG.E.U16 desc[UR76][R12.64], R21 ;  /* 0x000000150c005986 */ /* 0x0003e8000c10154c */
[----:B-1----:R-:W4:Y:S04]  /*5c7b0*/  LDL.LU R21, [R1+0x2090] ;  /* 0x0020900001157983 */ /* 0x002f280000300800 */
[----:B------:R-:W2:Y:S01]  /*5c7c0*/  LDL R13, [R1+0x13f4] ;  /* 0x0013f400010d7983 */ /* 0x000ea20000100800 */
[----:B------:R-:W-:Y:S01]  /*5c7d0*/  ISETP.LT.AND P4, PT, R0, UR47, !P6 ;  /* 0x0000002f00007c0c */ /* 0x000fe2000f781270 */
[----:B------:R-:W-:Y:S01]  /*5c7e0*/  IMAD.WIDE R14, R7, 0x2, R22 ;  /* 0x00000002070e7825 */ /* 0x000fe200078e0216 */
[----:B------:R-:W1:Y:S04]  /*5c7f0*/  LDCU UR47, c[0x0][0x398] ;  /* 0x00007300ff2f77ac */ /* 0x000e680008000800 */
[----:B------:R-:W-:Y:S01]  /*5c800*/  @P2 STG.E.U16 desc[UR76][R14.64], R24 ;  /* 0x000000180e002986 */ /* 0x000fe2000c10154c */
[----:B--2---:R-:W-:Y:S01]  /*5c810*/  ISETP.LT.AND P2, PT, R13, UR42, !P6 ;  /* 0x0000002a0d007c0c */ /* 0x004fe2000f741270 */
[----:B----4-:R-:W-:Y:S01]  /*5c820*/  IMAD.WIDE R12, R7, 0x2, R20 ;  /* 0x00000002070c7825 */ /* 0x010fe200078e0214 */
[----:B------:R-:W2:Y:S04]  /*5c830*/  LDCU UR42, c[0x0][0x398] ;  /* 0x00007300ff2a77ac */ /* 0x000ea80008000800 */
[----:B------:R4:W-:Y:S04]  /*5c840*/  @P4 STG.E.U16 desc[UR76][R12.64], R27 ;  /* 0x0000001b0c004986 */ /* 0x0009e8000c10154c */
[----:B----4-:R-:W0:Y:S04]  /*5c850*/  LDL R12, [R1+0x13f8] ;  /* 0x0013f800010c7983 */ /* 0x010e280000100800 */
[----:B------:R-:W4:Y:S01]  /*5c860*/  LDL R13, [R1+0x1400] ;  /* 0x00140000010d7983 */ /* 0x000f220000100800 */
[----:B------:R-:W-:-:S02]  /*5c870*/  VIADD R6, R25, 0x31 ;  /* 0x0000003119067836 */ /* 0x000fc40000000000 */
[----:B------:R-:W-:-:S03]  /*5c880*/  IMAD.WIDE R14, R7, 0x2, R18 ;  /* 0x00000002070e7825 */ /* 0x000fc600078e0212 */
[----:B------:R-:W-:Y:S01]  /*5c890*/  ISETP.GE.AND P5, PT, R6, UR41, PT ;  /* 0x0000002906007c0c */ /* 0x000fe2000bfa6270 */
[----:B------:R-:W0:Y:S01]  /*5c8a0*/  LDCU UR41, c[0x0][0x398] ;  /* 0x00007300ff2977ac */ /* 0x000e220008000800 */
[----:B------:R-:W-:Y:S02]  /*5c8b0*/  PRMT R6, R27, 0x7632, R6 ;  /* 0x000076321b067816 */ /* 0x000fe40000000006 */
[----:B------:R-:W2:Y:S04]  /*5c8c0*/  LDL.LU R27, [R1+0x330] ;  /* 0x00033000011b7983 */ /* 0x000ea80000300800 */
[----:B------:R1:W-:Y:S02]  /*5c8d0*/  @P3 STG.E.U16 desc[UR76][R14.64], R6 ;  /* 0x000000060e003986 */ /* 0x0003e4000c10154c */
[----:B-1----:R-:W-:-:S02]  /*5c8e0*/  PRMT R6, R9, 0x7632, R6 ;  /* 0x0000763209067816 */ /* 0x002fc40000000006 */
[----:B0-----:R-:W-:Y:S01]  /*5c8f0*/  ISETP.LT.AND P3, PT, R12, UR43, !P6 ;  /* 0x0000002b0c007c0c */ /* 0x001fe2000f761270 */
[----:B------:R-:W0:Y:S01]  /*5c900*/  LDCU UR43, c[0x0][0x3b8] ;  /* 0x00007700ff2b77ac */ /* 0x000e220008000800 */
[----:B----4-:R-:W-:Y:S01]  /*5c910*/  ISETP.LT.AND P4, PT, R13, UR37, !P6 ;  /* 0x000000250d007c0c */ /* 0x010fe2000f781270 */
[----:B------:R-:W-:Y:S01]  /*5c920*/  IMAD.WIDE R12, R7, 0x2, R16 ;  /* 0x00000002070c7825 */ /* 0x000fe200078e0210 */
[----:B------:R-:W1:Y:S04]  /*5c930*/  LDCU UR37, c[0x0][0x398] ;  /* 0x00007300ff2577ac */ /* 0x000e680008000800 */
[----:B------:R4:W-:Y:S01]  /*5c940*/  @P2 STG.E.U16 desc[UR76][R12.64], R9 ;  /* 0x000000090c002986 */ /* 0x0009e2000c10154c */
[----:B------:R-:W-:-:S03]  /*5c950*/  ISETP.LT.AND P2, PT, R29, UR47, !P5 ;  /* 0x0000002f1d007c0c */ /* 0x000fc6000ef41270 */
[----:B----4-:R-:W4:Y:S04]  /*5c960*/  LDL.LU R9, [R1+0x208c] ;  /* 0x00208c0001097983 */ /* 0x010f280000300800 */
[----:B------:R0:W-:Y:S04]  /*5c970*/  STL [R1+0x2084], R29 ;  /* 0x0020841d01007387 */ /* 0x0001e80000100800 */
[----:B0-----:R-:W4:Y:S01]  /*5c980*/  LDL.LU R29, [R1+0x320] ;  /* 0x00032000011d7983 */ /* 0x001f220000300800 */
[----:B---3--:R-:W-:Y:S01]  /*5c990*/  ISETP.LT.AND P6, PT, R28, UR39, !P6 ;  /* 0x000000271c007c0c */ /* 0x008fe2000f7c1270 */
[C---:B------:R-:W-:Y:S01]  /*5c9a0*/  IMAD.WIDE R14, R7.reuse, 0x2, R10 ;  /* 0x00000002070e7825 */ /* 0x040fe200078e020a */
[----:B------:R-:W0:Y:S04]  /*5c9b0*/  LDCU UR39, c[0x0][0x398] ;  /* 0x00007300ff2777ac */ /* 0x000e280008000800 */
[----:B------:R4:W-:Y:S01]  /*5c9c0*/  @P3 STG.E.U16 desc[UR76][R14.64], R6 ;  /* 0x000000060e003986 */ /* 0x0009e2000c10154c */
[----:B--2---:R-:W-:Y:S01]  /*5c9d0*/  ISETP.LT.AND P3, PT, R26, UR42, !P5 ;  /* 0x0000002a1a007c0c */ /* 0x004fe2000ef61270 */
[C---:B------:R-:W-:Y:S01]  /*5c9e0*/  IMAD.WIDE R12, R7.reuse, 0x2, R2 ;  /* 0x00000002070c7825 */ /* 0x040fe200078e0202 */
[----:B------:R-:W2:Y:S03]  /*5c9f0*/  LDCU UR42, c[0x0][0x398] ;  /* 0x00007300ff2a77ac */ /* 0x000ea60008000800 */
[----:B----4-:R-:W-:-:S04]  /*5ca00*/  IMAD.WIDE R14, R7, 0x2, R8 ;  /* 0x00000002070e7825 */ /* 0x010fc800078e0208 */
[----:B------:R-:W-:Y:S01]  /*5ca10*/  VIADD R7, R7, UR43 ;  /* 0x0000002b07077c36 */ /* 0x000fe20008000000 */
[----:B------:R-:W3:Y:S01]  /*5ca20*/  LDCU UR43, c[0x0][0x3b8] ;  /* 0x00007700ff2b77ac */ /* 0x000ee20008000800 */
[----:B------:R-:W-:Y:S01]  /*5ca30*/  PRMT R6, R29, 0x7632, R6 ;  /* 0x000076321d067816 */ /* 0x000fe20000000006 */
[----:B------:R4:W-:Y:S04]  /*5ca40*/  @P6 STG.E.U16 desc[UR76][R14.64], R29 ;  /* 0x0000001d0e006986 */ /* 0x0009e8000c10154c */
[----:B------:R0:W-:Y:S04]  /*5ca50*/  @P4 STG.E.U16 desc[UR76][R12.64], R6 ;  /* 0x000000060c004986 */ /* 0x0001e8000c10154c */
[----:B----4-:R-:W4:Y:S01]  /*5ca60*/  LDL R15, [R1+0x13f4] ;  /* 0x0013f400010f7983 */ /* 0x010f220000100800 */
[----:B0-----:R-:W-:-:S03]  /*5ca70*/  IMAD.WIDE R12, R7, 0x2, R4 ;  /* 0x00000002070c7825 */ /* 0x001fc600078e0204 */
[----:B------:R-:W2:Y:S01]  /*5ca80*/  LDL.LU R29, [R1+0x350] ;  /* 0x00035000011d7983 */ /* 0x000ea20000300800 */
[----:B------:R-:W-:-:S03]  /*5ca90*/  PRMT R6, R27, 0x7632, R6 ;  /* 0x000076321b067816 */ /* 0x000fc60000000006 */
[----:B------:R0:W-:Y:S04]  /*5caa0*/  @P3 STG.E.U16 desc[UR76][R12.64], R27 ;  /* 0x0000001b0c003986 */ /* 0x0001e8000c10154c */
[----:B0-----:R-:W2:Y:S04]  /*5cab0*/  LDL.LU R27, [R1+0x2088] ;  /* 0x00208800011b7983 */ /* 0x001ea80000300800 */
[----:B------:R-:W3:Y:S01]  /*5cac0*/  LDL R13, [R1+0x13f8] ;  /* 0x0013f800010d7983 */ /* 0x000ee20000100800 */
[----:B----4-:R-:W-:Y:S01]  /*5cad0*/  ISETP.LT.AND P6, PT, R15, UR46, !P5 ;  /* 0x0000002e0f007c0c */ /* 0x010fe2000efc1270 */
[----:B------:R-:W-:Y:S01]  /*5cae0*/  IMAD.WIDE R14, R7, 0x2, R22 ;  /* 0x00000002070e7825 */ /* 0x000fe200078e0216 */
[----:B-1----:R-:W-:Y:S01]  /*5caf0*/  ISETP.LT.AND P4, PT, R0, UR37, !P5 ;  /* 0x0000002500007c0c */ /* 0x002fe2000ef81270 */
[----:B------:R-:W0:Y:S03]  /*5cb00*/  LDCU UR37, c[0x0][0x398] ;  /* 0x00007300ff2577ac */ /* 0x000e260008000800 */
[----:B------:R1:W-:Y:S01]  /*5cb10*/  @P2 STG.E.U16 desc[UR76][R14.64], R6 ;  /* 0x000000060e002986 */ /* 0x0003e2000c10154c */
[----:B------:R-:W4:Y:S01]  /*5cb20*/  LDCU.64 UR46, c[0x0][0x398] ;  /* 0x00007300ff2e77ac */ /* 0x000f220008000a00 */
[----:B--2---:R-:W-:Y:S01]  /*5cb30*/  ISETP.LT.AND P3, PT, R27, UR39, !P5 ;  /* 0x000000271b007c0c */ /* 0x004fe2000ef61270 */
[----:B-1----:R-:W-:Y:S01]  /*5cb40*/  VIADD R6, R25, 0x32 ;  /* 0x0000003219067836 */ /* 0x002fe20000000000 */
[----:B------:R-:W2:Y:S01]  /*5cb50*/  LDL.LU R27, [R1+0x360] ;  /* 0x00036000011b7983 */ /* 0x000ea20000300800 */
[----:B------:R-:W1:Y:S01]  /*5cb60*/  LDCU UR39, c[0x0][0x398] ;  /* 0x00007300ff2777ac */ /* 0x000e620008000800 */
[----:B---3--:R-:W-:Y:S01]  /*5cb70*/  ISETP.LT.AND P2, PT, R13, UR42, !P5 ;  /* 0x0000002a0d007c0c */ /* 0x008fe2000ef41270 */
[C---:B------:R-:W-:Y:S01]  /*5cb80*/  IMAD.WIDE R12, R7.reuse, 0x2, R20 ;  /* 0x00000002070c7825 */ /* 0x040fe200078e0214 */
[----:B------:R3:W-:Y:S01]  /*5cb90*/  STL [R1+0x2080], R21 ;  /* 0x0020801501007387 */ /* 0x0007e20000100800 */
[----:B------:R-:W0:Y:S03]  /*5cba0*/  LDCU UR42, c[0x0][0x398] ;  /* 0x00007300ff2a77ac */ /* 0x000e260008000800 */
[----:B---3--:R-:W3:Y:S04]  /*5cbb0*/  LDL.LU R21, [R1+0x340] ;  /* 0x0003400001157983 */ /* 0x008ee80000300800 */
[----:B------:R0:W-:Y:S04]  /*5cbc0*/  STL [R1+0x207c], R25 ;  /* 0x00207c1901007387 */ /* 0x0001e80000100800 */
[----:B0-----:R-:W1:Y:S01]  /*5cbd0*/  LDL R25, [R1+0x1400] ;  /* 0x0014000001197983 */ /* 0x001e620000100800 */
[----:B------:R-:W-:Y:S01]  /*5cbe0*/  IMAD.WIDE R14, R7, 0x2, R18 ;  /* 0x00000002070e7825 */ /* 0x000fe200078e0212 */
[----:B---3--:R-:W-:-:S02]  /*5cbf0*/  PRMT R24, R21, 0x7632, R24 ;  /* 0x0000763215187816 */ /* 0x008fc40000000018 */
[----:B------:R0:W-:Y:S01]  /*5cc00*/  @P4 STG.E.U16 desc[UR76][R12.64], R21 ;  /* 0x000000150c004986 */ /* 0x0001e2000c10154c */
[----:B----4-:R-:W-:Y:S01]  /*5cc10*/  ISETP.GE.AND P4, PT, R6, UR47, PT ;  /* 0x0000002f06007c0c */ /* 0x010fe2000bf86270 */
[----:B------:R-:W3:Y:S02]  /*5cc20*/  LDCU UR47, c[0x0][0x398] ;  /* 0x00007300ff2f77ac */ /* 0x000ee40008000800 */
[----:B------:R-:W-:Y:S01]  /*5cc30*/  @P3 STG.E.U16 desc[UR76][R14.64], R24 ;  /* 0x000000180e003986 */ /* 0x000fe2000c10154c */
[----:B------:R-:W-:Y:S01]  /*5cc40*/  ISETP.LT.AND P3, PT, R28, UR37, !P5 ;  /* 0x000000251c007c0c */ /* 0x000fe2000ef61270 */
[----:B------:R-:W4:Y:S01]  /*5cc50*/  LDCU UR37, c[0x0][0x398] ;  /* 0x00007300ff2577ac */ /* 0x000f220008000800 */
[----:B------:R-:W-:Y:S01]  /*5cc60*/  PRMT R6, R29, 0x7632, R6 ;  /* 0x000076321d067816 */ /* 0x000fe20000000006 */
[----:B0-----:R-:W-:Y:S01]  /*5cc70*/  IMAD.WIDE R12, R7, 0x2, R16 ;  /* 0x00000002070c7825 */ /* 0x001fe200078e0210 */
[----:B------:R-:W3:Y:S01]  /*5cc80*/  LDL.LU R21, [R1+0x2f4] ;  /* 0x0002f40001157983 */ /* 0x000ee20000300800 */
[----:B-1----:R-:W-:Y:S01]  /*5cc90*/  ISETP.LT.AND P5, PT, R25, UR39, !P5 ;  /* 0x0000002719007c0c */ /* 0x002fe2000efa1270 */
[----:B------:R-:W0:Y:S02]  /*5cca0*/  LDCU UR39, c[0x0][0x398] ;  /* 0x00007300ff2777ac */ /* 0x000e240008000800 */
[----:B------:R-:W3:Y:S04]  /*5ccb0*/  LDL.LU R25, [R1+0x304] ;  /* 0x0003040001197983 */ /* 0x000ee80000300800 */
[----:B------:R1:W-:Y:S04]  /*5ccc0*/  @P6 STG.E.U16 desc[UR76][R12.64], R29 ;  /* 0x0000001d0c006986 */ /* 0x0003e8000c10154c */
[----:B-1----:R-:W3:Y:S01]  /*5ccd0*/  LDL.LU R29, [R1+0x2084] ;  /* 0x00208400011d7983 */ /* 0x002ee20000300800 */
[----:B------:R-:W-:-:S05]  /*5cce0*/  IMAD.WIDE R14, R7, 0x2, R10 ;  /* 0x00000002070e7825 */ /* 0x000fca00078e020a */
[----:B------:R1:W-:Y:S02]  /*5ccf0*/  @P2 STG.E.U16 desc[UR76][R14.64], R6 ;  /* 0x000000060e002986 */ /* 0x0003e4000c10154c */
[----:B-1----:R-:W-:-:S05]  /*5cd00*/  IMAD.WIDE R14, R7, 0x2, R8 ;  /* 0x00000002070e7825 */ /* 0x002fca00078e0208 */
[----:B--2---:R1:W-:Y:S04]  /*5cd10*/  @P3 STG.E.U16 desc[UR76][R14.64], R27 ;  /* 0x0000001b0e003986 */ /* 0x0043e8000c10154c */
[----:B---3--:R2:W-:Y:S04]  /*5cd20*/  STL [R1+0x2078], R29 ;  /* 0x0020781d01007387 */ /* 0x0085e80000100800 */
[----:B-1----:R-:W3:Y:S01]  /*5cd30*/  LDL R15, [R1+0x13f0] ;  /* 0x0013f000010f7983 */ /* 0x002ee20000100800 */
[----:B------:R-:W-:Y:S01]  /*5cd40*/  ISETP.LT.AND P6, PT, R26, UR42, !P4 ;  /* 0x0000002a1a007c0c */ /* 0x000fe2000e7c1270 */
[----:B------:R-:W-:Y:S01]  /*5cd50*/  IMAD.WIDE R12, R7, 0x2, R2 ;  /* 0x00000002070c7825 */ /* 0x000fe200078e0202 */
[----:B------:R-:W-:-:S03]  /*5cd60*/  PRMT R24, R27, 0x7632, R24 ;  /* 0x000076321b187816 */ /* 0x000fc60000000018 */
[----:B------:R-:W-:Y:S02]  /*5cd70*/  VIADD R6, R7, UR43 ;  /* 0x0000002b07067c36 */ /* 0x000fe40008000000 */
[----:B------:R1:W-:Y:S01]  /*5cd80*/  @P5 STG.E.U16 desc[UR76][R12.64], R24 ;  /* 0x000000180c005986 */ /* 0x0003e2000c10154c */
[----:B------:R-:W-:Y:S01]  /*5cd90*/  ISETP.LT.AND P2, PT, R29, UR41, !P4 ;  /* 0x000000291d007c0c */ /* 0x000fe2000e741270 */
[----:B------:R-:W0:Y:S01]  /*5cda0*/  LDCU.64 UR42, c[0x0][0x398] ;  /* 0x00007300ff2a77ac */ /* 0x000e220008000a00 */
[----:B------:R-:W-:Y:S01]  /*5cdb0*/  PRMT R7, R21, 0x7632, R7 ;  /* 0x0000763215077816 */ /* 0x000fe20000000007 */
[----:B--2---:R-:W2:Y:S01]  /*5cdc0*/  LDL.LU R29, [R1+0x314] ;  /* 0x00031400011d7983 */ /* 0x004ea20000300800 */
[----:B-1----:R-:W-:-:S03]  /*5cdd0*/  IMAD.WIDE R12, R6, 0x2, R4 ;  /* 0x00000002060c7825 */ /* 0x002fc600078e0204 */
[----:B------:R-:W2:Y:S01]  /*5cde0*/  LDL.LU R27, [R1+0x324] ;  /* 0x00032400011b7983 */ /* 0x000ea20000300800 */
[----:B---3--:R-:W-:-:S03]  /*5cdf0*/  ISETP.LT.AND P3, PT, R15, UR45, !P4 ;  /* 0x0000002d0f007c0c */ /* 0x008fc6000e761270 */
[----:B------:R1:W-:Y:S01]  /*5ce00*/  @P6 STG.E.U16 desc[UR76][R12.64], R21 ;  /* 0x000000150c006986 */ /* 0x0003e2000c10154c */
[----:B------:R-:W-:Y:S01]  /*5ce10*/  IMAD.WIDE R14, R6, 0x2, R22 ;  /* 0x00000002060e7825 */ /* 0x000fe200078e0216 */
[----:B------:R-:W-:Y:S01]  /*5ce20*/  ISETP.LT.AND P5, PT, R0, UR47, !P4 ;  /* 0x0000002f00007c0c */ /* 0x000fe2000e7a1270 */
[----:B------:R-:W3:Y:S01]  /*5ce30*/  LDCU UR45, c[0x0][0x398] ;  /* 0x00007300ff2d77ac */ /* 0x000ee20008000800 */
[----:B------:R-:W0:Y:S01]  /*5ce40*/  LDCU UR41, c[0x0][0x398] ;  /* 0x00007300ff2977ac */ /* 0x000e220008000800 */
[----:B-1----:R-:W2:Y:S01]  /*5ce50*/  LDL.LU R21, [R1+0x2080] ;  /* 0x0020800001157983 */ /* 0x002ea20000300800 */
[----:B------:R-:W1:Y:S03]  /*5ce60*/  LDCU UR47, c[0x0][0x398] ;  /* 0x00007300ff2f77ac */ /* 0x000e660008000800 */
[----:B------:R-:W2:Y:S04]  /*5ce70*/  LDL R13, [R1+0x13f4] ;  /* 0x0013f400010d7983 */ /* 0x000ea80000100800 */
[----:B------:R0:W-:Y:S04]  /*5ce80*/  @P2 STG.E.U16 desc[UR76][R14.64], R7 ;  /* 0x000000070e002986 */ /* 0x0001e8000c10154c */
[----:B0-----:R-:W4:Y:S01]  /*5ce90*/  LDL R15, [R1+0x13f8] ;  /* 0x0013f800010f7983 */ /* 0x001f220000100800 */
[----:B------:R-:W-:-:S02]  /*5cea0*/  PRMT R7, R25, 0x7632, R7 ;  /* 0x0000763219077816 */ /* 0x000fc40000000007 */
[----:B--2---:R-:W-:Y:S01]  /*5ceb0*/  ISETP.LT.AND P6, PT, R13, UR44, !P4 ;  /* 0x0000002c0d007c0c */ /* 0x004fe2000e7c1270 */
[----:B------:R-:W-:Y:S01]  /*5cec0*/  IMAD.WIDE R12, R6, 0x2, R20 ;  /* 0x00000002060c7825 */ /* 0x000fe200078e0214 */
[----:B------:R-:W0:Y:S04]  /*5ced0*/  LDCU UR44, c[0x0][0x398] ;  /* 0x00007300ff2c77ac */ /* 0x000e280008000800 */
[----:B------:R2:W-:Y:S01]  /*5cee0*/  @P5 STG.E.U16 desc[UR76][R12.64], R25 ;  /* 0x000000190c005986 */ /* 0x0005e2000c10154c */
[----:B---3--:R-:W-:Y:S02]  /*5cef0*/  ISETP.LT.AND P5, PT, R28, UR45, !P4 ;  /* 0x0000002d1c007c0c */ /* 0x008fe4000e7a1270 */
[----:B----4-:R-:W-:Y:S01]  /*5cf00*/  ISETP.LT.AND P2, PT, R15, UR39, !P4 ;  /* 0x000000270f007c0c */ /* 0x010fe2000e741270 */
[----:B--2---:R-:W2:Y:S01]  /*5cf10*/  LDL.LU R25, [R1+0x207c] ;  /* 0x00207c0001197983 */ /* 0x004ea20000300800 */
[C---:B------:R-:W-:Y:S01]  /*5cf20*/  IMAD.WIDE R14, R6.reuse, 0x2, R18 ;  /* 0x00000002060e7825 */ /* 0x040fe200078e0212 */
[----:B------:R-:W3:Y:S02]  /*5cf30*/  LDCU UR39, c[0x0][0x398] ;  /* 0x00007300ff2777ac */ /* 0x000ee40008000800 */
[----:B------:R-:W4:Y:S04]  /*5cf40*/  LDL.LU R28, [R1+0x334] ;  /* 0x00033400011c7983 */ /* 0x000f280000300800 */
[----:B------:R0:W-:Y:S04]  /*5cf50*/  @P3 STG.E.U16 desc[UR76][R14.64], R7 ;  /* 0x000000070e003986 */ /* 0x0001e8000c10154c */
[----:B------:R1:W-:Y:S01]  /*5cf60*/  STL [R1+0x2074], R17 ;  /* 0x0020741101007387 */ /* 0x0003e20000100800 */
[----:B0-----:R-:W-:-:S03]  /*5cf70*/  IMAD.WIDE R14, R6, 0x2, R16 ;  /* 0x00000002060e7825 */ /* 0x001fc600078e0210 */
[----:B-1----:R-:W3:Y:S01]  /*5cf80*/  LDL R17, [R1+0x1400] ;  /* 0x0014000001117983 */ /* 0x002ee20000100800 */
[----:B------:R-:W-:-:S03]  /*5cf90*/  PRMT R7, R29, 0x7632, R7 ;  /* 0x000076321d077816 */ /* 0x000fc60000000007 */
[----:B------:R0:W-:Y:S04]  /*5cfa0*/  @P6 STG.E.U16 desc[UR76][R14.64], R29 ;  /* 0x0000001d0e006986 */ /* 0x0001e8000c10154c */
[----:B0-----:R-:W3:Y:S01]  /*5cfb0*/  LDL.LU R29, [R1+0x2078] ;  /* 0x00207800011d7983 */ /* 0x001ee20000300800 */
[----:B--2---:R-:W-:-:S05]  /*5cfc0*/  VIADD R12, R25, 0x33 ;  /* 0x00000033190c7836 */ /* 0x004fca0000000000 */
[----:B------:R-:W-:Y:S01]  /*5cfd0*/  ISETP.GE.AND P3, PT, R12, UR43, PT ;  /* 0x0000002b0c007c0c */ /* 0x000fe2000bf66270 */
[----:B------:R-:W-:Y:S01]  /*5cfe0*/  IMAD.WIDE R12, R6, 0x2, R10 ;  /* 0x00000002060c7825 */ /* 0x000fe200078e020a */
[----:B----4-:R-:W-:Y:S01]  /*5cff0*/  PRMT R24, R28, 0x7632, R24 ;  /* 0x000076321c187816 */ /* 0x010fe20000000018 */
[----:B------:R-:W0:Y:S03]  /*5d000*/  LDCU UR43, c[0x0][0x398] ;  /* 0x00007300ff2b77ac */ /* 0x000e260008000800 */
[----:B------:R1:W-:Y:S01]  /*5d010*/  @P2 STG.E.U16 desc[UR76][R12.64], R7 ;  /* 0x000000070c002986 */ /* 0x0003e2000c10154c */
[----:B---3--:R-:W-:Y:S01]  /*5d020*/  ISETP.LT.AND P4, PT, R17, UR44, !P4 ;  /* 0x0000002c11007c0c */ /* 0x008fe2000e781270 */
[----:B------:R-:W-:Y:S02]  /*5d030*/  IMAD.WIDE R14, R6, 0x2, R8 ;  /* 0x00000002060e7825 */ /* 0x000fe400078e0208 */
[----:B------:R-:W2:Y:S01]  /*5d040*/  LDL.LU R17, [R1+0x344] ;  /* 0x0003440001117983 */ /* 0x000ea20000300800 */
[----:B------:R-:W3:Y:S03]  /*5d050*/  LDCU.64 UR44, c[0x0][0x398] ;  /* 0x00007300ff2c77ac */ /* 0x000ee60008000a00 */
[----:B-1----:R-:W4:Y:S01]  /*5d060*/  LDL R13, [R1+0x13f0] ;  /* 0x0013f000010d7983 */ /* 0x002f220000100800 */
[----:B------:R-:W-:Y:S01]  /*5d070*/  ISETP.LT.AND P2, PT, R29, UR41, !P3 ;  /* 0x000000291d007c0c */ /* 0x000fe2000df41270 */
[----:B------:R-:W1:Y:S02]  /*5d080*/  LDCU UR41, c[0x0][0x3b8] ;  /* 0x00007700ff2977ac */ /* 0x000e640008000800 */
[----:B------:R0:W-:Y:S01]  /*5d090*/  @P5 STG.E.U16 desc[UR76][R14.64], R27 ;  /* 0x0000001b0e005986 */ /* 0x0001e2000c10154c */
[----:B------:R-:W-:-:S02]  /*5d0a0*/  ISETP.LT.AND P5, PT, R26, UR39, !P3 ;  /* 0x000000271a007c0c */ /* 0x000fc4000dfa1270 */
[----:B------:R-:W-:Y:S01]  /*5d0b0*/  PRMT R7, R27, 0x7632, R7 ;  /* 0x000076321b077816 */ /* 0x000fe20000000007 */
[----:B------:R-:W1:Y:S01]  /*5d0c0*/  LDCU UR39, c[0x0][0x398] ;  /* 0x00007300ff2777ac */ /* 0x000e620008000800 */
[----:B0-----:R-:W2:Y:S01]  /*5d0d0*/  LDL.LU R27, [R1+0x354] ;  /* 0x00035400011b7983 */ /* 0x001ea20000300800 */
[----:B----4-:R-:W-:Y:S01]  /*5d0e0*/  ISETP.LT.AND P6, PT, R13, UR37, !P3 ;  /* 0x000000250d007c0c */ /* 0x010fe2000dfc1270 */
[C---:B------:R-:W-:Y:S01]  /*5d0f0*/  IMAD.WIDE R12, R6.reuse, 0x2, R2 ;  /* 0x00000002060c7825 */ /* 0x040fe200078e0202 */
[----:B------:R-:W0:Y:S03]  /*5d100*/  LDCU UR37, c[0x0][0x398] ;  /* 0x00007300ff2577ac */ /* 0x000e260008000800 */
[----:B-1----:R-:W-:Y:S01]  /*5d110*/  VIADD R6, R6, UR41 ;  /* 0x0000002906067c36 */ /* 0x002fe20008000000 */
[----:B------:R1:W-:Y:S01]  /*5d120*/  @P4 STG.E.U16 desc[UR76][R12.64], R7 ;  /* 0x000000070c004986 */ /* 0x0003e2000c10154c */
[----:B------:R-:W-:Y:S01]  /*5d130*/  ISETP.LT.AND P4, PT, R0, UR47, !P3 ;  /* 0x0000002f00007c0c */ /* 0x000fe2000df81270 */
[----:B------:R-:W4:Y:S01]  /*5d140*/  LDCU UR41, c[0x0][0x398] ;  /* 0x00007300ff2977ac */ /* 0x000f220008000800 */
[C---:B------:R-:W-:Y:S01]  /*5d150*/  IMAD.WIDE R14, R6.reuse, 0x2, R22 ;  /* 0x00000002060e7825 */ /* 0x040fe200078e0216 */
[----:B------:R-:W0:Y:S03]  /*5d160*/  LDCU UR47, c[0x0][0x3b8] ;  /* 0x00007700ff2f77ac */ /* 0x000e260008000800 */
[----:B-1----:R-:W-:-:S04]  /*5d170*/  IMAD.WIDE R12, R6, 0x2, R4 ;  /* 0x00000002060c7825 */ /* 0x002fc800078e0204 */
[----:B------:R-:W-:Y:S01]  /*5d180*/  VIADD R7, R25, 0x34 ;  /* 0x0000003419077836 */ /* 0x000fe20000000000 */
[----:B------:R1:W-:Y:S04]  /*5d190*/  @P5 STG.E.U16 desc[UR76][R12.64], R28 ;  /* 0x0000001c0c005986 */ /* 0x0003e8000c10154c */
[----:B---3--:R-:W-:Y:S01]  /*5d1a0*/  ISETP.GE.AND P5, PT, R7, UR45, PT ;  /* 0x0000002d07007c0c */ /* 0x008fe2000bfa6270 */
[----:B------:R3:W-:Y:S01]  /*5d1b0*/  @P2 STG.E.U16 desc[UR76][R14.64], R24 ;  /* 0x000000180e002986 */ /* 0x0007e2000c10154c */
[----:B--2---:R-:W-:Y:S01]  /*5d1c0*/  PRMT R7, R17, 0x7632, R7 ;  /* 0x0000763211077816 */ /* 0x004fe20000000007 */
[----:B------:R-:W2:Y:S02]  /*5d1d0*/  LDCU UR45, c[0x0][0x398] ;  /* 0x00007300ff2d77ac */ /* 0x000ea40008000800 */
[----:B-1----:R-:W2:Y:S01]  /*5d1e0*/  LDL.LU R28, [R1+0x364] ;  /* 0x00036400011c7983 */ /* 0x002ea20000300800 */
[----:B------:R-:W-:-:S03]  /*5d1f0*/  IMAD.WIDE R12, R6, 0x2, R20 ;  /* 0x00000002060c7825 */ /* 0x000fc600078e0214 */
[----:B------:R-:W2:Y:S01]  /*5d200*/  LDL.LU R25, [R1+0x2f8] ;  /* 0x0002f80001197983 */ /* 0x000ea20000300800 */
[----:B---3--:R-:W-:-:S03]  /*5d210*/  IMAD.WIDE R14, R6, 0x2, R18 ;  /* 0x00000002060e7825 */ /* 0x008fc600078e0212 */
[----:B------:R-:W3:Y:S04]  /*5d220*/  LDL R24, [R1+0x13f4] ;  /* 0x0013f40001187983 */ /* 0x000ee80000100800 */
[----:B------:R1:W-:Y:S04]  /*5d230*/  @P4 STG.E.U16 desc[UR76][R12.64], R17 ;  /* 0x000000110c004986 */ /* 0x0003e8000c10154c */
[----:B------:R0:W-:Y:S04]  /*5d240*/  @P6 STG.E.U16 desc[UR76][R14.64], R7 ;  /* 0x000000070e006986 */ /* 0x0001e8000c10154c */
[----:B-1----:R-:W2:Y:S04]  /*5d250*/  LDL.LU R17, [R1+0x2074] ;  /* 0x0020740001117983 */ /* 0x002ea80000300800 */
[----:B------:R-:W2:Y:S04]  /*5d260*/  LDL R12, [R1+0x1400] ;  /* 0x00140000010c7983 */ /* 0x000ea80000100800 */
[----:B0-----:R-:W4:Y:S04]  /*5d270*/  LDL R15, [R1+0x13f8] ;  /* 0x0013f800010f7983 */ /* 0x001f280000100800 */
[----:B------:R-:W4:Y:S01]  /*5d280*/  LDL R13, [R1+0x13fc] ;  /* 0x0013fc00010d7983 */ /* 0x000f220000100800 */
[----:B------:R-:W-:-:S03]  /*5d290*/  PRMT R7, R27, 0x7632, R7 ;  /* 0x000076321b077816 */ /* 0x000fc60000000007 */
[----:B------:R0:W-:Y:S01]  /*5d2a0*/  STL [R1+0x2068], R11 ;  /* 0x0020680b01007387 */ /* 0x0001e20000100800 */
[----:B---3--:R-:W-:Y:S01]  /*5d2b0*/  ISETP.LT.AND P2, PT, R24, UR40, !P3 ;  /* 0x0000002818007c0c */ /* 0x008fe2000df41270 */
[----:B------:R-:W1:Y:S01]  /*5d2c0*/  LDCU UR40, c[0x0][0x398] ;  /* 0x00007300ff2877ac */ /* 0x000e620008000800 */
[----:B--2---:R-:W-:Y:S01]  /*5d2d0*/  ISETP.LT.AND P4, PT, R12, UR37, !P3 ;  /* 0x000000250c007c0c */ /* 0x004fe2000df81270 */
[----:B------:R-:W2:Y:S01]  /*5d2e0*/  LDCU UR37, c[0x0][0x398] ;  /* 0x00007300ff2577ac */ /* 0x000ea20008000800 */
[----:B----4-:R-:W-:Y:S01]  /*5d2f0*/  ISETP.LT.AND P6, PT, R15, UR41, !P3 ;  /* 0x000000290f007c0c */ /* 0x010fe2000dfc1270 */
[C---:B------:R-:W-:Y:S01]  /*5d300*/  IMAD.WIDE R14, R6.reuse, 0x2, R10 ;  /* 0x00000002060e7825 */ /* 0x040fe200078e020a */
[----:B------:R-:W3:Y:S01]  /*5d310*/  LDCU UR41, c[0x0][0x398] ;  /* 0x00007300ff2977ac */ /* 0x000ee20008000800 */
[----:B0-----:R-:W4:Y:S01]  /*5d320*/  LDL.LU R11, [R1+0x308] ;  /* 0x00030800010b7983 */ /* 0x001f220000300800 */
[----:B------:R-:W-:Y:S01]  /*5d330*/  ISETP.LT.AND P3, PT, R13, UR39, !P3 ;  /* 0x000000270d007c0c */ /* 0x000fe2000df61270 */
[----:B------:R-:W-:Y:S01]  /*5d340*/  IMAD.WIDE R12, R6, 0x2, R16 ;  /* 0x00000002060c7825 */ /* 0x000fe200078e0210 */
[----:B------:R-:W0:Y:S04]  /*5d350*/  LDCU UR39, c[0x0][0x398] ;  /* 0x00007300ff2777ac */ /* 0x000e280008000800 */
[----:B------:R1:W-:Y:S04]  /*5d360*/  @P2 STG.E.U16 desc[UR76][R12.64], R27 ;  /* 0x0000001b0c002986 */ /* 0x0003e8000c10154c */
[----:B-1----:R-:W2:Y:S01]  /*5d370*/  LDL.LU R27, [R1+0x2070] ;  /* 0x00207000011b7983 */ /* 0x002ea20000300800 */
[----:B------:R-:W-:Y:S01]  /*5d380*/  ISETP.LT.AND P2, PT, R26, UR40, !P5 ;  /* 0x000000281a007c0c */ /* 0x000fe2000ef41270 */
[C---:B------:R-:W-:Y:S01]  /*5d390*/  IMAD.WIDE R12, R6.reuse, 0x2, R8 ;  /* 0x00000002060c7825 */ /* 0x040fe200078e0208 */
[----:B------:R-:W1:Y:S01]  /*5d3a0*/  LDCU UR40, c[0x0][0x398] ;  /* 0x00007300ff2877ac */ /* 0x000e620008000800 */
[----:B------:R3:W-:Y:S01]  /*5d3b0*/  @P6 STG.E.U16 desc[UR76][R14.64], R7 ;  /* 0x000000070e006986 */ /* 0x0007e2000c10154c */
[----:B0-----:R-:W-:Y:S01]  /*5d3c0*/  ISETP.LT.AND P6, PT, R29, UR39, !P5 ;  /* 0x000000271d007c0c */ /* 0x001fe2000efc1270 */
[C---:B------:R-:W-:Y:S01]  /*5d3d0*/  VIADD R26, R6.reuse, UR47 ;  /* 0x0000002f061a7c36 */ /* 0x040fe20008000000 */
[----:B------:R-:W0:Y:S01]  /*5d3e0*/  LDCU UR39, c[0x0][0x398] ;  /* 0x00007300ff2777ac */ /* 0x000e220008000800 */
[----:B------:R1:W-:Y:S01]  /*5d3f0*/  @P3 STG.E.U16 desc[UR76][R12.64], R28 ;  /* 0x0000001c0c003986 */ /* 0x0003e2000c10154c */
[----:B------:R-:W0:Y:S03]  /*5d400*/  LDCU UR47, c[0x0][0x3b8] ;  /* 0x00007700ff2f77ac */ /* 0x000e260008000800 */
[----:B---3--:R-:W3:Y:S01]  /*5d410*/  LDL R15, [R1+0x13f0] ;  /* 0x0013f000010f7983 */ /* 0x008ee20000100800 */
[----:B------:R-:W-:Y:S01]  /*5d420*/  IMAD.WIDE R6, R6, 0x2, R2 ;  /* 0x0000000206067825 */ /* 0x000fe200078e0202 */
[----:B------:R-:W-:-:S02]  /*5d430*/  PRMT R14, R28, 0x7632, R14 ;  /* 0x000076321c0e7816 */ /* 0x000fc4000000000e */
[----:B-1----:R-:W4:Y:S01]  /*5d440*/  LDL.LU R28, [R1+0x206c] ;  /* 0x00206c00011c7983 */ /* 0x002f220000300800 */
[----:B------:R-:W-:-:S03]  /*5d450*/  IMAD.WIDE R12, R26, 0x2, R4 ;  /* 0x000000021a0c7825 */ /* 0x000fc600078e0204 */
[----:B------:R1:W-:Y:S04]  /*5d460*/  @P4 STG.E.U16 desc[UR76][R6.64], R14 ;  /* 0x0000000e06004986 */ /* 0x0003e8000c10154c */
[----:B------:R0:W-:Y:S01]  /*5d470*/  @P2 STG.E.U16 desc[UR76][R12.64], R25 ;  /* 0x000000190c002986 */ /* 0x0001e2000c10154c */
[----:B------:R-:W-:Y:S01]  /*5d480*/  ISETP.LT.AND P2, PT, R24, UR46, !P5 ;  /* 0x0000002e18007c0c */ /* 0x000fe2000ef41270 */
[----:B------:R-:W0:Y:S01]  /*5d490*/  LDCU UR46, c[0x0][0x398] ;  /* 0x00007300ff2e77ac */ /* 0x000e220008000800 */
[C---:B-1----:R-:W-:Y:S01]  /*5d4a0*/  IMAD.WIDE R6, R26.reuse, 0x2, R22 ;  /* 0x000000021a067825 */ /* 0x042fe200078e0216 */
[----:B------:R1:W-:Y:S01]  /*5d4b0*/  STL [R1+0x2064], R17 ;  /* 0x0020641101007387 */ /* 0x0003e20000100800 */
[----:B--2---:R-:W-:Y:S02]  /*5d4c0*/  PRMT R27, R25, 0x7632, R27 ;  /* 0x00007632191b7816 */ /* 0x004fe4000000001b */
[----:B0-----:R-:W-:-:S02]  /*5d4d0*/  IMAD.WIDE R24, R26, 0x2, R16 ;  /* 0x000000021a187825 */ /* 0x001fc400078e0210 */
[----:B-1----:R-:W2:Y:S04]  /*5d4e0*/  LDL R17, [R1+0x1400] ;  /* 0x0014000001117983 */ /* 0x002ea80000100800 */
[----:B------:R0:W-:Y:S04]  /*5d4f0*/  @P6 STG.E.U16 desc[UR76][R6.64], R27 ;  /* 0x0000001b06006986 */ /* 0x0001e8000c10154c */
[----:B0-----:R-:W2:Y:S04]  /*5d500*/  LDL R27, [R1+0x13f8] ;  /* 0x0013f800011b7983 */ /* 0x001ea80000100800 */
[----:B------:R-:W2:Y:S01]  /*5d510*/  LDL.LU R6, [R1+0x318] ;  /* 0x0003180001067983 */ /* 0x000ea20000300800 */
[----:B------:R-:W-:-:S02]  /*5d520*/  ISETP.LT.AND P3, PT, R0, UR37, !P5 ;  /* 0x0000002500007c0c */ /* 0x000fc4000ef61270 */
[----:B---3--:R-:W-:Y:S01]  /*5d530*/  ISETP.LT.AND P4, PT, R15, UR45, !P5 ;  /* 0x0000002d0f007c0c */ /* 0x008fe2000ef81270 */
[C---:B------:R-:W-:Y:S01]  /*5d540*/  IMAD.WIDE R12, R26.reuse, 0x2, R20 ;  /* 0x000000021a0c7825 */ /* 0x040fe200078e0214 */
[----:B----4-:R-:W-:Y:S01]  /*5d550*/  PRMT R28, R11, 0x7632, R28 ;  /* 0x000076320b1c7816 */ /* 0x010fe2000000001c */
[----:B------:R-:W3:Y:S01]  /*5d560*/  LDL R7, [R1+0x13c0] ;  /* 0x0013c00001077983 */ /* 0x000ee20000100800 */
[----:B------:R-:W0:Y:S01]  /*5d570*/  LDCU UR37, c[0x0][0x398] ;  /* 0x00007300ff2577ac */ /* 0x000e220008000800 */
[C---:B------:R-:W-:Y:S01]  /*5d580*/  IMAD.WIDE R14, R26.reuse, 0x2, R18 ;  /* 0x000000021a0e7825 */ /* 0x040fe200078e0212 */
[----:B------:R-:W1:Y:S05]  /*5d590*/  LDCU UR45, c[0x0][0x398] ;  /* 0x00007300ff2d77ac */ /* 0x000e6a0008000800 */
[----:B------:R4:W-:Y:S04]  /*5d5a0*/  @P3 STG.E.U16 desc[UR76][R12.64], R11 ;  /* 0x0000000b0c003986 */ /* 0x0009e8000c10154c */
[----:B------:R-:W-:Y:S04]  /*5d5b0*/  @P4 STG.E.U16 desc[UR76][R14.64], R28 ;  /* 0x0000001c0e004986 */ /* 0x000fe8000c10154c */
[----:B----4-:R-:W4:Y:S04]  /*5d5c0*/  LDL.LU R11, [R1+0x2068] ;  /* 0x00206800010b7983 */ /* 0x010f280000300800 */
[----:B------:R-:W0:Y:S04]  /*5d5d0*/  LDL R13, [R1+0x13fc] ;  /* 0x0013fc00010d7983 */ /* 0x000e280000100800 */
[----:B--2---:R2:W-:Y:S04]  /*5d5e0*/  @P2 STG.E.U16 desc[UR76][R24.64], R6 ;  /* 0x0000000618002986 */ /* 0x0045e8000c10154c */
[----:B--2---:R-:W2:Y:S01]  /*5d5f0*/  LDL R25, [R1+0x328] ;  /* 0x0003280001197983 */ /* 0x004ea20000100800 */
[----:B------:R-:W-:Y:S01]  /*5d600*/  ISETP.LT.AND P4, PT, R27, UR39, !P5 ;  /* 0x000000271b007c0c */ /* 0x000fe2000ef81270 */
[----:B------:R-:W-:Y:S01]  /*5d610*/  VIADD R27, R26, UR47 ;  /* 0x0000002f1a1b7c36 */ /* 0x000fe20008000000 */
[----:B------:R-:W-:Y:S01]  /*5d620*/  PRMT R28, R6, 0x7632, R28 ;  /* 0x00007632061c7816 */ /* 0x000fe2000000001c */
[C---:B------:R-:W-:Y:S01]  /*5d630*/  IMAD.WIDE R14, R26.reuse, 0x2, R2 ;  /* 0x000000021a0e7825 */ /* 0x040fe200078e0202 */
[----:B---3--:R-:W-:Y:S01]  /*5d640*/  ISETP.LT.AND P2, PT, R7, UR41, !P0 ;  /* 0x0000002907007c0c */ /* 0x008fe2000c741270 */
[----:B------:R-:W3:Y:S02]  /*5d650*/  LDCU UR47, c[0x0][0x398] ;  /* 0x00007300ff2f77ac */ /* 0x000ee40008000800 */
[C---:B------:R-:W-:Y:S01]  /*5d660*/  IMAD.WIDE R6, R26.reuse, 0x2, R8 ;  /* 0x000000021a067825 */ /* 0x040fe200078e0208 */
[----:B-1----:R-:W-:Y:S01]  /*5d670*/  ISETP.LT.AND P6, PT, R29, UR45, !P0 ;  /* 0x0000002d1d007c0c */ /* 0x002fe2000c7c1270 */
[----:B------:R-:W1:Y:S01]  /*5d680*/  LDCU UR45, c[0x0][0x398] ;  /* 0x00007300ff2d77ac */ /* 0x000e620008000800 */
[----:B------:R-:W1:Y:S01]  /*5d690*/  LDCU UR39, c[0x0][0x398] ;  /* 0x00007300ff2777ac */ /* 0x000e620008000800 */
[----:B0-----:R-:W-:Y:S01]  /*5d6a0*/  ISETP.LT.AND P3, PT, R13, UR37, !P5 ;  /* 0x000000250d007c0c */ /* 0x001fe2000ef61270 */
[----:B----4-:R-:W-:Y:S01]  /*5d6b0*/  IMAD.WIDE R12, R26, 0x2, R10 ;  /* 0x000000021a0c7825 */ /* 0x010fe200078e020a */
[----:B------:R-:W-:Y:S01]  /*5d6c0*/  ISETP.LT.AND P5, PT, R17, UR40, !P5 ;  /* 0x0000002811007c0c */ /* 0x000fe2000efa1270 */
[----:B------:R-:W0:Y:S01]  /*5d6d0*/  LDCU UR37, c[0x0][0x398] ;  /* 0x00007300ff2577ac */ /* 0x000e220008000800 */
[----:B------:R-:W4:Y:S01]  /*5d6e0*/  LDL R17, [R1+0x348] ;  /* 0x0003480001117983 */ /* 0x000f220000100800 */
[----:B------:R-:W0:Y:S03]  /*5d6f0*/  LDCU.64 UR40, c[0x0][0x398] ;  /* 0x00007300ff2877ac */ /* 0x000e260008000a00 */
[----:B------:R0:W-:Y:S01]  /*5d700*/  STL [R1+0x2060], R5 ;  /* 0x0020600501007387 */ /* 0x0001e20000100800 */
[----:B--2---:R-:W-:Y:S01]  /*5d710*/  PRMT R26, R25, 0x7632, R26 ;  /* 0x00007632191a7816 */ /* 0x004fe2000000001a */
[----:B------:R-:W-:-:S02]  /*5d720*/  IMAD.WIDE R24, R27, 0x2, R4 ;  /* 0x000000021b187825 */ /* 0x000fc400078e0204 */
[----:B0-----:R-:W2:Y:S04]  /*5d730*/  LDL.LU R5, [R1+0x328] ;  /* 0x0003280001057983 */ /* 0x001ea80000300800 */
[----:B------:R0:W-:Y:S04]  /*5d740*/  @P4 STG.E.U16 desc[UR76][R12.64], R28 ;  /* 0x0000001c0c004986 */ /* 0x0001e8000c10154c */
[----:B0-----:R-:W3:Y:S04]  /*5d750*/  LDL.LU R12, [R1+0x338] ;  /* 0x00033800010c7983 */ /* 0x001ee80000300800 */
[----:B------:R-:W3:Y:S04]  /*5d760*/  LDL R13, [R1+0x11c0] ;  /* 0x0011c000010d7983 */ /* 0x000ee80000100800 */
[----:B------:R0:W-:Y:S04]  /*5d770*/  STL [R1+0x2054], R28 ;  /* 0x0020541c01007387 */ /* 0x0001e80000100800 */
[----:B0-----:R-:W4:Y:S04]  /*5d780*/  LDL R28, [R1+0x13f8] ;  /* 0x0013f800011c7983 */ /* 0x001f280000100800 */
[----:B--2---:R0:W-:Y:S04]  /*5d790*/  @P3 STG.E.U16 desc[UR76][R6.64], R5 ;  /* 0x0000000506003986 */ /* 0x0041e8000c10154c */
[----:B0-----:R-:W2:Y:S04]  /*5d7a0*/  LDL R6, [R1+0x13f0] ;  /* 0x0013f00001067983 */ /* 0x001ea80000100800 */
[----:B------:R-:W2:Y:S04]  /*5d7b0*/  LDL R7, [R1+0x13f4] ;  /* 0x0013f40001077983 */ /* 0x000ea80000100800 */
[----:B------:R4:W-:Y:S04]  /*5d7c0*/  @P5 STG.E.U16 desc[UR76][R14.64], R26 ;  /* 0x0000001a0e005986 */ /* 0x0009e8000c10154c */
[----:B---3--:R0:W-:Y:S04]  /*5d7d0*/  @P2 STG.E.U16 desc[UR76][R24.64], R12 ;  /* 0x0000000c18002986 */ /* 0x0081e8000c10154c */
[----:B------:R-:W3:Y:S01]  /*5d7e0*/  LDL.LU R5, [R1+0x368] ;  /* 0x0003680001057983 */ /* 0x000ee20000300800 */
[----:B----4-:R-:W-:-:S03]  /*5d7f0*/  PRMT R26, R17, 0x7632, R26 ;  /* 0x00007632111a7816 */ /* 0x010fc6000000001a */
[----:B------:R-:W4:Y:S01]  /*5d800*/  LDL.LU R17, [R1+0x2064] ;  /* 0x0020640001117983 */ /* 0x000f220000300800 */
[----:B0-----:R-:W-:Y:S02]  /*5d810*/  PRMT R24, R12, 0x7632, R24 ;  /* 0x000076320c187816 */ /* 0x001fe40000000018 */
[----:B--2---:R-:W-:Y:S02]  /*5d820*/  ISETP.LT.AND P4, PT, R6, UR46, !P0 ;  /* 0x0000002e06007c0c */ /* 0x004fe4000c781270 */
[----:B------:R-:W-:Y:S01]  /*5d830*/  ISETP.LT.AND P5, PT, R0, UR37, !P0 ;  /* 0x0000002500007c0c */ /* 0x000fe2000c7a1270 */
[----:B------:R-:W-:Y:S01]  /*5d840*/  VIADD R25, R13, 0x36 ;  /* 0x000000360d197836 */ /* 0x000fe20000000000 */
[----:B------:R-:W-:Y:S01]  /*5d850*/  ISETP.LT.AND P2, PT, R7, UR42, !P0 ;  /* 0x0000002a07007c0c */ /* 0x000fe2000c741270 */
[C---:B------:R-:W-:Y:S01]  /*5d860*/  IMAD.WIDE R6, R27.reuse, 0x2, R22 ;  /* 0x000000021b067825 */ /* 0x040fe200078e0216 */
[----:B------:R-:W0:Y:S04]  /*5d870*/  LDCU UR37, c[0x0][0x3b8] ;  /* 0x00007700ff2577ac */ /* 0x000e280008000800 */
[----:B------:R2:W-:Y:S01]  /*5d880*/  @P6 STG.E.U16 desc[UR76][R6.64], R24 ;  /* 0x0000001806006986 */ /* 0x0005e2000c10154c */
[C---:B------:R-:W-:Y:S01]  /*5d890*/  IMAD.WIDE R14, R27.reuse, 0x2, R18 ;  /* 0x000000021b0e7825 */ /* 0x040fe200078e0212 */
[----:B------:R-:W0:Y:S02]  /*5d8a0*/  LDCU UR46, c[0x0][0x398] ;  /* 0x00007300ff2e77ac */ /* 0x000e240008000800 */
[----:B--2---:R-:W2:Y:S01]  /*5d8b0*/  LDL.LU R7, [R1+0x348] ;  /* 0x0003480001077983 */ /* 0x004ea20000300800 */
[----:B------:R-:W-:-:S05]  /*5d8c0*/  IMAD.WIDE R12, R27, 0x2, R20 ;  /* 0x000000021b0c7825 */ /* 0x000fca00078e0214 */
[----:B--2---:R2:W-:Y:S04]  /*5d8d0*/  @P5 STG.E.U16 desc[UR76][R12.64], R7 ;  /* 0x000000070c005986 */ /* 0x0045e8000c10154c */
[----:B------:R0:W-:Y:S04]  /*5d8e0*/  @P4 STG.E.U16 desc[UR76][R14.64], R26 ;  /* 0x0000001a0e004986 */ /* 0x0001e8000c10154c */
[----:B--2---:R-:W2:Y:S04]  /*5d8f0*/  LDL.LU R12, [R1+0x358] ;  /* 0x00035800010c7983 */ /* 0x004ea80000300800 */
[----:B0-----:R-:W1:Y:S04]  /*5d900*/  LDL R14, [R1+0x13fc] ;  /* 0x0013fc00010e7983 */ /* 0x001e680000100800 */
[----:B------:R-:W2:Y:S04]  /*5d910*/  LDL R15, [R1+0x1400] ;  /* 0x00140000010f7983 */ /* 0x000ea80000100800 */
[----:B------:R-:W2:Y:S01]  /*5d920*/  LDL R13, [R1+0x13c0] ;  /* 0x0013c000010d7983 */ /* 0x000ea20000100800 */
[----:B------:R-:W-:Y:S01]  /*5d930*/  ISETP.LT.AND P4, PT, R28, UR47, !P0 ;  /* 0x0000002f1c007c0c */ /* 0x000fe2000c781270 */
[----:B----4-:R-:W-:Y:S01]  /*5d940*/  IMAD.WIDE R6, R27, 0x2, R16 ;  /* 0x000000021b067825 */ /* 0x010fe200078e0210 */
[----:B------:R-:W-:Y:S01]  /*5d950*/  ISETP.GE.AND P3, PT, R25, UR41, PT ;  /* 0x0000002919007c0c */ /* 0x000fe2000bf66270 */
[----:B------:R0:W-:Y:S01]  /*5d960*/  STL [R1+0x205c], R17 ;  /* 0x00205c1101007387 */ /* 0x0001e20000100800 */
[----:B---3--:R-:W-:Y:S01]  /*5d970*/  PRMT R25, R5, 0x7632, R25 ;  /* 0x0000763205197816 */ /* 0x008fe20000000019 */
[----:B------:R-:W3:Y:S02]  /*5d980*/  LDCU UR41, c[0x0][0x398] ;  /* 0x00007300ff2977ac */ /* 0x000ee40008000800 */
[----:B0-----:R-:W4:Y:S01]  /*5d990*/  LDL R17, [R1+0x30c] ;  /* 0x00030c0001117983 */ /* 0x001f220000100800 */
[----:B-1----:R-:W-:-:S03]  /*5d9a0*/  ISETP.LT.AND P5, PT, R14, UR45, !P0 ;  /* 0x0000002d0e007c0c */ /* 0x002fc6000c7a1270 */
[----:B--2---:R0:W-:Y:S01]  /*5d9b0*/  @P2 STG.E.U16 desc[UR76][R6.64], R12 ;  /* 0x0000000c06002986 */ /* 0x0041e2000c10154c */
[----:B------:R-:W-:Y:S02]  /*5d9c0*/  PRMT R24, R12, 0x7632, R24 ;  /* 0x000076320c187816 */ /* 0x000fe40000000018 */
[----:B------:R-:W-:Y:S01]  /*5d9d0*/  ISETP.LT.AND P0, PT, R15, UR39, !P0 ;  /* 0x000000270f007c0c */ /* 0x000fe2000c701270 */
[----:B------:R-:W-:Y:S01]  /*5d9e0*/  IMAD.WIDE R14, R27, 0x2, R10 ;  /* 0x000000021b0e7825 */ /* 0x000fe200078e020a */
[----:B------:R-:W-:Y:S01]  /*5d9f0*/  ISETP.LT.AND P6, PT, R0, UR46, !P3 ;  /* 0x0000002e00007c0c */ /* 0x000fe2000dfc1270 */
[----:B------:R-:W1:Y:S01]  /*5da00*/  LDCU UR39, c[0x0][0x398] ;  /* 0x00007300ff2777ac */ /* 0x000e620008000800 */
[----:B------:R-:W-:Y:S02]  /*5da10*/  ISETP.LT.AND P2, PT, R13, UR43, !P3 ;  /* 0x0000002b0d007c0c */ /* 0x000fe4000df41270 */
[----:B------:R2:W-:Y:S01]  /*5da20*/  @P4 STG.E.U16 desc[UR76][R14.64], R24 ;  /* 0x000000180e004986 */ /* 0x0005e2000c10154c */
[----:B------:R-:W1:Y:S01]  /*5da30*/  LDCU.64 UR42, c[0x0][0x398] ;  /* 0x00007300ff2a77ac */ /* 0x000e620008000a00 */
[C---:B0-----:R-:W-:Y:S01]  /*5da40*/  IMAD.WIDE R12, R27.reuse, 0x2, R8 ;  /* 0x000000021b0c7825 */ /* 0x041fe200078e0208 */
[----:B------:R-:W0:Y:S04]  /*5da50*/  LDCU UR46, c[0x0][0x398] ;  /* 0x00007300ff2e77ac */ /* 0x000e280008000800 */
[----:B------:R1:W-:Y:S04]  /*5da60*/  @P5 STG.E.U16 desc[UR76][R12.64], R5 ;  /* 0x000000050c005986 */ /* 0x0003e8000c10154c */
[----:B--2---:R-:W2:Y:S04]  /*5da70*/  LDL R14, [R1+0x13f4] ;  /* 0x0013f400010e7983 */ /* 0x004ea80000100800 */
[----:B------:R-:W2:Y:S04]  /*5da80*/  LDL R15, [R1+0x11c0] ;  /* 0x0011c000010f7983 */ /* 0x000ea80000100800 */
[----:B-1----:R-:W2:Y:S04]  /*5da90*/  LDL.LU R5, [R1+0x2060] ;  /* 0x0020600001057983 */ /* 0x002ea80000300800 */
[----:B------:R-:W2:Y:S04]  /*5daa0*/  LDL R12, [R1+0x13f0] ;  /* 0x0013f000010c7983 */ /* 0x000ea80000100800 */
[----:B------:R-:W2:Y:S01]  /*5dab0*/  LDL.LU R13, [R1+0x2fc] ;  /* 0x0002fc00010d7983 */ /* 0x000ea20000300800 */
[----:B------:R-:W-:Y:S01]  /*5dac0*/  IMAD.WIDE R6, R27, 0x2, R2 ;  /* 0x000000021b067825 */ /* 0x000fe200078e0202 */
[----:B---3--:R-:W-:Y:S01]  /*5dad0*/  ISETP.LT.AND P5, PT, R29, UR41, !P3 ;  /* 0x000000291d007c0c */ /* 0x008fe2000dfa1270 */
[----:B------:R-:W1:Y:S02]  /*5dae0*/  LDCU UR41, c[0x0][0x3b8] ;  /* 0x00007700ff2977ac */ /* 0x000e640008000800 */
[----:B------:R-:W-:Y:S01]  /*5daf0*/  VIADD R27, R27, UR37 ;  /* 0x000000251b1b7c36 */ /* 0x000fe20008000000 */
[----:B------:R2:W-:Y:S01]  /*5db00*/  @P0 STG.E.U16 desc[UR76][R6.64], R25 ;  /* 0x0000001906000986 */ /* 0x0005e2000c10154c */
[----:B----4-:R-:W-:Y:S01]  /*5db10*/  PRMT R26, R17, 0x7632, R26 ;  /* 0x00007632111a7816 */ /* 0x010fe2000000001a */
[----:B------:R-:W3:Y:S01]  /*5db20*/  LDCU UR37, c[0x0][0x398] ;  /* 0x00007300ff2577ac */ /* 0x000ee20008000800 */
[----:B--2---:R-:W-:Y:S01]  /*5db30*/  IMAD.WIDE R6, R27, 0x2, R4 ;  /* 0x000000021b067825 */ /* 0x004fe200078e0204 */
[----:B------:R2:W-:Y:S04]  /*5db40*/  STL [R1+0x2058], R5 ;  /* 0x0020580501007387 */ /* 0x0005e80000100800 */
[----:B------:R4:W-:Y:S01]  /*5db50*/  @P2 STG.E.U16 desc[UR76][R6.64], R13 ;  /* 0x0000000d06002986 */ /* 0x0009e2000c10154c */
[----:B------:R-:W-:-:S03]  /*5db60*/  PRMT R24, R13, 0x7632, R24 ;  /* 0x000076320d187816 */ /* 0x000fc60000000018 */
[----:B--2---:R-:W2:Y:S04]  /*5db70*/  LDL.LU R5, [R1+0x32c] ;  /* 0x00032c0001057983 */ /* 0x004ea80000300800 */
[----:B------:R-:W2:Y:S01]  /*5db80*/  LDL.LU R17, [R1+0x205c] ;  /* 0x00205c0001117983 */ /* 0x000ea20000300800 */
[----:B----4-:R-:W-:-:S05]  /*5db90*/  IMAD.WIDE R6, R27, 0x2, R22 ;  /* 0x000000021b067825 */ /* 0x010fca00078e0216 */
[----:B------:R4:W-:Y:S04]  /*5dba0*/  @P5 STG.E.U16 desc[UR76][R6.64], R24 ;  /* 0x0000001806005986 */ /* 0x0009e8000c10154c */
[----:B----4-:R-:W4:Y:S01]  /*5dbb0*/  LDL.LU R7, [R1+0x30c] ;  /* 0x00030c0001077983 */ /* 0x010f220000300800 */
[----:B------:R-:W-:Y:S01]  /*5dbc0*/  ISETP.LT.AND P4, PT, R12, UR74, !P3 ;  /* 0x0000004a0c007c0c */ /* 0x000fe2000df81270 */
[----:B------:R-:W-:Y:S01]  /*5dbd0*/  VIADD R25, R15, 0x37 ;  /* 0x000000370f197836 */ /* 0x000fe20000000000 */
[----:B------:R-:W-:Y:S01]  /*5dbe0*/  ISETP.LT.AND P0, PT, R14, UR44, !P3 ;  /* 0x0000002c0e007c0c */ /* 0x000fe2000df01270 */
[C---:B------:R-:W-:Y:S01]  /*5dbf0*/  IMAD.WIDE R12, R27.reuse, 0x2, R20 ;  /* 0x000000021b0c7825 */ /* 0x040fe200078e0214 */
[----:B------:R-:W0:Y:S03]  /*5dc00*/  LDCU UR44, c[0x0][0x398] ;  /* 0x00007300ff2c77ac */ /* 0x000e260008000800 */
[C---:B------:R-:W-:Y:S01]  /*5dc10*/  IMAD.WIDE R14, R27.reuse, 0x2, R18 ;  /* 0x000000021b0e7825 */ /* 0x040fe200078e0212 */
[----:B----4-:R4:W-:Y:S05]  /*5dc20*/  @P6 STG.E.U16 desc[UR76][R12.64], R7 ;  /* 0x000000070c006986 */ /* 0x0109ea000c10154c */
[----:B------:R0:W-:Y:S04]  /*5dc30*/  @P4 STG.E.U16 desc[UR76][R14.64], R26 ;  /* 0x0000001a0e004986 */ /* 0x0001e8000c10154c */
[----:B----4-:R-:W4:Y:S04]  /*5dc40*/  LDL.LU R12, [R1+0x31c] ;  /* 0x00031c00010c7983 */ /* 0x010f280000300800 */
[----:B0-----:R-:W4:Y:S04]  /*5dc50*/  LDL R14, [R1+0x13fc] ;  /* 0x0013fc00010e7983 */ /* 0x001f280000100800 */
[----:B------:R-:W4:Y:S04]  /*5dc60*/  LDL R15, [R1+0x1400] ;  /* 0x00140000010f7983 */ /* 0x000f280000100800 */
[----:B------:R-:W4:Y:S01]  /*5dc70*/  LDL R13, [R1+0x13c0] ;  /* 0x0013c000010d7983 */ /* 0x000f220000100800 */
[----:B---3--:R-:W-:Y:S01]  /*5dc80*/  ISETP.LT.AND P4, PT, R28, UR37, !P3 ;  /* 0x000000251c007c0c */ /* 0x008fe2000df81270 */
[----:B--2---:R-:W-:Y:S01]  /*5dc90*/  IMAD.WIDE R6, R27, 0x2, R16 ;  /* 0x000000021b067825 */ /* 0x004fe200078e0210 */
[----:B------:R-:W-:Y:S01]  /*5dca0*/  ISETP.GE.AND P2, PT, R25, UR43, PT ;  /* 0x0000002b19007c0c */ /* 0x000fe2000bf46270 */
[----:B------:R-:W2:Y:S01]  /*5dcb0*/  LDL R28, [R1+0x34c] ;  /* 0x00034c00011c7983 */ /* 0x000ea20000100800 */
[----:B------:R-:W-:Y:S01]  /*5dcc0*/  PRMT R25, R5, 0x7632, R25 ;  /* 0x0000763205197816 */ /* 0x000fe20000000019 */
[----:B------:R-:W0:Y:S01]  /*5dcd0*/  LDCU UR43, c[0x0][0x398] ;  /* 0x00007300ff2b77ac */ /* 0x000e220008000800 */
[----:B------:R-:W3:Y:S01]  /*5dce0*/  LDCU UR37, c[0x0][0x3b8] ;  /* 0x00007700ff2577ac */ /* 0x000ee20008000800 */
[----:B----4-:R-:W-:Y:S01]  /*5dcf0*/  ISETP.LT.AND P5, PT, R14, UR39, !P3 ;  /* 0x000000270e007c0c */ /* 0x010fe2000dfa1270 */
[----:B------:R4:W-:Y:S01]  /*5dd00*/  @P0 STG.E.U16 desc[UR76][R6.64], R12 ;  /* 0x0000000c06000986 */ /* 0x0009e2000c10154c */
[----:B------:R-:W-:Y:S01]  /*5dd10*/  PRMT R24, R12, 0x7632, R24 ;  /* 0x000076320c187816 */ /* 0x000fe20000000018 */
[----:B------:R-:W0:Y:S01]  /*5dd20*/  LDCU UR39, c[0x0][0x398] ;  /* 0x00007300ff2777ac */ /* 0x000e220008000800 */
[----:B------:R-:W-:Y:S01]  /*5dd30*/  ISETP.LT.AND P3, PT, R15, UR75, !P3 ;  /* 0x0000004b0f007c0c */ /* 0x000fe2000df61270 */
[----:B------:R-:W-:Y:S01]  /*5dd40*/  IMAD.WIDE R14, R27, 0x2, R10 ;  /* 0x000000021b0e7825 */ /* 0x000fe200078e020a */
[----:B------:R-:W-:Y:S01]  /*5dd50*/  ISETP.LT.AND P0, PT, R13, UR44, !P2 ;  /* 0x0000002c0d007c0c */ /* 0x000fe2000d701270 */
[----:B------:R-:W0:Y:S02]  /*5dd60*/  LDCU.64 UR44, c[0x0][0x398] ;  /* 0x00007300ff2c77ac */ /* 0x000e240008000a00 */
[C---:B----4-:R-:W-:Y:S01]  /*5dd70*/  IMAD.WIDE R12, R27.reuse, 0x2, R8 ;  /* 0x000000021b0c7825 */ /* 0x050fe200078e0208 */
[----:B------:R4:W-:Y:S04]  /*5dd80*/  @P4 STG.E.U16 desc[UR76][R14.64], R24 ;  /* 0x000000180e004986 */ /* 0x0009e8000c10154c */
[----:B------:R0:W-:Y:S04]  /*5dd90*/  @P5 STG.E.U16 desc[UR76][R12.64], R5 ;  /* 0x000000050c005986 */ /* 0x0001e8000c10154c */
[----:B----4-:R-:W4:Y:S04]  /*5dda0*/  LDL R14, [R1+0x13f4] ;  /* 0x0013f400010e7983 */ /* 0x010f280000100800 */
[----:B------:R-:W3:Y:S04]  /*5ddb0*/  LDL R15, [R1+0x11c0] ;  /* 0x0011c000010f7983 */ /* 0x000ee80000100800 */
[----:B0-----:R-:W3:Y:S04]  /*5ddc0*/  LDL.LU R5, [R1+0x2058] ;  /* 0x0020580001057983 */ /* 0x001ee80000300800 */
[----:B------:R-:W4:Y:S04]  /*5ddd0*/  LDL R12, [R1+0x13f0] ;  /* 0x0013f000010c7983 */ /* 0x000f280000100800 */
[----:B------:R-:W4:Y:S01]  /*5dde0*/  LDL.LU R13, [R1+0x33c] ;  /* 0x00033c00010d7983 */ /* 0x000f220000300800 */
[----:B------:R-:W-:Y:S01]  /*5ddf0*/  IMAD.WIDE R6, R27, 0x2, R2 ;  /* 0x000000021b067825 */ /* 0x000fe200078e0202 */
[----:B------:R-:W-:Y:S01]  /*5de00*/  ISETP.LT.AND P4, PT, R29, UR43, !P2 ;  /* 0x0000002b1d007c0c */ /* 0x000fe2000d781270 */
[----:B------:R-:W0:Y:S02]  /*5de10*/  LDCU UR43, c[0x0][0x398] ;  /* 0x00007300ff2b77ac */ /* 0x000e240008000800 */
[----:B-1----:R-:W-:Y:S01]  /*5de20*/  VIADD R27, R27, UR41 ;  /* 0x000000291b1b7c36 */ /* 0x002fe20008000000 */
[----:B------:R-:W-:Y:S01]  /*5de30*/  @P3 STG.E.U16 desc[UR76][R6.64], R25 ;  /* 0x0000001906003986 */ /* 0x000fe2000c10154c */
[----:B--2---:R-:W-:Y:S01]  /*5de40*/  PRMT R26, R28, 0x7632, R26 ;  /* 0x000076321c1a7816 */ /* 0x004fe2000000001a */
[----:B------:R-:W1:Y:S02]  /*5de50*/  LDCU UR41, c[0x0][0x398] ;  /* 0x00007300ff2977ac */ /* 0x000e640008000800 */
[----:B------:R2:W-:Y:S04]  /*5de60*/  STL [R1+0x2050], R29 ;  /* 0x0020501d01007387 */ /* 0x0005e80000100800 */
[----:B--2---:R-:W2:Y:S04]  /*5de70*/  LDL.LU R29, [R1+0x36c] ;  /* 0x00036c00011d7983 */ /* 0x004ea80000300800 */
[----:B------:R-:W2:Y:S01]  /*5de80*/  LDL.LU R28, [R1+0x2054] ;  /* 0x00205400011c7983 */ /* 0x000ea20000300800 */
[----:B---3--:R-:W-:-:S04]  /*5de90*/  IMAD.WIDE R6, R27, 0x2, R4 ;  /* 0x000000021b067825 */ /* 0x008fc800078e0204 */
[----:B------:R-:W-:Y:S01]  /*5dea0*/  VIADD R25, R15, 0x38 ;  /* 0x000000380f197836 */ /* 0x000fe20000000000 */
[----:B----4-:R3:W-:Y:S01]  /*5deb0*/  @P0 STG.E.U16 desc[UR76][R6.64], R13 ;  /* 0x0000000d06000986 */ /* 0x0107e2000c10154c */
[----:B------:R-:W-:-:S03]  /*5dec0*/  PRMT R24, R13, 0x7632, R24 ;  /* 0x000076320d187816 */ /* 0x000fc60000000018 */
[----:B------:R-:W-:Y:S01]  /*5ded0*/  ISETP.GE.AND P0, PT, R25, UR45, PT ;  /* 0x0000002d19007c0c */ /* 0x000fe2000bf06270 */
[----:B------:R-:W4:Y:S01]  /*5dee0*/  LDCU UR45, c[0x0][0x398] ;  /* 0x00007300ff2d77ac */ /* 0x000f220008000800 */
[----:B------:R-:W2:Y:S01]  /*5def0*/  LDL.LU R25, [R1+0x35c] ;  /* 0x00035c0001197983 */ /* 0x000ea20000300800 */
[----:B---3--:R-:W-:-:S05]  /*5df00*/  IMAD.WIDE R6, R27, 0x2, R22 ;  /* 0x000000021b067825 */ /* 0x008fca00078e0216 */
[----:B------:R3:W-:Y:S04]  /*5df10*/  @P4 STG.E.U16 desc[UR76][R6.64], R24 ;  /* 0x0000001806004986 */ /* 0x0007e8000c10154c */
[----:B---3--:R-:W3:Y:S01]  /*5df20*/  LDL.LU R6, [R1+0x34c] ;  /* 0x00034c0001067983 */ /* 0x008ee20000300800 */
[----:B------:R-:W-:Y:S02]  /*5df30*/  ISETP.LT.AND P5, PT, R0, UR72, !P2 ;  /* 0x0000004800007c0c */ /* 0x000fe4000d7a1270 */
[----:B------:R-:W-:Y:S01]  /*5df40*/  ISETP.LT.AND P3, PT, R12, UR73, !P2 ;  /* 0x000000490c007c0c */ /* 0x000fe2000d761270 */
[----:B------:R-:W-:Y:S01]  /*5df50*/  IMAD.WIDE R12, R27, 0x2, R20 ;  /* 0x000000021b0c7825 */ /* 0x000fe200078e0214 */
[----:B------:R-:W1:Y:S01]  /*5df60*/  LDL R7, [R1+0x13f8] ;  /* 0x0013f80001077983 */ /* 0x000e620000100800 */
[----:B------:R-:W-:-:S03]  /*5df70*/  ISETP.LT.AND P6, PT, R14, UR38, !P2 ;  /* 0x000000260e007c0c */ /* 0x000fc6000d7c1270 */
[----:B------:R-:W2:Y:S05]  /*5df80*/  LDL R24, [R1+0x1400] ;  /* 0x0014000001187983 */ /* 0x000eaa0000100800 */
[----:B---3--:R3:W-:Y:S04]  /*5df90*/  @P5 STG.E.U16 desc[UR76][R12.64], R6 ;  /* 0x000000060c005986 */ /* 0x0087e8000c10154c */
[----:B---3--:R-:W3:Y:S04]  /*5dfa0*/  LDL R12, [R1+0x13fc] ;  /* 0x0013fc00010c7983 */ /* 0x008ee80000100800 */
[----:B------:R-:W4:Y:S01]  /*5dfb0*/  LDL R13, [R1+0x13c0] ;  /* 0x0013c000010d7983 */ /* 0x000f220000100800 */
[----:B-1----:R-:W-:Y:S01]  /*5dfc0*/  ISETP.LT.AND P5, PT, R7, UR41, !P2 ;  /* 0x0000002907007c0c */ /* 0x002fe2000d7a1270 */
[----:B------:R-:W-:Y:S01]  /*5dfd0*/  IMAD.WIDE R14, R27, 0x2, R18 ;  /* 0x000000021b0e7825 */ /* 0x000fe200078e0212 */
[----:B--2---:R-:W-:Y:S01]  /*5dfe0*/  PRMT R28, R25, 0x7632, R28 ;  /* 0x00007632191c7816 */ /* 0x004fe2000000001c */
[----:B------:R-:W1:Y:S02]  /*5dff0*/  LDCU UR41, c[0x0][0x398] ;  /* 0x00007300ff2977ac */ /* 0x000e640008000800 */
[C---:B------:R-:W-:Y:S01]  /*5e000*/  IMAD.WIDE R6, R27.reuse, 0x2, R16 ;  /* 0x000000021b067825 */ /* 0x040fe200078e0210 */
[----:B------:R2:W-:Y:S04]  /*5e010*/  @P3 STG.E.U16 desc[UR76][R14.64], R26 ;  /* 0x0000001a0e003986 */ /* 0x0005e8000c10154c */
[----:B------:R0:W-:Y:S01]  /*5e020*/  @P6 STG.E.U16 desc[UR76][R6.64], R25 ;  /* 0x0000001906006986 */ /* 0x0001e2000c10154c */
[C---:B--2---:R-:W-:Y:S01]  /*5e030*/  VIADD R26, R27.reuse, UR37 ;  /* 0x000000251b1a7c36 */ /* 0x044fe20008000000 */
[----:B------:R-:W2:Y:S01]  /*5e040*/  LDCU UR37, c[0x0][0x3b8] ;  /* 0x00007700ff2577ac */ /* 0x000ea20008000800 */
[----:B0-----:R-:W-:-:S04]  /*5e050*/  IMAD.WIDE R6, R27, 0x2, R8 ;  /* 0x000000021b067825 */ /* 0x001fc800078e0208 */
[----:B------:R-:W-:Y:S01]  /*5e060*/  IMAD.WIDE R14, R27, 0x2, R2 ;  /* 0x000000021b0e7825 */ /* 0x000fe200078e0202 */
[----:B---3--:R-:W-:Y:S01]  /*5e070*/  ISETP.LT.AND P4, PT, R12, UR39, !P2 ;  /* 0x000000270c007c0c */ /* 0x008fe2000d781270 */
[----:B------:R-:W0:Y:S01]  /*5e080*/  LDCU.64 UR38, c[0x0][0x398] ;  /* 0x00007300ff2677ac */ /* 0x000e220008000a00 */
[----:B----4-:R-:W-:Y:S01]  /*5e090*/  ISETP.LT.AND P3, PT, R13, UR71, !P0 ;  /* 0x000000470d007c0c */ /* 0x010fe2000c761270 */
[----:B------:R-:W-:Y:S01]  /*5e0a0*/  IMAD.WIDE R12, R27, 0x2, R10 ;  /* 0x000000021b0c7825 */ /* 0x000fe200078e020a */
[----:B------:R-:W-:-:S04]  /*5e0b0*/  PRMT R27, R29, 0x7632, R27 ;  /* 0x000076321d1b7816 */ /* 0x000fc8000000001b */
[----:B------:R3:W-:Y:S05]  /*5e0c0*/  @P5 STG.E.U16 desc[UR76][R12.64], R28 ;  /* 0x0000001c0c005986 */ /* 0x0007ea000c10154c */
[----:B------:R-:W-:Y:S04]  /*5e0d0*/  @P4 STG.E.U16 desc[UR76][R6.64], R29 ;  /* 0x0000001d06004986 */ /* 0x000fe8000c10154c */
[----:B---3--:R-:W3:Y:S04]  /*5e0e0*/  LDL.LU R12, [R1+0x370] ;  /* 0x00037000010c7983 */ /* 0x008ee80000300800 */
[----:B------:R-:W4:Y:S04]  /*5e0f0*/  LDL R13, [R1+0x11c0] ;  /* 0x0011c000010d7983 */ /* 0x000f280000100800 */
[----:B------:R0:W-:Y:S04]  /*5e100*/  STL [R1+0x202c], R28 ;  /* 0x00202c1c01007387 */ /* 0x0001e80000100800 */
[----:B0-----:R-:W2:Y:S04]  /*5e110*/  LDL.LU R28, [R1+0x380] ;  /* 0x00038000011c7983 */ /* 0x001ea80000300800 */
[----:B------:R-:W2:Y:S04]  /*5e120*/  LDL.LU R29, [R1+0x2050] ;  /* 0x00205000011d7983 */ /* 0x000ea80000300800 */
[----:B------:R-:W2:Y:S04]  /*5e130*/  LDL R6, [R1+0x13f0] ;  /* 0x0013f00001067983 */ /* 0x000ea80000100800 */
[----:B------:R-:W2:Y:S01]  /*5e140*/  LDL R7, [R1+0x13f4] ;  /* 0x0013f40001077983 */ /* 0x000ea20000100800 */
[----:B------:R-:W-:Y:S01]  /*5e150*/  ISETP.LT.AND P2, PT, R24, UR70, !P2 ;  /* 0x0000004618007c0c */ /* 0x000fe2000d741270 */
[----:B------:R-:W-:Y:S01]  /*5e160*/  IMAD.WIDE R24, R26, 0x2, R4 ;  /* 0x000000021a187825 */ /* 0x000fe200078e0204 */
[----:B------:R-:W-:Y:S01]  /*5e170*/  ISETP.LT.AND P5, PT, R0, UR43, !P0 ;  /* 0x0000002b00007c0c */ /* 0x000fe2000c7a1270 */
[----:B------:R-:W-:Y:S01]  /*5e180*/  STL [R1+0x204c], R21 ;  /* 0x00204c1501007387 */ /* 0x000fe20000100800 */
[----:B------:R-:W0:Y:S09]  /*5e190*/  LDCU UR43, c[0x0][0x398] ;  /* 0x00007300ff2b77ac */ /* 0x000e320008000800 */
[----:B------:R0:W-:Y:S02]  /*5e1a0*/  @P2 STG.E.U16 desc[UR76][R14.64], R27 ;  /* 0x0000001b0e002986 */ /* 0x0001e4000c10154c */
[----:B0-----:R-:W-:-:S02]  /*5e1b0*/  IMAD.WIDE R14, R26, 0x2, R18 ;  /* 0x000000021a0e7825 */ /* 0x001fc400078e0212 */
[----:B---3--:R0:W-:Y:S02]  /*5e1c0*/  @P3 STG.E.U16 desc[UR76][R24.64], R12 ;  /* 0x0000000c18003986 */ /* 0x0081e4000c10154c */
[----:B0-----:R-:W-:Y:S01]  /*5e1d0*/  PRMT R24, R12, 0x7632, R24 ;  /* 0x000076320c187816 */ /* 0x001fe20000000018 */
[----:B----4-:R-:W-:Y:S01]  /*5e1e0*/  VIADD R25, R13, 0x39 ;  /* 0x000000390d197836 */ /* 0x010fe20000000000 */
[----:B--2---:R-:W-:Y:S02]  /*5e1f0*/  ISETP.LT.AND P6, PT, R29, UR45, !P0 ;  /* 0x0000002d1d007c0c */ /* 0x004fe4000c7c1270 */
[----:B------:R-:W-:Y:S01]  /*5e200*/  ISETP.LT.AND P2, PT, R6, UR68, !P0 ;  /* 0x0000004406007c0c */ /* 0x000fe2000c741270 */
[----:B------:R-:W-:Y:S01]  /*5e210*/  IMAD.WIDE R12, R26, 0x2, R20 ;  /* 0x000000021a0c7825 */ /* 0x000fe200078e0214 */
[----:B------:R-:W-:-:S03]  /*5e220*/  ISETP.LT.AND P3, PT, R7, UR40, !P0 ;  /* 0x0000002807007c0c */ /* 0x000fc6000c761270 */
[----:B------:R-:W-:Y:S01]  /*5e230*/  IMAD.WIDE R6, R26, 0x2, R22 ;  /* 0x000000021a067825 */ /* 0x000fe200078e0216 */
[----:B------:R-:W-:Y:S01]  /*5e240*/  PRMT R27, R28, 0x7632, R27 ;  /* 0x000076321c1b7816 */ /* 0x000fe2000000001b */
[----:B------:R-:W0:Y:S04]  /*5e250*/  LDCU UR45, c[0x0][0x398] ;  /* 0x00007300ff2d77ac */ /* 0x000e280008000800 */
[----:B------:R-:W-:Y:S04]  /*5e260*/  @P6 STG.E.U16 desc[UR76][R6.64], R24 ;  /* 0x0000001806006986 */ /* 0x000fe8000c10154c */
[----:B------:R2:W-:Y:S04]  /*5e270*/  @P5 STG.E.U16 desc[UR76][R12.64], R28 ;  /* 0x0000001c0c005986 */ /* 0x0005e8000c10154c */
[----:B------:R3:W-:Y:S04]  /*5e280*/  @P2 STG.E.U16 desc[UR76][R14.64], R27 ;  /* 0x0000001b0e002986 */ /* 0x0007e8000c10154c */
[----:B--2---:R-:W2:Y:S04]  /*5e290*/  LDL.LU R12, [R1+0x390] ;  /* 0x00039000010c7983 */ /* 0x004ea80000300800 */
[----:B------:R-:W4:Y:S04]  /*5e2a0*/  LDL R13, [R1+0x13c0] ;  /* 0x0013c000010d7983 */ /* 0x000f280000100800 */
[----:B------:R-:W4:Y:S04]  /*5e2b0*/  LDL R21, [R1+0x13f0] ;  /* 0x0013f00001157983 */ /* 0x000f280000100800 */
[----:B------:R-:W4:Y:S04]  /*5e2c0*/  LDL.LU R28, [R1+0x3b0] ;  /* 0x0003b000011c7983 */ /* 0x000f280000300800 */
[----:B---3--:R-:W3:Y:S04]  /*5e2d0*/  LDL R14, [R1+0x13f8] ;  /* 0x0013f800010e7983 */ /* 0x008ee80000100800 */
[----:B------:R-:W4:Y:S04]  /*5e2e0*/  LDL R15, [R1+0x1400] ;  /* 0x00140000010f7983 */ /* 0x000f280000100800 */
[----:B------:R0:W-:Y:S04]  /*5e2f0*/  STL [R1+0x2038], R27 ;  /* 0x0020381b01007387 */ /* 0x0001e80000100800 */
[----:B0-----:R-:W1:Y:S01]  /*5e300*/  LDL R27, [R1+0x13fc] ;  /* 0x0013fc00011b7983 */ /* 0x001e620000100800 */
[----:B------:R-:W-:Y:S01]  /*5e310*/  IMAD.WIDE R6, R26, 0x2, R16 ;  /* 0x000000021a067825 */ /* 0x000fe200078e0210 */
[----:B------:R-:W-:Y:S01]  /*5e320*/  ISETP.GE.AND P4, PT, R25, UR39, PT ;  /* 0x0000002719007c0c */ /* 0x000fe2000bf86270 */
[----:B------:R-:W0:Y:S01]  /*5e330*/  LDCU UR39, c[0x0][0x398] ;  /* 0x00007300ff2777ac */ /* 0x000e220008000800 */
[----:B------:R-:W-:Y:S04]  /*5e340*/  STL [R1+0x2048], R8 ;  /* 0x0020480801007387 */ /* 0x000fe80000100800 */
[----:B--2---:R2:W-:Y:S01]  /*5e350*/  @P3 STG.E.U16 desc[UR76][R6.64], R12 ;  /* 0x0000000c06003986 */ /* 0x0045e2000c10154c */
[----:B------:R-:W-:-:S02]  /*5e360*/  PRMT R24, R12, 0x7632, R24 ;  /* 0x000076320c187816 */ /* 0x000fc40000000018 */
[----:B---3--:R-:W-:Y:S02]  /*5e370*/  ISETP.LT.AND P2, PT, R14, UR46, !P0 ;  /* 0x0000002e0e007c0c */ /* 0x008fe4000c741270 */
[----:B----4-:R-:W-:Y:S02]  /*5e380*/  ISETP.LT.AND P6, PT, R15, UR69, !P0 ;  /* 0x000000450f007c0c */ /* 0x010fe4000c7c1270 */
[----:B-1----:R-:W-:Y:S01]  /*5e390*/  ISETP.LT.AND P5, PT, R27, UR41, !P0 ;  /* 0x000000291b007c0c */ /* 0x002fe2000c7a1270 */
[C---:B------:R-:W-:Y:S01]  /*5e3a0*/  IMAD.WIDE R14, R26.reuse, 0x2, R10 ;  /* 0x000000021a0e7825 */ /* 0x040fe200078e020a */
[----:B------:R-:W-:Y:S01]  /*5e3b0*/  ISETP.LT.AND P0, PT, R13, UR66, !P4 ;  /* 0x000000420d007c0c */ /* 0x000fe2000e701270 */
[----:B------:R-:W1:Y:S02]  /*5e3c0*/  LDCU.64 UR40, c[0x0][0x398] ;  /* 0x00007300ff2877ac */ /* 0x000e640008000a00 */
[C---:B--2---:R-:W-:Y:S02]  /*5e3d0*/  IMAD.WIDE R12, R26.reuse, 0x2, R8 ;  /* 0x000000021a0c7825 */ /* 0x044fe400078e0208 */
[----:B------:R-:W2:Y:S02]  /*5e3e0*/  LDL.LU R8, [R1+0x3a0] ;  /* 0x0003a00001087983 */ /* 0x000ea40000300800 */
[----:B------:R-:W-:Y:S01]  /*5e3f0*/  IMAD.WIDE R6, R26, 0x2, R2 ;  /* 0x000000021a067825 */ /* 0x000fe200078e0202 */
[----:B------:R-:W-:Y:S01]  /*5e400*/  ISETP.LT.AND P3, PT, R29, UR67, !P4 ;  /* 0x000000431d007c0c */ /* 0x000fe2000e761270 */
[----:B------:R3:W-:Y:S01]  /*5e410*/  @P2 STG.E.U16 desc[UR76][R14.64], R24 ;  /* 0x000000180e002986 */ /* 0x0007e2000c10154c */
[----:B------:R-:W4:Y:S03]  /*5e420*/  LDCU.64 UR46, c[0x0][0x398] ;  /* 0x00007300ff2e77ac */ /* 0x000f260008000a00 */
[----:B------:R-:W-:Y:S04]  /*5e430*/  STL [R1+0x2044], R9 ;  /* 0x0020440901007387 */ /* 0x000fe80000100800 */
[----:B---3--:R-:W3:Y:S01]  /*5e440*/  LDL R24, [R1+0x11c0] ;  /* 0x0011c00001187983 */ /* 0x008ee20000100800 */
[----:B--2---:R-:W-:-:S03]  /*5e450*/  PRMT R25, R8, 0x7632, R25 ;  /* 0x0000763208197816 */ /* 0x004fc60000000019 */
[----:B------:R2:W-:Y:S01]  /*5e460*/  @P5 STG.E.U16 desc[UR76][R12.64], R8 ;  /* 0x000000080c005986 */ /* 0x0005e2000c10154c */
[----:B------:R-:W-:-:S03]  /*5e470*/  ISETP.LT.AND P5, PT, R21, UR43, !P4 ;  /* 0x0000002b15007c0c */ /* 0x000fc6000e7a1270 */
[----:B------:R0:W-:Y:S04]  /*5e480*/  @P6 STG.E.U16 desc[UR76][R6.64], R25 ;  /* 0x0000001906006986 */ /* 0x0001e8000c10154c */
[----:B--2---:R-:W2:Y:S04]  /*5e490*/  LDL R8, [R1+0x1400] ;  /* 0x0014000001087983 */ /* 0x004ea80000100800 */
[----:B------:R-:W2:Y:S04]  /*5e4a0*/  LDL.LU R9, [R1+0x3d0] ;  /* 0x0003d00001097983 */ /* 0x000ea80000300800 */
[----:B0-----:R-:W2:Y:S04]  /*5e4b0*/  LDL R25, [R1+0x13f4] ;  /* 0x0013f40001197983 */ /* 0x001ea80000100800 */
[----:B------:R-:W3:Y:S01]  /*5e4c0*/  LDL.LU R21, [R1+0x204c] ;  /* 0x00204c0001157983 */ /* 0x000ee20000300800 */
[----:B------:R-:W-:Y:S01]  /*5e4d0*/  VIADD R26, R26, UR37 ;  /* 0x000000251a1a7c36 */ /* 0x000fe20008000000 */
[----:B------:R-:W-:Y:S01]  /*5e4e0*/  PRMT R14, R28, 0x7632, R14 ;  /* 0x000076321c0e7816 */ /* 0x000fe2000000000e */
[----:B------:R-:W0:Y:S02]  /*5e4f0*/  LDCU UR37, c[0x0][0x3b8] ;  /* 0x00007700ff2577ac */ /* 0x000e240008000800 */
[----:B------:R-:W-:-:S04]  /*5e500*/  IMAD.WIDE R6, R26, 0x2, R4 ;  /* 0x000000021a067825 */ /* 0x000fc800078e0204 */
[----:B------:R-:W-:Y:S01]  /*5e510*/  IMAD.WIDE R12, R26, 0x2, R22 ;  /* 0x000000021a0c7825 */ /* 0x000fe200078e0216 */
[----:B------:R0:W-:Y:S04]  /*5e520*/  @P0 STG.E.U16 desc[UR76][R6.64], R28 ;  /* 0x0000001c06000986 */ /* 0x0001e8000c10154c */
[----:B------:R1:W-:Y:S04]  /*5e530*/  @P3 STG.E.U16 desc[UR76][R12.64], R14 ;  /* 0x0000000e0c003986 */ /* 0x0003e8000c10154c */
[----:B0-----:R-:W4:Y:S01]  /*5e540*/  LDL.LU R28, [R1+0x3e0] ;  /* 0x0003e000011c7983 */ /* 0x001f220000300800 */
[----:B--2---:R-:W-:-:S03]  /*5e550*/  ISETP.LT.AND P3, PT, R25, UR42, !P4 ;  /* 0x0000002a19007c0c */ /* 0x004fc6000e761270 */
[----:B------:R0:W-:Y:S01]  /*5e560*/  STL [R1+0x203c], R25 ;  /* 0x00203c1901007387 */ /* 0x0001e20000100800 */
[----:B---3--:R-:W-:Y:S01]  /*5e570*/  IMAD.WIDE R6, R26, 0x2, R20 ;  /* 0x000000021a067825 */ /* 0x008fe200078e0214 */
[----:B------:R-:W-:Y:S01]  /*5e580*/  ISETP.LT.AND P2, PT, R0, UR45, !P4 ;  /* 0x0000002d00007c0c */ /* 0x000fe2000e741270 */
[----:B------:R-:W2:Y:S02]  /*5e590*/  LDCU UR42, c[0x0][0x398] ;  /* 0x00007300ff2a77ac */ /* 0x000ea40008000800 */
[----:B-1----:R-:W-:Y:S02]  /*5e5a0*/  VIADD R14, R24, 0x3d ;  /* 0x0000003d180e7836 */ /* 0x002fe40000000000 */
[----:B------:R-:W-:Y:S01]  /*5e5b0*/  IMAD.WIDE R12, R26, 0x2, R18 ;  /* 0x000000021a0c7825 */ /* 0x000fe200078e0212 */
[----:B0-----:R-:W3:Y:S01]  /*5e5c0*/  LDL R25, [R1+0x13f8] ;  /* 0x0013f80001197983 */ /* 0x001ee20000100800 */
[----:B------:R-:W0:Y:S03]  /*5e5d0*/  LDCU UR45, c[0x0][0x398] ;  /* 0x00007300ff2d77ac */ /* 0x000e260008000800 */
[----:B------:R1:W-:Y:S04]  /*5e5e0*/  STL [R1+0x2040], R21 ;  /* 0x0020401501007387 */ /* 0x0003e80000100800 */
[----:B-1----:R-:W2:Y:S01]  /*5e5f0*/  LDL.LU R21, [R1+0x3c0] ;  /* 0x0003c00001157983 */ /* 0x002ea20000300800 */
[----:B------:R-:W-:Y:S01]  /*5e600*/  ISETP.GE.AND P0, PT, R14, UR41, PT ;  /* 0x000000290e007c0c */ /* 0x000fe2000bf06270 */
[----:B------:R-:W-:Y:S01]  /*5e610*/  VIADD R14, R24, 0x3a ;  /* 0x0000003a180e7836 */ /* 0x000fe20000000000 */
[----:B------:R-:W1:Y:S01]  /*5e620*/  LDCU UR41, c[0x0][0x398] ;  /* 0x00007300ff2977ac */ /* 0x000e620008000800 */
[----:B---3--:R-:W-:-:S02]  /*5e630*/  ISETP.LT.AND P6, PT, R25, UR65, !P4 ;  /* 0x0000004119007c0c */ /* 0x008fc4000e7c1270 */
[----:B------:R-:W3:Y:S01]  /*5e640*/  LDL.LU R25, [R1+0x374] ;  /* 0x0003740001197983 */ /* 0x000ee20000300800 */
[----:B--2---:R-:W-:-:S03]  /*5e650*/  PRMT R15, R21, 0x7632, R15 ;  /* 0x00007632150f7816 */ /* 0x004fc6000000000f */
[----:B------:R2:W-:Y:S01]  /*5e660*/  @P2 STG.E.U16 desc[UR76][R6.64], R21 ;  /* 0x0000001506002986 */ /* 0x0005e2000c10154c */
[----:B----4-:R-:W-:Y:S01]  /*5e670*/  ISETP.GE.AND P2, PT, R14, UR47, PT ;  /* 0x0000002f0e007c0c */ /* 0x010fe2000bf46270 */
[----:B------:R-:W-:Y:S01]  /*5e680*/  VIADD R24, R24, 0x3b ;  /* 0x0000003b18187836 */ /* 0x000fe20000000000 */
[----:B------:R-:W4:Y:S01]  /*5e690*/  LDCU UR47, c[0x0][0x398] ;  /* 0x00007300ff2f77ac */ /* 0x000f220008000800 */
[----:B------:R0:W-:Y:S01]  /*5e6a0*/  @P5 STG.E.U16 desc[UR76][R12.64], R15 ;  /* 0x0000000f0c005986 */ /* 0x0001e2000c10154c */
[----:B------:R-:W-:Y:S02]  /*5e6b0*/  ISETP.LT.AND P5, PT, R27, UR39, !P4 ;  /* 0x000000271b007c0c */ /* 0x000fe4000e7a1270 */
[----:B------:R-:W-:Y:S01]  /*5e6c0*/  ISETP.LT.AND P4, PT, R8, UR64, !P4 ;  /* 0x0000004008007c0c */ /* 0x000fe2000e781270 */
[----:B------:R-:W1:Y:S01]  /*5e6d0*/  LDCU UR39, c[0x0][0x398] ;  /* 0x00007300ff2777ac */ /* 0x000e620008000800 */
[----:B--2---:R-:W-:Y:S01]  /*5e6e0*/  IMAD.WIDE R6, R26, 0x2, R16 ;  /* 0x000000021a067825 */ /* 0x004fe200078e0210 */
[----:B------:R-:W2:Y:S04]  /*5e6f0*/  LDL R21, [R1+0x13f0] ;  /* 0x0013f00001157983 */ /* 0x000ea80000100800 */
[----:B------:R-:W2:Y:S01]  /*5e700*/  LDL.LU R27, [R1+0x384] ;  /* 0x00038400011b7983 */ /* 0x000ea20000300800 */
[----:B0-----:R-:W-:-:S03]  /*5e710*/  PRMT R15, R9, 0x7632, R15 ;  /* 0x00007632090f7816 */ /* 0x001fc6000000000f */
[----:B------:R-:W2:Y:S04]  /*5e720*/  LDL.LU R8, [R1+0x2048] ;  /* 0x0020480001087983 */ /* 0x000ea80000300800 */
[----:B------:R-:W2:Y:S04]  /*5e730*/  LDL R14, [R1+0x13c0] ;  /* 0x0013c000010e7983 */ /* 0x000ea80000100800 */
[----:B------:R0:W-:Y:S04]  /*5e740*/  @P3 STG.E.U16 desc[UR76][R6.64], R9 ;  /* 0x0000000906003986 */ /* 0x0001e8000c10154c */
[----:B0-----:R-:W3:Y:S01]  /*5e750*/  LDL.LU R9, [R1+0x2044] ;  /* 0x0020440001097983 */ /* 0x001ee20000300800 */
[----:B------:R-:W-:-:S05]  /*5e760*/  IMAD.WIDE R12, R26, 0x2, R10 ;  /* 0x000000021a0c7825 */ /* 0x000fca00078e020a */
[----:B------:R0:W-:Y:S01]  /*5e770*/  @P6 STG.E.U16 desc[UR76][R12.64], R15 ;  /* 0x0000000f0c006986 */ /* 0x0001e2000c10154c */
[----:B------:R-:W-:Y:S01]  /*5e780*/  VIADD R6, R26, UR37 ;  /* 0x000000251a067c36 */ /* 0x000fe20008000000 */
[----:B------:R-:W-:Y:S01]  /*5e790*/  PRMT R7, R28, 0x7632, R7 ;  /* 0x000076321c077816 */ /* 0x000fe20000000007 */
[----:B------:R-:W0:Y:S01]  /*5e7a0*/  LDCU UR37, c[0x0][0x3b8] ;  /* 0x00007700ff2577ac */ /* 0x000e220008000800 */
[----:B--2---:R-:W-:Y:S01]  /*5e7b0*/  ISETP.LT.AND P6, PT, R14, UR42, !P2 ;  /* 0x0000002a0e007c0c */ /* 0x004fe2000d7c1270 */
[C---:B0-----:R-:W-:Y:S01]  /*5e7c0*/  IMAD.WIDE R14, R26.reuse, 0x2, R2 ;  /* 0x000000021a0e7825 */ /* 0x041fe200078e0202 */
[----:B------:R-:W0:Y:S03]  /*5e7d0*/  LDCU.64 UR42, c[0x0][0x398] ;  /* 0x00007300ff2a77ac */ /* 0x000e260008000a00 */
[----:B---3--:R-:W-:Y:S02]  /*5e7e0*/  IMAD.WIDE R12, R26, 0x2, R8 ;  /* 0x000000021a0c7825 */ /* 0x008fe400078e0208 */
[----:B------:R-:W2:Y:S04]  /*5e7f0*/  LDL R26, [R1+0x13c0] ;  /* 0x0013c000011a7983 */ /* 0x000ea80000100800 */
[----:B------:R3:W-:Y:S01]  /*5e800*/  @P5 STG.E.U16 desc[UR76][R12.64], R28 ;  /* 0x0000001c0c005986 */ /* 0x0007e2000c10154c */
[----:B------:R-:W-:-:S03]  /*5e810*/  ISETP.LT.AND P5, PT, R21, UR62, !P2 ;  /* 0x0000003e15007c0c */ /* 0x000fc6000d7a1270 */
[----:B------:R0:W-:Y:S01]  /*5e820*/  @P4 STG.E.U16 desc[UR76][R14.64], R7 ;  /* 0x000000070e004986 */ /* 0x0001e2000c10154c */
[----:B---3--:R-:W-:-:S03]  /*5e830*/  IMAD.WIDE R12, R6, 0x2, R4 ;  /* 0x00000002060c7825 */ /* 0x008fc600078e0204 */
[----:B------:R-:W3:Y:S04]  /*5e840*/  LDL.LU R28, [R1+0x3a4] ;  /* 0x0003a400011c7983 */ /* 0x000ee80000300800 */
[----:B------:R-:W2:Y:S01]  /*5e850*/  LDL.LU R21, [R1+0x2040] ;  /* 0x0020400001157983 */ /* 0x000ea20000300800 */
[----:B0-----:R-:W-:-:S03]  /*5e860*/  PRMT R7, R25, 0x7632, R7 ;  /* 0x0000763219077816 */ /* 0x001fc60000000007 */
[----:B------:R0:W-:Y:S04]  /*5e870*/  @P6 STG.E.U16 desc[UR76][R12.64], R25 ;  /* 0x000000190c006986 */ /* 0x0001e8000c10154c */
[----:B0-----:R-:W3:Y:S01]  /*5e880*/  LDL.LU R25, [R1+0x203c] ;  /* 0x00203c0001197983 */ /* 0x001ee20000300800 */
[----:B------:R-:W-:Y:S02]  /*5e890*/  ISETP.LT.AND P3, PT, R29, UR61, !P2 ;  /* 0x0000003d1d007c0c */ /* 0x000fe4000d761270 */
[----:B------:R-:W-:Y:S01]  /*5e8a0*/  ISETP.LT.AND P4, PT, R0, UR45, !P2 ;  /* 0x0000002d00007c0c */ /* 0x000fe2000d781270 */
[----:B------:R-:W-:Y:S01]  /*5e8b0*/  IMAD.WIDE R14, R6, 0x2, R22 ;  /* 0x00000002060e7825 */ /* 0x000fe200078e0216 */
[----:B------:R-:W-:Y:S01]  /*5e8c0*/  STL [R1+0x2034], R17 ;  /* 0x0020341101007387 */ /* 0x000fe20000100800 */
[----:B------:R-:W0:Y:S08]  /*5e8d0*/  LDCU UR45, c[0x0][0x398] ;  /* 0x00007300ff2d77ac */ /* 0x000e300008000800 */
[----:B------:R0:W-:Y:S01]  /*5e8e0*/  @P3 STG.E.U16 desc[UR76][R14.64], R7 ;  /* 0x000000070e003986 */ /* 0x0001e2000c10154c */
[----:B------:R-:W-:Y:S01]  /*5e8f0*/  ISETP.GE.AND P3, PT, R24, UR43, PT ;  /* 0x0000002b18007c0c */ /* 0x000fe2000bf66270 */
[----:B------:R-:W1:Y:S01]  /*5e900*/  LDCU UR43, c[0x0][0x398] ;  /* 0x00007300ff2b77ac */ /* 0x000e620008000800 */
[----:B0-----:R-:W-:Y:S01]  /*5e910*/  IMAD.WIDE R14, R6, 0x2, R18 ;  /* 0x00000002060e7825 */ /* 0x001fe200078e0212 */
[----:B------:R-:W-:-:S03]  /*5e920*/  PRMT R7, R27, 0x7632, R7 ;  /* 0x000076321b077816 */ /* 0x000fc60000000007 */
[----:B--2---:R-:W-:-:S05]  /*5e930*/  IMAD.WIDE R12, R6, 0x2, R20 ;  /* 0x00000002060c7825 */ /* 0x004fca00078e0214 */
[----:B------:R0:W-:Y:S04]  /*5e940*/  @P4 STG.E.U16 desc[UR76][R12.64], R27 ;  /* 0x0000001b0c004986 */ /* 0x0001e8000c10154c */
[----:B------:R2:W-:Y:S01]  /*5e950*/  @P5 STG.E.U16 desc[UR76][R14.64], R7 ;  /* 0x000000070e005986 */ /* 0x0005e2000c10154c */
[----:B---3--:R-:W-:Y:S01]  /*5e960*/  ISETP.LT.AND P6, PT, R25, UR44, !P2 ;  /* 0x0000002c19007c0c */ /* 0x008fe2000d7c1270 */
[----:B------:R-:W-:Y:S02]  /*5e970*/  IMAD.WIDE R24, R6, 0x2, R16 ;  /* 0x0000000206187825 */ /* 0x000fe400078e0210 */
[----:B------:R-:W3:Y:S04]  /*5e980*/  LDL R17, [R1+0x13fc] ;  /* 0x0013fc0001117983 */ /* 0x000ee80000100800 */
[----:B0-----:R-:W4:Y:S04]  /*5e990*/  LDL.LU R27, [R1+0x2038] ;  /* 0x00203800011b7983 */ /* 0x001f280000300800 */
[----:B------:R-:W4:Y:S04]  /*5e9a0*/  LDL R12, [R1+0x1400] ;  /* 0x00140000010c7983 */ /* 0x000f280000100800 */
[----:B------:R-:W4:Y:S04]  /*5e9b0*/  LDL.LU R13, [R1+0x394] ;  /* 0x00039400010d7983 */ /* 0x000f280000300800 */
[----:B--2---:R-:W1:Y:S01]  /*5e9c0*/  LDL R15, [R1+0x13f8] ;  /* 0x0013f800010f7983 */ /* 0x004e620000100800 */
[----:B---3--:R-:W-:Y:S01]  /*5e9d0*/  ISETP.LT.AND P5, PT, R17, UR45, !P2 ;  /* 0x0000002d11007c0c */ /* 0x008fe2000d7a1270 */
[----:B------:R-:W0:Y:S02]  /*5e9e0*/  LDCU.64 UR44, c[0x0][0x398] ;  /* 0x00007300ff2c77ac */ /* 0x000e240008000a00 */
[----:B------:R-:W2:Y:S01]  /*5e9f0*/  LDL R17, [R1+0x3c4] ;  /* 0x0003c40001117983 */ /* 0x000ea20000100800 */
[----:B-1----:R-:W-:-:S03]  /*5ea00*/  ISETP.LT.AND P4, PT, R15, UR41, !P2 ;  /* 0x000000290f007c0c */ /* 0x002fc6000d781270 */
[----:B----4-:R1:W-:Y:S01]  /*5ea10*/  @P6 STG.E.U16 desc[UR76][R24.64], R13 ;  /* 0x0000000d18006986 */ /* 0x0103e2000c10154c */
[----:B------:R-:W-:Y:S01]  /*5ea20*/  ISETP.LT.AND P2, PT, R12, UR39, !P2 ;  /* 0x000000270c007c0c */ /* 0x000fe2000d741270 */
[----:B------:R-:W-:Y:S01]  /*5ea30*/  IMAD.WIDE R14, R6, 0x2, R10 ;  /* 0x00000002060e7825 */ /* 0x000fe200078e020a */
[----:B------:R-:W-:Y:S01]  /*5ea40*/  ISETP.LT.AND P6, PT, R26, UR63, !P3 ;  /* 0x0000003f1a007c0c */ /* 0x000fe2000dfc1270 */
[----:B------:R3:W-:Y:S01]  /*5ea50*/  STL [R1+0x2030], R11 ;  /* 0x0020300b01007387 */ /* 0x0007e20000100800 */
[----:B------:R-:W4:Y:S01]  /*5ea60*/  LDCU UR41, c[0x0][0x398] ;  /* 0x00007300ff2977ac */ /* 0x000f220008000800 */
[C---:B------:R-:W-:Y:S01]  /*5ea70*/  VIADD R26, R6.reuse, UR37 ;  /* 0x00000025061a7c36 */ /* 0x040fe20008000000 */
[----:B------:R-:W0:Y:S01]  /*5ea80*/  LDCU UR39, c[0x0][0x398] ;  /* 0x00007300ff2777ac */ /* 0x000e220008000800 */
[----:B-1----:R-:W-:Y:S01]  /*5ea90*/  PRMT R25, R13, 0x7632, R25 ;  /* 0x000076320d197816 */ /* 0x002fe20000000019 */
[----:B------:R-:W-:Y:S01]  /*5eaa0*/  IMAD.WIDE R12, R6, 0x2, R8 ;  /* 0x00000002060c7825 */ /* 0x000fe200078e0208 */
[----:B------:R-:W-:Y:S01]  /*5eab0*/  PRMT R24, R28, 0x7632, R24 ;  /* 0x000076321c187816 */ /* 0x000fe20000000018 */
[----:B---3--:R-:W3:Y:S01]  /*5eac0*/  LDL R11, [R1+0x13f8] ;  /* 0x0013f800010b7983 */ /* 0x008ee20000100800 */
[----:B------:R-:W1:Y:S01]  /*5ead0*/  LDCU UR37, c[0x0][0x3b8] ;  /* 0x00007700ff2577ac */ /* 0x000e620008000800 */
[----:B------:R-:W-:-:S02]  /*5eae0*/  IMAD.WIDE R6, R6, 0x2, R2 ;  /* 0x0000000206067825 */ /* 0x000fc400078e0202 */
[----:B------:R0:W-:Y:S04]  /*5eaf0*/  @P4 STG.E.U16 desc[UR76][R14.64], R25 ;  /* 0x000000190e004986 */ /* 0x0001e8000c10154c */
[----:B------:R1:W-:Y:S04]  /*5eb00*/  @P5 STG.E.U16 desc[UR76][R12.64], R28 ;  /* 0x0000001c0c005986 */ /* 0x0003e8000c10154c */
[----:B------:R4:W-:Y:S04]  /*5eb10*/  @P2 STG.E.U16 desc[UR76][R6.64], R24 ;  /* 0x0000001806002986 */ /* 0x0009e8000c10154c */
[----:B0-----:R-:W3:Y:S04]  /*5eb20*/  LDL R25, [R1+0x11c0] ;  /* 0x0011c00001197983 */ /* 0x001ee80000100800 */
[----:B-1----:R-:W3:Y:S04]  /*5eb30*/  LDL R12, [R1+0x13f4] ;  /* 0x0013f400010c7983 */ /* 0x002ee80000100800 */
[----:B------:R-:W3:Y:S04]  /*5eb40*/  LDL.LU R13, [R1+0x3b4] ;  /* 0x0003b400010d7983 */ /* 0x000ee80000300800 */
[----:B----4-:R-:W4:Y:S01]  /*5eb50*/  LDL R7, [R1+0x13f0] ;  /* 0x0013f00001077983 */ /* 0x010f220000100800 */
[----:B------:R-:W-:Y:S01]  /*5eb60*/  ISETP.LT.AND P2, PT, R29, UR43, !P3 ;  /* 0x0000002b1d007c0c */ /* 0x000fe2000df41270 */
[----:B------:R-:W-:Y:S01]  /*5eb70*/  IMAD.WIDE R14, R26, 0x2, R4 ;  /* 0x000000021a0e7825 */ /* 0x000fe200078e0204 */
[----:B--2---:R-:W-:Y:S01]  /*5eb80*/  PRMT R27, R17, 0x7632, R27 ;  /* 0x00007632111b7816 */ /* 0x004fe2000000001b */
[----:B------:R-:W2:Y:S01]  /*5eb90*/  LDL R28, [R1+0x3e4] ;  /* 0x0003e400011c7983 */ /* 0x000ea20000100800 */
[----:B------:R-:W-:Y:S01]  /*5eba0*/  ISETP.LT.AND P4, PT, R0, UR41, !P3 ;  /* 0x0000002900007c0c */ /* 0x000fe2000df81270 */
[----:B------:R-:W0:Y:S02]  /*5ebb0*/  LDCU UR43, c[0x0][0x398] ;  /* 0x00007300ff2b77ac */ /* 0x000e240008000800 */
[----:B------:R-:W2:Y:S01]  /*5ebc0*/  LDL.LU R17, [R1+0x2034] ;  /* 0x0020340001117983 */ /* 0x000ea20000300800 */
[----:B------:R-:W1:Y:S01]  /*5ebd0*/  LDCU UR41, c[0x0][0x398] ;  /* 0x00007300ff2977ac */ /* 0x000e620008000800 */
[----:B---3--:R-:W-:-:S02]  /*5ebe0*/  PRMT R24, R13, 0x7632, R24 ;  /* 0x000076320d187816 */ /* 0x008fc40000000018 */
[----:B----4-:R-:W-:Y:S01]  /*5ebf0*/  ISETP.LT.AND P5, PT, R7, UR57, !P3 ;  /* 0x0000003907007c0c */ /* 0x010fe2000dfa1270 */
[----:B------:R-:W-:Y:S01]  /*5ec00*/  IMAD.WIDE R6, R26, 0x2, R22 ;  /* 0x000000021a067825 */ /* 0x000fe200078e0216 */
[----:B------:R-:W-:Y:S04]  /*5ec10*/  @P6 STG.E.U16 desc[UR76][R14.64], R13 ;  /* 0x0000000d0e006986 */ /* 0x000fe8000c10154c */
[----:B------:R3:W-:Y:S04]  /*5ec20*/  @P2 STG.E.U16 desc[UR76][R6.64], R24 ;  /* 0x0000001806002986 */ /* 0x0007e8000c10154c */
[----:B---3--:R-:W3:Y:S01]  /*5ec30*/  LDL.LU R7, [R1+0x3c4] ;  /* 0x0003c40001077983 */ /* 0x008ee20000300800 */
[----:B------:R-:W-:Y:S01]  /*5ec40*/  ISETP.LT.AND P6, PT, R12, UR38, !P3 ;  /* 0x000000260c007c0c */ /* 0x000fe2000dfc1270 */
[C---:B------:R-:W-:Y:S01]  /*5ec50*/  IMAD.WIDE R12, R26.reuse, 0x2, R20 ;  /* 0x000000021a0c7825 */ /* 0x040fe200078e0214 */
[----:B------:R-:W4:Y:S03]  /*5ec60*/  LDCU UR38, c[0x0][0x398] ;  /* 0x00007300ff2677ac */ /* 0x000f260008000800 */
[----:B------:R-:W-:Y:S01]  /*5ec70*/  IMAD.WIDE R14, R26, 0x2, R18 ;  /* 0x000000021a0e7825 */ /* 0x000fe200078e0212 */
[----:B---3--:R3:W-:Y:S01]  /*5ec80*/  @P4 STG.E.U16 desc[UR76][R12.64], R7 ;  /* 0x000000070c004986 */ /* 0x0087e2000c10154c */
[----:B------:R-:W-:-:S03]  /*5ec90*/  ISETP.LT.AND P4, PT, R11, UR47, !P3 ;  /* 0x0000002f0b007c0c */ /* 0x000fc6000df81270 */
[----:B------:R0:W-:Y:S04]  /*5eca0*/  @P5 STG.E.U16 desc[UR76][R14.64], R27 ;  /* 0x0000001b0e005986 */ /* 0x0001e8000c10154c */
[----:B---3--:R-:W3:Y:S04]  /*5ecb0*/  LDL.LU R12, [R1+0x3d4] ;  /* 0x0003d400010c7983 */ /* 0x008ee80000300800 */
[----:B------:R-:W4:Y:S04]  /*5ecc0*/  LDL R13, [R1+0x13c0] ;  /* 0x0013c000010d7983 */ /* 0x000f280000100800 */
[----:B0-----:R-:W4:Y:S04]  /*5ecd0*/  LDL R14, [R1+0x13fc] ;  /* 0x0013fc00010e7983 */ /* 0x001f280000100800 */
[----:B------:R-:W4:Y:S04]  /*5ece0*/  LDL R15, [R1+0x1400] ;  /* 0x00140000010f7983 */ /* 0x000f280000100800 */
[----:B------:R-:W4:Y:S01]  /*5ecf0*/  LDL.LU R11, [R1+0x2030] ;  /* 0x00203000010b7983 */ /* 0x000f220000300800 */
[----:B--2---:R-:W-:-:S04]  /*5ed00*/  IMAD.WIDE R6, R26, 0x2, R16 ;  /* 0x000000021a067825 */ /* 0x004fc800078e0210 */
[----:B------:R-:W-:-:S05]  /*5ed10*/  VIADD R25, R25, 0x3c ;  /* 0x0000003c19197836 */ /* 0x000fca0000000000 */
[----:B------:R-:W-:Y:S01]  /*5ed20*/  ISETP.GE.AND P2, PT, R25, UR45, PT ;  /* 0x0000002d19007c0c */ /* 0x000fe2000bf46270 */
[----:B------:R-:W0:Y:S01]  /*5ed30*/  LDCU UR45, c[0x0][0x398] ;  /* 0x00007300ff2d77ac */ /* 0x000e220008000800 */
[----:B------:R-:W-:Y:S01]  /*5ed40*/  PRMT R25, R28, 0x7632, R25 ;  /* 0x000076321c197816 */ /* 0x000fe20000000019 */
[----:B---3--:R4:W-:Y:S01]  /*5ed50*/  @P6 STG.E.U16 desc[UR76][R6.64], R12 ;  /* 0x0000000c06006986 */ /* 0x0089e2000c10154c */
[----:B------:R-:W-:Y:S01]  /*5ed60*/  PRMT R24, R12, 0x7632, R24 ;  /* 0x000076320c187816 */ /* 0x000fe20000000018 */
[----:B----4-:R-:W-:Y:S02]  /*5ed70*/  IMAD.WIDE R6, R26, 0x2, R10 ;  /* 0x000000021a067825 */ /* 0x010fe400078e020a */
[----:B------:R2:W-:Y:S04]  /*5ed80*/  STL [R1+0x2028], R11 ;  /* 0x0020280b01007387 */ /* 0x0005e80000100800 */
[----:B------:R3:W-:Y:S04]  /*5ed90*/  @P4 STG.E.U16 desc[UR76][R6.64], R24 ;  /* 0x0000001806004986 */ /* 0x0007e8000c10154c */
[----:B--2---:R-:W2:Y:S04]  /*5eda0*/  LDL.LU R11, [R1+0x388] ;  /* 0x00038800010b7983 */ /* 0x004ea80000300800 */
[----:B------:R-:W2:Y:S04]  /*5edb0*/  LDL.LU R28, [R1+0x202c] ;  /* 0x00202c00011c7983 */ /* 0x000ea80000300800 */
[----:B---3--:R-:W3:Y:S04]  /*5edc0*/  LDL.LU R7, [R1+0x3e4] ;  /* 0x0003e40001077983 */ /* 0x008ee80000300800 */
[----:B------:R-:W4:Y:S01]  /*5edd0*/  LDL.LU R24, [R1+0x378] ;  /* 0x0003780001187983 */ /* 0x000f220000300800 */
[----:B------:R-:W-:Y:S01]  /*5ede0*/  ISETP.LT.AND P5, PT, R14, UR43, !P3 ;  /* 0x0000002b0e007c0c */ /* 0x000fe2000dfa1270 */
[----:B------:R-:W0:Y:S01]  /*5edf0*/  LDCU UR43, c[0x0][0x398] ;  /* 0x00007300ff2b77ac */ /* 0x000e220008000800 */
[----:B------:R-:W-:-:S02]  /*5ee00*/  ISETP.LT.AND P3, PT, R15, UR39, !P3 ;  /* 0x000000270f007c0c */ /* 0x000fc4000df61270 */
[----:B------:R-:W-:Y:S01]  /*5ee10*/  ISETP.LT.AND P6, PT, R13, UR58, !P2 ;  /* 0x0000003a0d007c0c */ /* 0x000fe2000d7c1270 */
[----:B------:R-:W-:Y:S01]  /*5ee20*/  IMAD.WIDE R12, R26, 0x2, R8 ;  /* 0x000000021a0c7825 */ /* 0x000fe200078e0208 */
[----:B-1----:R-:W-:Y:S01]  /*5ee30*/  ISETP.LT.AND P4, PT, R0, UR41, !P2 ;  /* 0x0000002900007c0c */ /* 0x002fe2000d781270 */
[----:B------:R-:W1:Y:S02]  /*5ee40*/  LDCU UR39, c[0x0][0x398] ;  /* 0x00007300ff2777ac */ /* 0x000e640008000800 */
[C---:B------:R-:W-:Y:S01]  /*5ee50*/  IMAD.WIDE R14, R26.reuse, 0x2, R2 ;  /* 0x000000021a0e7825 */ /* 0x040fe200078e0202 */
[----:B------:R-:W0:Y:S03]  /*5ee60*/  LDCU UR41, c[0x0][0x398] ;  /* 0x00007300ff2977ac */ /* 0x000e260008000800 */
[----:B------:R-:W-:Y:S01]  /*5ee70*/  VIADD R26, R26, UR37 ;  /* 0x000000251a1a7c36 */ /* 0x000fe20008000000 */
[----:B------:R-:W0:Y:S01]  /*5ee80*/  LDCU UR37, c[0x0][0x3b8] ;  /* 0x00007700ff2577ac */ /* 0x000e220008000800 */
[----:B---3--:R3:W-:Y:S01]  /*5ee90*/  @P5 STG.E.U16 desc[UR76][R12.64], R7 ;  /* 0x000000070c005986 */ /* 0x0087e2000c10154c */
[----:B0-----:R-:W-:Y:S01]  /*5eea0*/  ISETP.LT.AND P5, PT, R29, UR45, !P2 ;  /* 0x0000002d1d007c0c */ /* 0x001fe2000d7a1270 */
[----:B------:R-:W0:Y:S02]  /*5eeb0*/  LDCU UR45, c[0x0][0x398] ;  /* 0x00007300ff2d77ac */ /* 0x000e240008000800 */
[----:B------:R-:W-:Y:S01]  /*5eec0*/  @P3 STG.E.U16 desc[UR76][R14.64], R25 ;  /* 0x000000190e003986 */ /* 0x000fe2000c10154c */
[----:B----4-:R-:W-:-:S03]  /*5eed0*/  PRMT R27, R24, 0x7632, R27 ;  /* 0x00007632181b7816 */ /* 0x010fc6000000001b */
[----:B---3--:R-:W3:Y:S01]  /*5eee0*/  LDL R12, [R1+0x13f0] ;  /* 0x0013f000010c7983 */ /* 0x008ee20000100800 */
[----:B------:R-:W-:-:S03]  /*5eef0*/  IMAD.WIDE R6, R26, 0x2, R4 ;  /* 0x000000021a067825 */ /* 0x000fc600078e0204 */
[----:B------:R-:W4:Y:S04]  /*5ef00*/  LDL R13, [R1+0x13f4] ;  /* 0x0013f400010d7983 */ /* 0x000f280000100800 */
[----:B------:R0:W-:Y:S04]  /*5ef10*/  @P6 STG.E.U16 desc[UR76][R6.64], R24 ;  /* 0x0000001806006986 */ /* 0x0001e8000c10154c */
[----:B------:R1:W-:Y:S01]  /*5ef20*/  STL [R1+0x2024], R17 ;  /* 0x0020241101007387 */ /* 0x0003e20000100800 */
[----:B0-----:R-:W-:-:S04]  /*5ef30*/  IMAD.WIDE R6, R26, 0x2, R22 ;  /* 0x000000021a067825 */ /* 0x001fc800078e0216 */
[C---:B------:R-:W-:Y:S01]  /*5ef40*/  IMAD.WIDE R24, R26.reuse, 0x2, R16 ;  /* 0x000000021a187825 */ /* 0x040fe200078e0210 */
[----:B------:R0:W-:Y:S04]  /*5ef50*/  @P5 STG.E.U16 desc[UR76][R6.64], R27 ;  /* 0x0000001b06005986 */ /* 0x0001e8000c10154c */
[----:B-1----:R-:W4:Y:S04]  /*5ef60*/  LDL R17, [R1+0x13fc] ;  /* 0x0013fc0001117983 */ /* 0x002f280000100800 */
[----:B0-----:R-:W4:Y:S04]  /*5ef70*/  LDL R27, [R1+0x1400] ;  /* 0x00140000011b7983 */ /* 0x001f280000100800 */
[----:B------:R-:W4:Y:S04]  /*5ef80*/  LDL R6, [R1+0x13c0] ;  /* 0x0013c00001067983 */ /* 0x000f280000100800 */
[----:B------:R-:W4:Y:S01]  /*5ef90*/  LDL.LU R7, [R1+0x398] ;  /* 0x0003980001077983 */ /* 0x000f220000300800 */
[----:B------:R-:W-:Y:S01]  /*5efa0*/  IMAD.WIDE R14, R26, 0x2, R18 ;  /* 0x000000021a0e7825 */ /* 0x000fe200078e0212 */
[----:B--2---:R-:W-:-:S02]  /*5efb0*/  PRMT R28, R11, 0x7632, R28 ;  /* 0x000076320b1c7816 */ /* 0x004fc4000000001c */
[----:B---3--:R-:W-:Y:S02]  /*5efc0*/  ISETP.LT.AND P3, PT, R12, UR59, !P2 ;  /* 0x0000003b0c007c0c */ /* 0x008fe4000d761270 */
[----:B----4-:R-:W-:Y:S01]  /*5efd0*/  ISETP.LT.AND P6, PT, R13, UR46, !P2 ;  /* 0x0000002e0d007c0c */ /* 0x010fe2000d7c1270 */
[C---:B------:R-:W-:Y:S01]  /*5efe0*/  IMAD.WIDE R12, R26.reuse, 0x2, R20 ;  /* 0x000000021a0c7825 */ /* 0x040fe200078e0214 */
[----:B------:R-:W0:Y:S04]  /*5eff0*/  LDCU UR46, c[0x0][0x398] ;  /* 0x00007300ff2e77ac */ /* 0x000e280008000800 */
[----:B------:R1:W-:Y:S05]  /*5f000*/  @P4 STG.E.U16 desc[UR76][R12.64], R11 ;  /* 0x0000000b0c004986 */ /* 0x0003ea000c10154c */
[----:B------:R-:W-:Y:S04]  /*5f010*/  @P3 STG.E.U16 desc[UR76][R14.64], R28 ;  /* 0x0000001c0e003986 */ /* 0x000fe8000c10154c */
[----:B-1----:R-:W2:Y:S04]  /*5f020*/  LDL.LU R11, [R1+0x2028] ;  /* 0x00202800010b7983 */ /* 0x002ea80000300800 */
[----:B------:R-:W3:Y:S04]  /*5f030*/  LDL R13, [R1+0x13f8] ;  /* 0x0013f800010d7983 */ /* 0x000ee80000100800 */
[----:B------:R1:W-:Y:S04]  /*5f040*/  @P6 STG.E.U16 desc[UR76][R24.64], R7 ;  /* 0x0000000718006986 */ /* 0x0003e8000c10154c */
[----:B-1----:R-:W4:Y:S01]  /*5f050*/  LDL R25, [R1+0x3a8] ;  /* 0x0003a80001197983 */ /* 0x002f220000100800 */
[----:B------:R-:W-:Y:S01]  /*5f060*/  ISETP.LT.AND P4, PT, R17, UR39, !P2 ;  /* 0x0000002711007c0c */ /* 0x000fe2000d781270 */
[----:B------:R-:W-:Y:S01]  /*5f070*/  IMAD.WIDE R14, R26, 0x2, R2 ;  /* 0x000000021a0e7825 */ /* 0x000fe200078e0202 */
[----:B------:R-:W-:Y:S01]  /*5f080*/  ISETP.LT.AND P3, PT, R6, UR60, !P0 ;  /* 0x0000003c06007c0c */ /* 0x000fe2000c761270 */
[----:B------:R-:W4:Y:S01]  /*5f090*/  LDL R17, [R1+0x3c8] ;  /* 0x0003c80001117983 */ /* 0x000f220000100800 */
[----:B------:R-:W-:Y:S01]  /*5f0a0*/  PRMT R28, R7, 0x7632, R28 ;  /* 0x00007632071c7816 */ /* 0x000fe2000000001c */
[----:B------:R-:W-:-:S02]  /*5f0b0*/  IMAD.WIDE R6, R26, 0x2, R8 ;  /* 0x000000021a067825 */ /* 0x000fc400078e0208 */
[----:B------:R1:W-:Y:S01]  /*5f0c0*/  STL [R1+0x2020], R5 ;  /* 0x0020200501007387 */ /* 0x0003e20000100800 */
[----:B---3--:R-:W-:Y:S01]  /*5f0d0*/  ISETP.LT.AND P5, PT, R13, UR43, !P2 ;  /* 0x0000002b0d007c0c */ /* 0x008fe2000d7a1270 */
[C---:B--2---:R-:W-:Y:S01]  /*5f0e0*/  IMAD.WIDE R12, R26.reuse, 0x2, R10 ;  /* 0x000000021a0c7825 */ /* 0x044fe200078e020a */
[----:B------:R-:W-:Y:S01]  /*5f0f0*/  ISETP.LT.AND P2, PT, R27, UR38, !P2 ;  /* 0x000000261b007c0c */ /* 0x000fe2000d741270 */
[----:B------:R-:W2:Y:S02]  /*5f100*/  LDCU UR43, c[0x0][0x398] ;  /* 0x00007300ff2b77ac */ /* 0x000ea40008000800 */
[----:B------:R-:W-:Y:S01]  /*5f110*/  VIADD R27, R26, UR37 ;  /* 0x000000251a1b7c36 */ /* 0x000fe20008000000 */
[----:B------:R-:W-:Y:S01]  /*5f120*/  ISETP.LT.AND P6, PT, R29, UR45, !P0 ;  /* 0x0000002d1d007c0c */ /* 0x000fe2000c7c1270 */
[----:B------:R-:W3:Y:S01]  /*5f130*/  LDCU UR45, c[0x0][0x398] ;  /* 0x00007300ff2d77ac */ /* 0x000ee20008000800 */
[----:B------:R-:W0:Y:S05]  /*5f140*/  LDCU.64 UR38, c[0x0][0x398] ;  /* 0x00007300ff2677ac */ /* 0x000e2a0008000a00 */
[----:B------:R0:W-:Y:S01]  /*5f150*/  @P5 STG.E.U16 desc[UR76][R12.64], R28 ;  /* 0x0000001c0c005986 */ /* 0x0001e2000c10154c */
[----:B----4-:R-:W-:Y:S01]  /*5f160*/  PRMT R26, R25, 0x7632, R26 ;  /* 0x00007632191a7816 */ /* 0x010fe2000000001a */
[----:B------:R-:W-:Y:S01]  /*5f170*/  IMAD.WIDE R24, R27, 0x2, R4 ;  /* 0x000000021b187825 */ /* 0x000fe200078e0204 */
[----:B------:R-:W4:Y:S01]  /*5f180*/  LDCU UR37, c[0x0][0x3b8] ;  /* 0x00007700ff2577ac */ /* 0x000f220008000800 */
[----:B-1----:R-:W2:Y:S04]  /*5f190*/  LDL.LU R5, [R1+0x3a8] ;  /* 0x0003a80001057983 */ /* 0x002ea80000300800 */
[----:B0-----:R-:W3:Y:S04]  /*5f1a0*/  LDL.LU R12, [R1+0x3b8] ;  /* 0x0003b800010c7983 */ /* 0x001ee80000300800 */
[----:B------:R-:W3:Y:S04]  /*5f1b0*/  LDL R13, [R1+0x11c0] ;  /* 0x0011c000010d7983 */ /* 0x000ee80000100800 */
[----:B------:R0:W-:Y:S04]  /*5f1c0*/  STL [R1+0x2014], R28 ;  /* 0x0020141c01007387 */ /* 0x0001e80000100800 */
[----:B0-----:R-:W3:Y:S04]  /*5f1d0*/  LDL R28, [R1+0x13f8] ;  /* 0x0013f800011c7983 */ /* 0x001ee80000100800 */
[----:B--2---:R0:W-:Y:S04]  /*5f1e0*/  @P4 STG.E.U16 desc[UR76][R6.64], R5 ;  /* 0x0000000506004986 */ /* 0x0041e8000c10154c */
[----:B0-----:R-:W2:Y:S04]  /*5f1f0*/  LDL R6, [R1+0x13f0] ;  /* 0x0013f00001067983 */ /* 0x001ea80000100800 */
[----:B------:R-:W4:Y:S04]  /*5f200*/  LDL R7, [R1+0x13f4] ;  /* 0x0013f40001077983 */ /* 0x000f280000100800 */
[----:B------:R0:W-:Y:S04]  /*5f210*/  @P2 STG.E.U16 desc[UR76][R14.64], R26 ;  /* 0x0000001a0e002986 */ /* 0x0001e8000c10154c */
[----:B---3--:R1:W-:Y:S04]  /*5f220*/  @P3 STG.E.U16 desc[UR76][R24.64], R12 ;  /* 0x0000000c18003986 */ /* 0x0083e8000c10154c */
[----:B------:R-:W3:Y:S01]  /*5f230*/  LDL.LU R5, [R1+0x3e8] ;  /* 0x0003e80001057983 */ /* 0x000ee20000300800 */
[----:B0-----:R-:W-:-:S03]  /*5f240*/  PRMT R26, R17, 0x7632, R26 ;  /* 0x00007632111a7816 */ /* 0x001fc6000000001a */
[----:B------:R-:W3:Y:S01]  /*5f250*/  LDL.LU R17, [R1+0x2024] ;  /* 0x0020240001117983 */ /* 0x000ee20000300800 */
[----:B-1----:R-:W-:Y:S02]  /*5f260*/  PRMT R24, R12, 0x7632, R24 ;  /* 0x000076320c187816 */ /* 0x002fe40000000018 */
[----:B--2---:R-:W-:Y:S02]  /*5f270*/  ISETP.LT.AND P4, PT, R6, UR41, !P0 ;  /* 0x0000002906007c0c */ /* 0x004fe4000c781270 */
[----:B----4-:R-:W-:Y:S01]  /*5f280*/  ISETP.LT.AND P2, PT, R7, UR42, !P0 ;  /* 0x0000002a07007c0c */ /* 0x010fe2000c741270 */
[----:B------:R-:W-:Y:S01]  /*5f290*/  IMAD.WIDE R6, R27, 0x2, R22 ;  /* 0x000000021b067825 */ /* 0x000fe200078e0216 */
[----:B------:R-:W-:Y:S01]  /*5f2a0*/  ISETP.LT.AND P5, PT, R0, UR46, !P0 ;  /* 0x0000002e00007c0c */ /* 0x000fe2000c7a1270 */
[----:B------:R-:W0:Y:S03]  /*5f2b0*/  LDCU UR46, c[0x0][0x398] ;  /* 0x00007300ff2e77ac */ /* 0x000e260008000800 */
[----:B------:R1:W-:Y:S01]  /*5f2c0*/  @P6 STG.E.U16 desc[UR76][R6.64], R24 ;  /* 0x0000001806006986 */ /* 0x0003e2000c10154c */
[----:B------:R-:W-:Y:S01]  /*5f2d0*/  VIADD R25, R13, 0x3e ;  /* 0x0000003e0d197836 */ /* 0x000fe20000000000 */
[----:B------:R-:W2:Y:S02]  /*5f2e0*/  LDCU UR41, c[0x0][0x398] ;  /* 0x00007300ff2977ac */ /* 0x000ea40008000800 */
[----:B-1----:R-:W4:Y:S01]  /*5f2f0*/  LDL.LU R7, [R1+0x3c8] ;  /* 0x0003c80001077983 */ /* 0x002f220000300800 */
[----:B------:R-:W-:-:S04]  /*5f300*/  IMAD.WIDE R12, R27, 0x2, R20 ;  /* 0x000000021b0c7825 */ /* 0x000fc800078e0214 */
[C---:B------:R-:W-:Y:S01]  /*5f310*/  IMAD.WIDE R14, R27.reuse, 0x2, R18 ;  /* 0x000000021b0e7825 */ /* 0x040fe200078e0212 */
[----:B----4-:R1:W-:Y:S04]  /*5f320*/  @P5 STG.E.U16 desc[UR76][R12.64], R7 ;  /* 0x000000070c005986 */ /* 0x0103e8000c10154c */
[----:B------:R4:W-:Y:S04]  /*5f330*/  @P4 STG.E.U16 desc[UR76][R14.64], R26 ;  /* 0x0000001a0e004986 */ /* 0x0009e8000c10154c */
[----:B-1----:R-:W2:Y:S04]  /*5f340*/  LDL.LU R12, [R1+0x3d8] ;  /* 0x0003d800010c7983 */ /* 0x002ea80000300800 */
[----:B----4-:R-:W4:Y:S04]  /*5f350*/  LDL R14, [R1+0x13fc] ;  /* 0x0013fc00010e7983 */ /* 0x010f280000100800 */
[----:B------:R-:W2:Y:S04]  /*5f360*/  LDL R15, [R1+0x1400] ;  /* 0x00140000010f7983 */ /* 0x000ea80000100800 */
[----:B------:R-:W2:Y:S01]  /*5f370*/  LDL R13, [R1+0x13c0] ;  /* 0x0013c000010d7983 */ /* 0x000ea20000100800 */
[----:B------:R-:W-:Y:S01]  /*5f380*/  ISETP.LT.AND P4, PT, R28, UR45, !P0 ;  /* 0x0000002d1c007c0c */ /* 0x000fe2000c781270 */
[----:B---3--:R-:W-:Y:S01]  /*5f390*/  IMAD.WIDE R6, R27, 0x2, R16 ;  /* 0x000000021b067825 */ /* 0x008fe200078e0210 */
[----:B------:R-:W-:Y:S01]  /*5f3a0*/  ISETP.GE.AND P3, PT, R25, UR39, PT ;  /* 0x0000002719007c0c */ /* 0x000fe2000bf66270 */
[----:B------:R1:W-:Y:S01]  /*5f3b0*/  STL [R1+0x201c], R17 ;  /* 0x00201c1101007387 */ /* 0x0003e20000100800 */
[----:B------:R-:W-:Y:S01]  /*5f3c0*/  PRMT R25, R5, 0x7632, R25 ;  /* 0x0000763205197816 */ /* 0x000fe20000000019 */
[----:B------:R-:W3:Y:S01]  /*5f3d0*/  LDCU UR45, c[0x0][0x398] ;  /* 0x00007300ff2d77ac */ /* 0x000ee20008000800 */
[----:B------:R-:W0:Y:S01]  /*5f3e0*/  LDCU UR39, c[0x0][0x398] ;  /* 0x00007300ff2777ac */ /* 0x000e220008000800 */
[----:B-1----:R-:W3:Y:S01]  /*5f3f0*/  LDL R17, [R1+0x38c] ;  /* 0x00038c0001117983 */ /* 0x002ee20000100800 */
[----:B----4-:R-:W-:-:S03]  /*5f400*/  ISETP.LT.AND P5, PT, R14, UR43, !P0 ;  /* 0x0000002b0e007c0c */ /* 0x010fc6000c7a1270 */
[----:B--2---:R1:W-:Y:S01]  /*5f410*/  @P2 STG.E.U16 desc[UR76][R6.64], R12 ;  /* 0x0000000c06002986 */ /* 0x0043e2000c10154c */
[----:B------:R-:W-:Y:S01]  /*5f420*/  PRMT R24, R12, 0x7632, R24 ;  /* 0x000076320c187816 */ /* 0x000fe20000000018 */
[----:B------:R-:W2:Y:S01]  /*5f430*/  LDCU.64 UR42, c[0x0][0x398] ;  /* 0x00007300ff2a77ac */ /* 0x000ea20008000a00 */
[----:B------:R-:W-:Y:S01]  /*5f440*/  ISETP.LT.AND P0, PT, R15, UR55, !P0 ;  /* 0x000000370f007c0c */ /* 0x000fe2000c701270 */
[----:B------:R-:W-:Y:S01]  /*5f450*/  IMAD.WIDE R14, R27, 0x2, R10 ;  /* 0x000000021b0e7825 */ /* 0x000fe200078e020a */
[----:B------:R-:W-:-:S03]  /*5f460*/  ISETP.LT.AND P2, PT, R13, UR56, !P3 ;  /* 0x000000380d007c0c */ /* 0x000fc6000df41270 */
[C---:B-1----:R-:W-:Y:S01]  /*5f470*/  IMAD.WIDE R12, R27.reuse, 0x2, R8 ;  /* 0x000000021b0c7825 */ /* 0x042fe200078e0208 */
[----:B------:R1:W-:Y:S04]  /*5f480*/  @P4 STG.E.U16 desc[UR76][R14.64], R24 ;  /* 0x000000180e004986 */ /* 0x0003e8000c10154c */
[----:B------:R4:W-:Y:S04]  /*5f490*/  @P5 STG.E.U16 desc[UR76][R12.64], R5 ;  /* 0x000000050c005986 */ /* 0x0009e8000c10154c */
[----:B-1----:R-:W2:Y:S04]  /*5f4a0*/  LDL R14, [R1+0x13f4] ;  /* 0x0013f400010e7983 */ /* 0x002ea80000100800 */
[----:B------:R-:W2:Y:S04]  /*5f4b0*/  LDL R15, [R1+0x11c0] ;  /* 0x0011c000010f7983 */ /* 0x000ea80000100800 */
[----:B----4-:R-:W4:Y:S04]  /*5f4c0*/  LDL.LU R5, [R1+0x2020] ;  /* 0x0020200001057983 */ /* 0x010f280000300800 */
[----:B------:R-:W2:Y:S04]  /*5f4d0*/  LDL R12, [R1+0x13f0] ;  /* 0x0013f000010c7983 */ /* 0x000ea80000100800 */
[----:B------:R-:W2:Y:S01]  /*5f4e0*/  LDL.LU R13, [R1+0x37c] ;  /* 0x00037c00010d7983 */ /* 0x000ea20000300800 */
[----:B------:R-:W-:Y:S01]  /*5f4f0*/  IMAD.WIDE R6, R27, 0x2, R2 ;  /* 0x000000021b067825 */ /* 0x000fe200078e0202 */
[----:B0-----:R-:W-:Y:S01]  /*5f500*/  ISETP.LT.AND P5, PT, R29, UR46, !P3 ;  /* 0x0000002e1d007c0c */ /* 0x001fe2000dfa1270 */
[----:B------:R-:W0:Y:S02]  /*5f510*/  LDCU.64 UR46, c[0x0][0x398] ;  /* 0x00007300ff2e77ac */ /* 0x000e240008000a00 */
[----:B------:R-:W-:Y:S01]  /*5f520*/  VIADD R27, R27, UR37 ;  /* 0x000000251b1b7c36 */ /* 0x000fe20008000000 */
[----:B------:R4:W-:Y:S01]  /*5f530*/  @P0 STG.E.U16 desc[UR76][R6.64], R25 ;  /* 0x0000001906000986 */ /* 0x0009e2000c10154c */
[----:B---3--:R-:W-:Y:S01]  /*5f540*/  PRMT R26, R17, 0x7632, R26 ;  /* 0x00007632111a7816 */ /* 0x008fe2000000001a */
[----:B------:R-:W1:Y:S01]  /*5f550*/  LDCU UR37, c[0x0][0x3b8] ;  /* 0x00007700ff2577ac */ /* 0x000e620008000800 */
[----:B----4-:R-:W-:Y:S01]  /*5f560*/  IMAD.WIDE R6, R27, 0x2, R4 ;  /* 0x000000021b067825 */ /* 0x010fe200078e0204 */
[----:B------:R3:W-:Y:S04]  /*5f570*/  STL [R1+0x2018], R5 ;  /* 0x0020180501007387 */ /* 0x0007e80000100800 */
[----:B--2---:R2:W-:Y:S01]  /*5f580*/  @P2 STG.E.U16 desc[UR76][R6.64], R13 ;  /* 0x0000000d06002986 */ /* 0x0045e2000c10154c */
[----:B------:R-:W-:-:S03]  /*5f590*/  PRMT R24, R13, 0x7632, R24 ;  /* 0x000076320d187816 */ /* 0x000fc60000000018 */
[----:B---3--:R-:W3:Y:S04]  /*5f5a0*/  LDL.LU R5, [R1+0x3ac] ;  /* 0x0003ac0001057983 */ /* 0x008ee80000300800 */
[----:B------:R-:W4:Y:S01]  /*5f5b0*/  LDL.LU R17, [R1+0x201c] ;  /* 0x00201c0001117983 */ /* 0x000f220000300800 */
[----:B--2---:R-:W-:-:S05]  /*5f5c0*/  IMAD.WIDE R6, R27, 0x2, R22 ;  /* 0x000000021b067825 */ /* 0x004fca00078e0216 */
[----:B------:R2:W-:Y:S04]  /*5f5d0*/  @P5 STG.E.U16 desc[UR76][R6.64], R24 ;  /* 0x0000001806005986 */ /* 0x0005e8000c10154c */
[----:B--2---:R-:W2:Y:S01]  /*5f5e0*/  LDL.LU R7, [R1+0x38c] ;  /* 0x00038c0001077983 */ /* 0x004ea20000300800 */
[----:B------:R-:W-:Y:S02]  /*5f5f0*/  ISETP.LT.AND P6, PT, R0, UR41, !P3 ;  /* 0x0000002900007c0c */ /* 0x000fe4000dfc1270 */
[----:B------:R-:W-:Y:S01]  /*5f600*/  ISETP.LT.AND P4, PT, R12, UR54, !P3 ;  /* 0x000000360c007c0c */ /* 0x000fe2000df81270 */
[----:B------:R-:W-:Y:S01]  /*5f610*/  VIADD R25, R15, 0x3f ;  /* 0x0000003f0f197836 */ /* 0x000fe20000000000 */
[----:B------:R-:W-:Y:S01]  /*5f620*/  ISETP.LT.AND P0, PT, R14, UR44, !P3 ;  /* 0x0000002c0e007c0c */ /* 0x000fe2000df01270 */
[C---:B------:R-:W-:Y:S01]  /*5f630*/  IMAD.WIDE R12, R27.reuse, 0x2, R20 ;  /* 0x000000021b0c7825 */ /* 0x040fe200078e0214 */
[----:B------:R-:W0:Y:S03]  /*5f640*/  LDCU UR41, c[0x0][0x398] ;  /* 0x00007300ff2977ac */ /* 0x000e260008000800 */
[----:B------:R-:W-:-:S04]  /*5f650*/  IMAD.WIDE R14, R27, 0x2, R18 ;  /* 0x000000021b0e7825 */ /* 0x000fc800078e0212 */
[----:B--2---:R2:W-:Y:S04]  /*5f660*/  @P6 STG.E.U16 desc[UR76][R12.64], R7 ;  /* 0x000000070c006986 */ /* 0x0045e8000c10154c */
[----:B------:R0:W-:Y:S04]  /*5f670*/  @P4 STG.E.U16 desc[UR76][R14.64], R26 ;  /* 0x0000001a0e004986 */ /* 0x0001e8000c10154c */
[----:B--2---:R-:W2:Y:S04]  /*5f680*/  LDL.LU R12, [R1+0x39c] ;  /* 0x00039c00010c7983 */ /* 0x004ea80000300800 */
[----:B0-----:R-:W2:Y:S04]  /*5f690*/  LDL R14, [R1+0x13fc] ;  /* 0x0013fc00010e7983 */ /* 0x001ea80000100800 */
[----:B------:R-:W2:Y:S04]  /*5f6a0*/  LDL R15, [R1+0x1400] ;  /* 0x00140000010f7983 */ /* 0x000ea80000100800 */
[----:B------:R-:W2:Y:S01]  /*5f6b0*/  LDL R13, [R1+0x13c0] ;  /* 0x0013c000010d7983 */ /* 0x000ea20000100800 */
[----:B------:R-:W-:Y:S01]  /*5f6c0*/  ISETP.LT.AND P4, PT, R28, UR45, !P3 ;  /* 0x0000002d1c007c0c */ /* 0x000fe2000df81270 */
[----:B----4-:R-:W-:Y:S01]  /*5f6d0*/  IMAD.WIDE R6, R27, 0x2, R16 ;  /* 0x000000021b067825 */ /* 0x010fe200078e0210 */
[----:B------:R-:W-:Y:S01]  /*5f6e0*/  ISETP.GE.AND P2, PT, R25, UR43, PT ;  /* 0x0000002b19007c0c */ /* 0x000fe2000bf46270 */
[----:B------:R-:W4:Y:S01]  /*5f6f0*/  LDL R28, [R1+0x3cc] ;  /* 0x0003cc00011c7983 */ /* 0x000f220000100800 */
[----:B---3--:R-:W-:Y:S01]  /*5f700*/  PRMT R25, R5, 0x7632, R25 ;  /* 0x0000763205197816 */ /* 0x008fe20000000019 */
[----:B------:R-:W0:Y:S01]  /*5f710*/  LDCU UR43, c[0x0][0x398] ;  /* 0x00007300ff2b77ac */ /* 0x000e220008000800 */
[----:B------:R-:W3:Y:S01]  /*5f720*/  LDCU.64 UR44, c[0x0][0x398] ;  /* 0x00007300ff2c77ac */ /* 0x000ee20008000a00 */
[----:B--2---:R-:W-:Y:S01]  /*5f730*/  ISETP.LT.AND P5, PT, R14, UR39, !P3 ;  /* 0x000000270e007c0c */ /* 0x004fe2000dfa1270 */
[----:B------:R2:W-:Y:S01]  /*5f740*/  @P0 STG.E.U16 desc[UR76][R6.64], R12 ;  /* 0x0000000c06000986 */ /* 0x0005e2000c10154c */
[----:B------:R-:W-:Y:S01]  /*5f750*/  PRMT R24, R12, 0x7632, R24 ;  /* 0x000076320c187816 */ /* 0x000fe20000000018 */
[----:B------:R-:W0:Y:S01]  /*5f760*/  LDCU UR39, c[0x0][0x398] ;  /* 0x00007300ff2777ac */ /* 0x000e220008000800 */
[----:B------:R-:W-:Y:S01]  /*5f770*/  ISETP.LT.AND P3, PT, R15, UR53, !P3 ;  /* 0x000000350f007c0c */ /* 0x000fe2000df61270 */
[----:B------:R-:W-:Y:S01]  /*5f780*/  IMAD.WIDE R14, R27, 0x2, R10 ;  /* 0x000000021b0e7825 */ /* 0x000fe200078e020a */
[----:B------:R-:W-:Y:S01]  /*5f790*/  ISETP.LT.AND P0, PT, R13, UR41, !P2 ;  /* 0x000000290d007c0c */ /* 0x000fe2000d701270 */
[----:B------:R-:W0:Y:S02]  /*5f7a0*/  LDCU UR41, c[0x0][0x398] ;  /* 0x00007300ff2977ac */ /* 0x000e240008000800 */
[C---:B--2---:R-:W-:Y:S01]  /*5f7b0*/  IMAD.WIDE R12, R27.reuse, 0x2, R8 ;  /* 0x000000021b0c7825 */ /* 0x044fe200078e0208 */
[----:B------:R2:W-:Y:S04]  /*5f7c0*/  @P4 STG.E.U16 desc[UR76][R14.64], R24 ;  /* 0x000000180e004986 */ /* 0x0005e8000c10154c */
[----:B------:R0:W-:Y:S04]  /*5f7d0*/  @P5 STG.E.U16 desc[UR76][R12.64], R5 ;  /* 0x000000050c005986 */ /* 0x0001e8000c10154c */
[----:B--2---:R-:W2:Y:S04]  /*5f7e0*/  LDL R14, [R1+0x13f4] ;  /* 0x0013f400010e7983 */ /* 0x004ea80000100800 */
[----:B------:R-:W2:Y:S04]  /*5f7f0*/  LDL R15, [R1+0x11c0] ;  /* 0x0011c000010f7983 */ /* 0x000ea80000100800 */
[----:B0-----:R-:W2:Y:S04]  /*5f800*/  LDL.LU R5, [R1+0x2018] ;  /* 0x0020180001057983 */ /* 0x001ea80000300800 */
[----:B------:R-:W3:Y:S04]  /*5f810*/  LDL R12, [R1+0x13f0] ;  /* 0x0013f000010c7983 */ /* 0x000ee80000100800 */
[----:B------:R-:W3:Y:S01]  /*5f820*/  LDL.LU R13, [R1+0x3bc] ;  /* 0x0003bc00010d7983 */ /* 0x000ee20000300800 */
[----:B------:R-:W-:Y:S01]  /*5f830*/  IMAD.WIDE R6, R27, 0x2, R2 ;  /* 0x000000021b067825 */ /* 0x000fe200078e0202 */
[----:B------:R-:W-:Y:S01]  /*5f840*/  ISETP.LT.AND P4, PT, R29, UR43, !P2 ;  /* 0x0000002b1d007c0c */ /* 0x000fe2000d781270 */
[----:B------:R-:W0:Y:S02]  /*5f850*/  LDCU UR43, c[0x0][0x398] ;  /* 0x00007300ff2b77ac */ /* 0x000e240008000800 */
[----:B-1----:R-:W-:Y:S01]  /*5f860*/  VIADD R27, R27, UR37 ;  /* 0x000000251b1b7c36 */ /* 0x002fe20008000000 */
[----:B------:R-:W-:Y:S01]  /*5f870*/  @P3 STG.E.U16 desc[UR76][R6.64], R25 ;  /* 0x0000001906003986 */ /* 0x000fe2000c10154c */
[----:B----4-:R-:W-:Y:S01]  /*5f880*/  PRMT R26, R28, 0x7632, R26 ;  /* 0x000076321c1a7816 */ /* 0x010fe2000000001a */
[----:B------:R-:W1:Y:S02]  /*5f890*/  LDCU UR37, c[0x0][0x3b8] ;  /* 0x00007700ff2577ac */ /* 0x000e640008000800 */
[----:B------:R4:W-:Y:S04]  /*5f8a0*/  STL [R1+0x2010], R29 ;  /* 0x0020101d01007387 */ /* 0x0009e80000100800 */
[----:B----4-:R-:W4:Y:S04]  /*5f8b0*/  LDL.LU R29, [R1+0x3ec] ;  /* 0x0003ec00011d7983 */ /* 0x010f280000300800 */
[----:B------:R-:W4:Y:S01]  /*5f8c0*/  LDL.LU R28, [R1+0x2014] ;  /* 0x00201400011c7983 */ /* 0x000f220000300800 */
[----:B--2---:R-:W-:-:S04]  /*5f8d0*/  IMAD.WIDE R6, R27, 0x2, R4 ;  /* 0x000000021b067825 */ /* 0x004fc800078e0204 */
[----:B------:R-:W-:Y:S01]  /*5f8e0*/  VIADD R25, R15, 0x40 ;  /* 0x000000400f197836 */ /* 0x000fe20000000000 */
[----:B---3--:R2:W-:Y:S01]  /*5f8f0*/  @P0 STG.E.U16 desc[UR76][R6.64], R13 ;  /* 0x0000000d06000986 */ /* 0x0085e2000c10154c */
[----:B------:R-:W-:-:S03]  /*5f900*/  PRMT R24, R13, 0x7632, R24 ;  /* 0x000076320d187816 */ /* 0x000fc60000000018 */
[----:B------:R-:W-:Y:S01]  /*5f910*/  ISETP.GE.AND P0, PT, R25, UR45, PT ;  /* 0x0000002d19007c0c */ /* 0x000fe2000bf06270 */
[----:B------:R-:W3:Y:S01]  /*5f920*/  LDCU UR45, c[0x0][0x398] ;  /* 0x00007300ff2d77ac */ /* 0x000ee20008000800 */
[----:B------:R-:W4:Y:S01]  /*5f930*/  LDL.LU R25, [R1+0x3dc] ;  /* 0x0003dc0001197983 */ /* 0x000f220000300800 */
[----:B--2---:R-:W-:-:S05]  /*5f940*/  IMAD.WIDE R6, R27, 0x2, R22 ;  /* 0x000000021b067825 */ /* 0x004fca00078e0216 */
[----:B------:R2:W-:Y:S04]  /*5f950*/  @P4 STG.E.U16 desc[UR76][R6.64], R24 ;  /* 0x0000001806004986 */ /* 0x0005e8000c10154c */
[----:B--2---:R-:W2:Y:S01]  /*5f960*/  LDL.LU R6, [R1+0x3cc] ;  /* 0x0003cc0001067983 */ /* 0x004ea20000300800 */
[----:B------:R-:W-:Y:S02]  /*5f970*/  ISETP.LT.AND P5, PT, R0, UR51, !P2 ;  /* 0x0000003300007c0c */ /* 0x000fe4000d7a1270 */
[----:B------:R-:W-:Y:S01]  /*5f980*/  ISETP.LT.AND P3, PT, R12, UR52, !P2 ;  /* 0x000000340c007c0c */ /* 0x000fe2000d761270 */
[----:B------:R-:W-:Y:S01]  /*5f990*/  IMAD.WIDE R12, R27, 0x2, R20 ;  /* 0x000000021b0c7825 */ /* 0x000fe200078e0214 */
[----:B------:R-:W3:Y:S01]  /*5f9a0*/  LDL R7, [R1+0x13f8] ;  /* 0x0013f80001077983 */ /* 0x000ee20000100800 */
[----:B------:R-:W-:-:S03]  /*5f9b0*/  ISETP.LT.AND P6, PT, R14, UR40, !P2 ;  /* 0x000000280e007c0c */ /* 0x000fc6000d7c1270 */
[----:B------:R-:W3:Y:S05]  /*5f9c0*/  LDL R24, [R1+0x1400] ;  /* 0x0014000001187983 */ /* 0x000eea0000100800 */
[----:B--2---:R2:W-:Y:S04]  /*5f9d0*/  @P5 STG.E.U16 desc[UR76][R12.64], R6 ;  /* 0x000000060c005986 */ /* 0x0045e8000c10154c */
[----:B--2---:R-:W2:Y:S04]  /*5f9e0*/  LDL R12, [R1+0x13fc] ;  /* 0x0013fc00010c7983 */ /* 0x004ea80000100800 */
[----:B------:R-:W2:Y:S01]  /*5f9f0*/  LDL R13, [R1+0x13c0] ;  /* 0x0013c000010d7983 */ /* 0x000ea20000100800 */
[----:B---3--:R-:W-:Y:S01]  /*5fa00*/  ISETP.LT.AND P5, PT, R7, UR41, !P2 ;  /* 0x0000002907007c0c */ /* 0x008fe2000d7a1270 */
[----:B------:R-:W-:Y:S01]  /*5fa10*/  IMAD.WIDE R14, R27, 0x2, R18 ;  /* 0x000000021b0e7825 */ /* 0x000fe200078e0212 */
[----:B----4-:R-:W-:Y:S01]  /*5fa20*/  PRMT R28, R25, 0x7632, R28 ;  /* 0x00007632191c7816 */ /* 0x010fe2000000001c */
[----:B------:R-:W3:Y:S02]  /*5fa30*/  LDCU.64 UR40, c[0x0][0x398] ;  /* 0x00007300ff2877ac */ /* 0x000ee40008000a00 */
[C---:B------:R-:W-:Y:S01]  /*5fa40*/  IMAD.WIDE R6, R27.reuse, 0x2, R16 ;  /* 0x000000021b067825 */ /* 0x040fe200078e0210 */
[----:B------:R1:W-:Y:S04]  /*5fa50*/  @P3 STG.E.U16 desc[UR76][R14.64], R26 ;  /* 0x0000001a0e003986 */ /* 0x0003e8000c10154c */
[----:B------:R4:W-:Y:S01]  /*5fa60*/  @P6 STG.E.U16 desc[UR76][R6.64], R25 ;  /* 0x0000001906006986 */ /* 0x0009e2000c10154c */
[C---:B-1----:R-:W-:Y:S01]  /*5fa70*/  VIADD R26, R27.reuse, UR37 ;  /* 0x000000251b1a7c36 */ /* 0x042fe20008000000 */
[----:B------:R-:W1:Y:S01]  /*5fa80*/  LDCU UR37, c[0x0][0x398] ;  /* 0x00007300ff2577ac */ /* 0x000e620008000800 */
[----:B----4-:R-:W-:-:S04]  /*5fa90*/  IMAD.WIDE R6, R27, 0x2, R8 ;  /* 0x000000021b067825 */ /* 0x010fc800078e0208 */
[----:B------:R-:W-:Y:S01]  /*5faa0*/  IMAD.WIDE R14, R27, 0x2, R2 ;  /* 0x000000021b0e7825 */ /* 0x000fe200078e0202 */
[----:B--2---:R-:W-:Y:S01]  /*5fab0*/  ISETP.LT.AND P4, PT, R12, UR39, !P2 ;  /* 0x000000270c007c0c */ /* 0x004fe2000d781270 */
[----:B------:R-:W2:Y:S01]  /*5fac0*/  LDCU UR39, c[0x0][0x398] ;  /* 0x00007300ff2777ac */ /* 0x000ea20008000800 */
[----:B------:R-:W-:Y:S01]  /*5fad0*/  ISETP.LT.AND P3, PT, R13, UR50, !P0 ;  /* 0x000000320d007c0c */ /* 0x000fe2000c761270 */
[----:B------:R-:W-:Y:S01]  /*5fae0*/  IMAD.WIDE R12, R27, 0x2, R10 ;  /* 0x000000021b0c7825 */ /* 0x000fe200078e020a */
[----:B------:R-:W-:-:S04]  /*5faf0*/  PRMT R27, R29, 0x7632, R27 ;  /* 0x000076321d1b7816 */ /* 0x000fc8000000001b */
[----:B------:R4:W-:Y:S05]  /*5fb00*/  @P5 STG.E.U16 desc[UR76][R12.64], R28 ;  /* 0x0000001c0c005986 */ /* 0x0009ea000c10154c */
[----:B------:R-:W-:Y:S04]  /*5fb10*/  @P4 STG.E.U16 desc[UR76][R6.64], R29 ;  /* 0x0000001d06004986 */ /* 0x000fe8000c10154c */
[----:B----4-:R-:W4:Y:S04]  /*5fb20*/  LDL.LU R12, [R1+0x3f0] ;  /* 0x0003f000010c7983 */ /* 0x010f280000300800 */
[----:B------:R-:W2:Y:S04]  /*5fb30*/  LDL R13, [R1+0x11c0] ;  /* 0x0011c000010d7983 */ /* 0x000ea80000100800 */
[----:B------:R0:W-:Y:S04]  /*5fb40*/  STL [R1+0x1fe8], R28 ;  /* 0x001fe81c01007387 */ /* 0x0001e80000100800 */
[----:B0-----:R-:W3:Y:S04]  /*5fb50*/  LDL.LU R28, [R1+0x400] ;  /* 0x00040000011c7983 */ /* 0x001ee80000300800 */
[----:B------:R-:W3:Y:S04]  /*5fb60*/  LDL.LU R29, [R1+0x2010] ;  /* 0x00201000011d7983 */ /* 0x000ee80000300800 */
[----:B------:R-:W3:Y:S04]  /*5fb70*/  LDL R6, [R1+0x13f0] ;  /* 0x0013f00001067983 */ /* 0x000ee80000100800 */
[----:B------:R-:W3:Y:S01]  /*5fb80*/  LDL R7, [R1+0x13f4] ;  /* 0x0013f40001077983 */ /* 0x000ee20000100800 */
[----:B------:R-:W-:Y:S01]  /*5fb90*/  ISETP.LT.AND P2, PT, R24, UR49, !P2 ;  /* 0x0000003118007c0c */ /* 0x000fe2000d741270 */
[----:B------:R-:W-:Y:S01]  /*5fba0*/  IMAD.WIDE R24, R26, 0x2, R4 ;  /* 0x000000021a187825 */ /* 0x000fe200078e0204 */
[----:B------:R-:W-:Y:S01]  /*5fbb0*/  ISETP.LT.AND P5, PT, R0, UR45, !P0 ;  /* 0x0000002d00007c0c */ /* 0x000fe2000c7a1270 */
[----:B------:R-:W-:Y:S10]  /*5fbc0*/  STL [R1+0x200c], R21 ;  /* 0x00200c1501007387 */ /* 0x000ff40000100800 */
[----:B------:R0:W-:Y:S02]  /*5fbd0*/  @P2 STG.E.U16 desc[UR76][R14.64], R27 ;  /* 0x0000001b0e002986 */ /* 0x0001e4000c10154c */
[----:B0-----:R-:W-:-:S02]  /*5fbe0*/  IMAD.WIDE R14, R26, 0x2, R18 ;  /* 0x000000021a0e7825 */ /* 0x001fc400078e0212 */
[----:B----4-:R0:W-:Y:S02]  /*5fbf0*/  @P3 STG.E.U16 desc[UR76][R24.64], R12 ;  /* 0x0000000c18003986 */ /* 0x0101e4000c10154c */
[----:B0-----:R-:W-:Y:S01]  /*5fc00*/  PRMT R24, R12, 0x7632, R24 ;  /* 0x000076320c187816 */ /* 0x001fe20000000018 */
[----:B--2---:R-:W-:Y:S01]  /*5fc10*/  VIADD R25, R13, 0x41 ;  /* 0x000000410d197836 */ /* 0x004fe20000000000 */
[----:B---3--:R-:W-:Y:S02]  /*5fc20*/  ISETP.LT.AND P6, PT, R29, UR43, !P0 ;  /* 0x0000002b1d007c0c */ /* 0x008fe4000c7c1270 */
[----:B------:R-:W-:Y:S01]  /*5fc30*/  ISETP.LT.AND P2, PT, R6, UR33, !P0 ;  /* 0x0000002106007c0c */ /* 0x000fe2000c741270 */
[----:B------:R-:W-:Y:S01]  /*5fc40*/  IMAD.WIDE R12, R26, 0x2, R20 ;  /* 0x000000021a0c7825 */ /* 0x000fe200078e0214 */
[----:B------:R-:W-:Y:S01]  /*5fc50*/  PRMT R27, R28, 0x7632, R27 ;  /* 0x000076321c1b7816 */ /* 0x000fe2000000001b */
[----:B------:R-:W2:Y:S01]  /*5fc60*/  LDL R21, [R1+0x13f8] ;  /* 0x0013f80001157983 */ /* 0x000ea20000100800 */
[----:B------:R-:W-:Y:S01]  /*5fc70*/  ISETP.LT.AND P3, PT, R7, UR38, !P0 ;  /* 0x0000002607007c0c */ /* 0x000fe2000c761270 */
[C---:B------:R-:W-:Y:S01]  /*5fc80*/  IMAD.WIDE R6, R26.reuse, 0x2, R22 ;  /* 0x000000021a067825 */ /* 0x040fe200078e0216 */
[----:B------:R-:W2:Y:S05]  /*5fc90*/  LDCU UR43, c[0x0][0x398] ;  /* 0x00007300ff2b77ac */ /* 0x000eaa0008000800 */
[----:B------:R-:W-:Y:S01]  /*5fca0*/  @P6 STG.E.U16 desc[UR76][R6.64], R24 ;  /* 0x0000001806006986 */ /* 0x000fe2000c10154c */
[----:B------:R-:W-:Y:S01]  /*5fcb0*/  ISETP.GE.AND P4, PT, R25, UR41, PT ;  /* 0x0000002919007c0c */ /* 0x000fe2000bf86270 */
[----:B------:R-:W0:Y:S02]  /*5fcc0*/  LDCU UR33, c[0x0][0x3b8] ;  /* 0x00007700ff2177ac */ /* 0x000e240008000800 */
[----:B------:R3:W-:Y:S01]  /*5fcd0*/  @P5 STG.E.U16 desc[UR76][R12.64], R28 ;  /* 0x0000001c0c005986 */ /* 0x0007e2000c10154c */
[----:B------:R-:W4:Y:S03]  /*5fce0*/  LDCU UR41, c[0x0][0x398] ;  /* 0x00007300ff2977ac */ /* 0x000f260008000800 */
[----:B------:R0:W-:Y:S04]  /*5fcf0*/  @P2 STG.E.U16 desc[UR76][R14.64], R27 ;  /* 0x0000001b0e002986 */ /* 0x0001e8000c10154c */
[----:B---3--:R-:W3:Y:S04]  /*5fd00*/  LDL.LU R12, [R1+0x410] ;  /* 0x00041000010c7983 */ /* 0x008ee80000300800 */
[----:B------:R-:W4:Y:S04]  /*5fd10*/  LDL R13, [R1+0x13c0] ;  /* 0x0013c000010d7983 */ /* 0x000f280000100800 */
[----:B------:R-:W4:Y:S04]  /*5fd20*/  LDL.LU R28, [R1+0x430] ;  /* 0x00043000011c7983 */ /* 0x000f280000300800 */
[----:B0-----:R-:W4:Y:S04]  /*5fd30*/  LDL R14, [R1+0x13fc] ;  /* 0x0013fc00010e7983 */ /* 0x001f280000100800 */
[----:B------:R-:W4:Y:S01]  /*5fd40*/  LDL R15, [R1+0x1400] ;  /* 0x00140000010f7983 */ /* 0x000f220000100800 */
[----:B------:R-:W-:-:S03]  /*5fd50*/  IMAD.WIDE R6, R26, 0x2, R16 ;  /* 0x000000021a067825 */ /* 0x000fc600078e0210 */
[----:B------:R0:W-:Y:S01]  /*5fd60*/  STL [R1+0x1ff4], R27 ;  /* 0x001ff41b01007387 */ /* 0x0001e20000100800 */
[----:B--2---:R-:W-:-:S03]  /*5fd70*/  ISETP.LT.AND P2, PT, R21, UR43, !P0 ;  /* 0x0000002b15007c0c */ /* 0x004fc6000c741270 */
[----:B------:R-:W1:Y:S04]  /*5fd80*/  LDL R21, [R1+0x13f0] ;  /* 0x0013f00001157983 */ /* 0x000e680000100800 */
[----:B0-----:R-:W2:Y:S04]  /*5fd90*/  LDL.LU R27, [R1+0x440] ;  /* 0x00044000011b7983 */ /* 0x001ea80000300800 */
[----:B------:R-:W-:Y:S04]  /*5fda0*/  STL [R1+0x2004], R8 ;  /* 0x0020040801007387 */ /* 0x000fe80000100800 */
[----:B---3--:R0:W-:Y:S01]  /*5fdb0*/  @P3 STG.E.U16 desc[UR76][R6.64], R12 ;  /* 0x0000000c06003986 */ /* 0x0081e2000c10154c */
[----:B------:R-:W-:-:S02]  /*5fdc0*/  PRMT R24, R12, 0x7632, R24 ;  /* 0x000076320c187816 */ /* 0x000fc40000000018 */
[----:B----4-:R-:W-:Y:S02]  /*5fdd0*/  ISETP.LT.AND P5, PT, R14, UR39, !P0 ;  /* 0x000000270e007c0c */ /* 0x010fe4000c7a1270 */
[----:B------:R-:W-:Y:S01]  /*5fde0*/  ISETP.LT.AND P6, PT, R15, UR34, !P0 ;  /* 0x000000220f007c0c */ /* 0x000fe2000c7c1270 */
[C---:B------:R-:W-:Y:S01]  /*5fdf0*/  IMAD.WIDE R14, R26.reuse, 0x2, R10 ;  /* 0x000000021a0e7825 */ /* 0x040fe200078e020a */
[----:B------:R-:W-:Y:S01]  /*5fe00*/  ISETP.LT.AND P0, PT, R13, UR21, !P4 ;  /* 0x000000150d007c0c */ /* 0x000fe2000e701270 */
[----:B------:R-:W3:Y:S02]  /*5fe10*/  LDCU.64 UR38, c[0x0][0x398] ;  /* 0x00007300ff2677ac */ /* 0x000ee40008000a00 */
[C---:B0-----:R-:W-:Y:S02]  /*5fe20*/  IMAD.WIDE R12, R26.reuse, 0x2, R8 ;  /* 0x000000021a0c7825 */ /* 0x041fe400078e0208 */
[----:B------:R-:W4:Y:S02]  /*5fe30*/  LDL.LU R8, [R1+0x420] ;  /* 0x0004200001087983 */ /* 0x000f240000300800 */
[----:B------:R-:W-:Y:S01]  /*5fe40*/  IMAD.WIDE R6, R26, 0x2, R2 ;  /* 0x000000021a067825 */ /* 0x000fe200078e0202 */
[----:B------:R-:W-:Y:S01]  /*5fe50*/  ISETP.LT.AND P3, PT, R29, UR31, !P4 ;  /* 0x0000001f1d007c0c */ /* 0x000fe2000e761270 */
[----:B------:R-:W-:Y:S01]  /*5fe60*/  STL [R1+0x2000], R9 ;  /* 0x0020000901007387 */ /* 0x000fe20000100800 */
[----:B------:R-:W0:Y:S03]  /*5fe70*/  LDCU UR31, c[0x0][0x398] ;  /* 0x00007300ff1f77ac */ /* 0x000e260008000800 */
[----:B------:R3:W-:Y:S01]  /*5fe80*/  @P2 STG.E.U16 desc[UR76][R14.64], R24 ;  /* 0x000000180e002986 */ /* 0x0007e2000c10154c */
[----:B------:R-:W0:Y:S03]  /*5fe90*/  LDCU UR21, c[0x0][0x3b8] ;  /* 0x00007700ff1577ac */ /* 0x000e260008000800 */
[----:B------:R3:W-:Y:S01]  /*5fea0*/  STL [R1+0x2008], R3 ;  /* 0x0020080301007387 */ /* 0x0007e20000100800 */
[----:B------:R-:W0:Y:S03]  /*5feb0*/  LDCU UR34, c[0x0][0x398] ;  /* 0x00007300ff2277ac */ /* 0x000e260008000800 */
[----:B---3--:R-:W3:Y:S04]  /*5fec0*/  LDL R24, [R1+0x11c0] ;  /* 0x0011c00001187983 */ /* 0x008ee80000100800 */
[----:B------:R-:W2:Y:S01]  /*5fed0*/  LDL R3, [R1+0x13fc] ;  /* 0x0013fc0001037983 */ /* 0x000ea20000100800 */
[----:B----4-:R-:W-:-:S03]  /*5fee0*/  PRMT R25, R8, 0x7632, R25 ;  /* 0x0000763208197816 */ /* 0x010fc60000000019 */
[----:B------:R4:W-:Y:S01]  /*5fef0*/  @P5 STG.E.U16 desc[UR76][R12.64], R8 ;  /* 0x000000080c005986 */ /* 0x0009e2000c10154c */
[----:B-1----:R-:W-:-:S03]  /*5ff00*/  ISETP.LT.AND P5, PT, R21, UR37, !P4 ;  /* 0x0000002515007c0c */ /* 0x002fc6000e7a1270 */
[----:B------:R1:W-:Y:S04]  /*5ff10*/  @P6 STG.E.U16 desc[UR76][R6.64], R25 ;  /* 0x0000001906006986 */ /* 0x0003e8000c10154c */
[----:B----4-:R-:W4:Y:S04]  /*5ff20*/  LDL R8, [R1+0x1400] ;  /* 0x0014000001087983 */ /* 0x010f280000100800 */
[----:B------:R-:W2:Y:S04]  /*5ff30*/  LDL.LU R9, [R1+0x450] ;  /* 0x0004500001097983 */ /* 0x000ea80000300800 */
[----:B-1----:R-:W2:Y:S04]  /*5ff40*/  LDL R25, [R1+0x13f4] ;  /* 0x0013f40001197983 */ /* 0x002ea80000100800 */
[----:B------:R-:W3:Y:S01]  /*5ff50*/  LDL.LU R21, [R1+0x200c] ;  /* 0x00200c0001157983 */ /* 0x000ee20000300800 */
[----:B------:R-:W-:Y:S01]  /*5ff60*/  VIADD R26, R26, UR33 ;  /* 0x000000211a1a7c36 */ /* 0x000fe20008000000 */
[----:B------:R-:W-:Y:S01]  /*5ff70*/  PRMT R14, R28, 0x7632, R14 ;  /* 0x000076321c0e7816 */ /* 0x000fe2000000000e */
[----:B------:R-:W1:Y:S02]  /*5ff80*/  LDCU UR33, c[0x0][0x398] ;  /* 0x00007300ff2177ac */ /* 0x000e640008000800 */
[----:B------:R-:W-:-:S04]  /*5ff90*/  IMAD.WIDE R6, R26, 0x2, R4 ;  /* 0x000000021a067825 */ /* 0x000fc800078e0204 */
[----:B------:R-:W-:Y:S01]  /*5ffa0*/  IMAD.WIDE R12, R26, 0x2, R22 ;  /* 0x000000021a0c7825 */ /* 0x000fe200078e0216 */
[----:B------:R0:W-:Y:S04]  /*5ffb0*/  @P0 STG.E.U16 desc[UR76][R6.64], R28 ;  /* 0x0000001c06000986 */ /* 0x0001e8000c10154c */
[----:B------:R-:W-:Y:S04]  /*5ffc0*/  @P3 STG.E.U16 desc[UR76][R12.64], R14 ;  /* 0x0000000e0c003986 */ /* 0x000fe8000c10154c */
[----:B0-----:R-:W4:Y:S01]  /*5ffd0*/  LDL.LU R28, [R1+0x460] ;  /* 0x00046000011c7983 */ /* 0x001f220000300800 */
[----:B--2---:R-:W-:-:S03]  /*5ffe0*/  ISETP.LT.AND P3, PT, R25, UR42, !P4 ;  /* 0x0000002a19007c0c */ /* 0x004fc6000e761270 */
[----:B------:R0:W-:Y:S01]  /*5fff0*/  STL [R1+0x1ff8], R25 ;  /* 0x001ff81901007387 */ /* 0x0001e20000100800 */
[----:B---3--:R-:W-:-:S03]  /*60000*/  IMAD.WIDE R6, R26, 0x2, R20 ;  /* 0x000000021a067825 */ /* 0x008fc600078e0214 */
[----:B0-----:R-:W2:Y:S04]  /*60010*/  LDL.LU R25, [R1+0x3f4] ;  /* 0x0003f40001197983 */ /* 0x001ea80000300800 */
[----:B------:R0:W-:Y:S04]  /*60020*/  STL [R1+0x1ffc], R21 ;  /* 0x001ffc1501007387 */ /* 0x0001e80000100800 */
[----:B0-----:R-:W3:Y:S01]  /*60030*/  LDL R21, [R1+0x13f8] ;  /* 0x0013f80001157983 */ /* 0x001ee20000100800 */
[----:B------:R-:W-:Y:S01]  /*60040*/  ISETP.LT.AND P2, PT, R0, UR41, !P4 ;  /* 0x0000002900007c0c */ /* 0x000fe2000e741270 */
[----:B------:R-:W-:Y:S01]  /*60050*/  VIADD R14, R24, 0x45 ;  /* 0x00000045180e7836 */ /* 0x000fe20000000000 */
[----:B------:R-:W-:Y:S01]  /*60060*/  PRMT R15, R27, 0x7632, R15 ;  /* 0x000076321b0f7816 */ /* 0x000fe2000000000f */
[----:B------:R-:W-:-:S03]  /*60070*/  IMAD.WIDE R12, R26, 0x2, R18 ;  /* 0x000000021a0c7825 */ /* 0x000fc600078e0212 */
[----:B------:R-:W-:Y:S01]  /*60080*/  ISETP.GE.AND P0, PT, R14, UR39, PT ;  /* 0x000000270e007c0c */ /* 0x000fe2000bf06270 */
[----:B------:R-:W-:-:S06]  /*60090*/  VIADD R14, R24, 0x42 ;  /* 0x00000042180e7836 */ /* 0x000fcc0000000000 */
[----:B------:R0:W-:Y:S01]  /*600a0*/  @P2 STG.E.U16 desc[UR76][R6.64], R27 ;  /* 0x0000001b06002986 */ /* 0x0001e2000c10154c */
[----:B------:R-:W-:-:S03]  /*600b0*/  ISETP.GE.AND P2, PT, R14, UR47, PT ;  /* 0x0000002f0e007c0c */ /* 0x000fc6000bf46270 */
[----:B------:R0:W-:Y:S01]  /*600c0*/  @P5 STG.E.U16 desc[UR76][R12.64], R15 ;  /* 0x0000000f0c005986 */ /* 0x0001e2000c10154c */
[----:B-1----:R-:W-:Y:S02]  /*600d0*/  ISETP.LT.AND P5, PT, R3, UR33, !P4 ;  /* 0x0000002103007c0c */ /* 0x002fe4000e7a1270 */
[----:B---3--:R-:W-:Y:S01]  /*600e0*/  ISETP.LT.AND P6, PT, R21, UR30, !P4 ;  /* 0x0000001e15007c0c */ /* 0x008fe2000e7c1270 */
[----:B0-----:R-:W-:Y:S01]  /*600f0*/  IMAD.WIDE R6, R26, 0x2, R16 ;  /* 0x000000021a067825 */ /* 0x001fe200078e0210 */
[----:B------:R-:W3:Y:S01]  /*60100*/  LDL R21, [R1+0x13f0] ;  /* 0x0013f00001157983 */ /* 0x000ee20000100800 */
[----:B----4-:R-:W-:Y:S01]  /*60110*/  ISETP.LT.AND P4, PT, R8, UR32, !P4 ;  /* 0x0000002008007c0c */ /* 0x010fe2000e781270 */
[----:B------:R-:W0:Y:S02]  /*60120*/  LDCU UR33, c[0x0][0x398] ;  /* 0x00007300ff2177ac */ /* 0x000e240008000800 */
[----:B------:R-:W4:Y:S01]  /*60130*/  LDL.LU R27, [R1+0x404] ;  /* 0x00040400011b7983 */ /* 0x000f220000300800 */
[----:B------:R-:W-:Y:S01]  /*60140*/  PRMT R15, R9, 0x7632, R15 ;  /* 0x00007632090f7816 */ /* 0x000fe2000000000f */
[C---:B------:R-:W-:Y:S01]  /*60150*/  IMAD.WIDE R12, R26.reuse, 0x2, R10 ;  /* 0x000000021a0c7825 */ /* 0x040fe200078e020a */
[----:B------:R-:W1:Y:S01]  /*60160*/  LDCU UR32, c[0x0][0x398] ;  /* 0x00007300ff2077ac */ /* 0x000e620008000800 */
[----:B------:R-:W2:Y:S04]  /*60170*/  LDL.LU R3, [R1+0x2008] ;  /* 0x0020080001037983 */ /* 0x000ea80000300800 */
[----:B------:R-:W2:Y:S04]  /*60180*/  LDL.LU R8, [R1+0x2004] ;  /* 0x0020040001087983 */ /* 0x000ea80000300800 */
[----:B------:R-:W2:Y:S04]  /*60190*/  LDL R14, [R1+0x13c0] ;  /* 0x0013c000010e7983 */ /* 0x000ea80000100800 */
[----:B------:R0:W-:Y:S04]  /*601a0*/  @P3 STG.E.U16 desc[UR76][R6.64], R9 ;  /* 0x0000000906003986 */ /* 0x0001e8000c10154c */
[----:B0-----:R-:W3:Y:S04]  /*601b0*/  LDL.LU R9, [R1+0x2000] ;  /* 0x0020000001097983 */ /* 0x001ee80000300800 */
[----:B------:R0:W-:Y:S01]  /*601c0*/  @P6 STG.E.U16 desc[UR76][R12.64], R15 ;  /* 0x0000000f0c006986 */ /* 0x0001e2000c10154c */
[----:B------:R-:W-:Y:S01]  /*601d0*/  VIADD R7, R26, UR21 ;  /* 0x000000151a077c36 */ /* 0x000fe20008000000 */
[----:B------:R-:W-:Y:S01]  /*601e0*/  PRMT R6, R28, 0x7632, R6 ;  /* 0x000076321c067816 */ /* 0x000fe20000000006 */
[----:B------:R-:W-:Y:S01]  /*601f0*/  VIADD R24, R24, 0x43 ;  /* 0x0000004318187836 */ /* 0x000fe20000000000 */
[----:B------:R-:W-:Y:S01]  /*60200*/  ISETP.LT.AND P3, PT, R29, UR27, !P2 ;  /* 0x0000001b1d007c0c */ /* 0x000fe2000d761270 */
[----:B------:R-:W0:Y:S01]  /*60210*/  LDCU UR27, c[0x0][0x398] ;  /* 0x00007300ff1b77ac */ /* 0x000e220008000800 */
[----:B------:R-:W0:Y:S01]  /*60220*/  LDCU UR21, c[0x0][0x3b8] ;  /* 0x00007700ff1577ac */ /* 0x000e220008000800 */
[----:B--2---:R-:W-:Y:S01]  /*60230*/  ISETP.LT.AND P6, PT, R14, UR31, !P2 ;  /* 0x0000001f0e007c0c */ /* 0x004fe2000d7c1270 */
[C---:B0-----:R-:W-:Y:S01]  /*60240*/  IMAD.WIDE R14, R26.reuse, 0x2, R2 ;  /* 0x000000021a0e7825 */ /* 0x041fe200078e0202 */
[----:B------:R-:W0:Y:S03]  /*60250*/  LDCU.64 UR30, c[0x0][0x398] ;  /* 0x00007300ff1e77ac */ /* 0x000e260008000a00 */
[----:B---3--:R-:W-:-:S05]  /*60260*/  IMAD.WIDE R12, R26, 0x2, R8 ;  /* 0x000000021a0c7825 */ /* 0x008fca00078e0208 */
[----:B------:R2:W-:Y:S01]  /*60270*/  @P5 STG.E.U16 desc[UR76][R12.64], R28 ;  /* 0x0000001c0c005986 */ /* 0x0005e2000c10154c */
[----:B------:R-:W-:Y:S01]  /*60280*/  ISETP.LT.AND P5, PT, R21, UR24, !P2 ;  /* 0x0000001815007c0c */ /* 0x000fe2000d7a1270 */
[----:B------:R-:W3:Y:S02]  /*60290*/  LDCU UR24, c[0x0][0x398] ;  /* 0x00007300ff1877ac */ /* 0x000ee40008000800 */
[----:B------:R0:W-:Y:S01]  /*602a0*/  @P4 STG.E.U16 desc[UR76][R14.64], R6 ;  /* 0x000000060e004986 */ /* 0x0001e2000c10154c */
[----:B--2---:R-:W-:-:S03]  /*602b0*/  IMAD.WIDE R12, R7, 0x2, R4 ;  /* 0x00000002070c7825 */ /* 0x004fc600078e0204 */
[----:B------:R-:W2:Y:S04]  /*602c0*/  LDL.LU R28, [R1+0x424] ;  /* 0x00042400011c7983 */ /* 0x000ea80000300800 */
[----:B------:R-:W2:Y:S01]  /*602d0*/  LDL.LU R21, [R1+0x1ffc] ;  /* 0x001ffc0001157983 */ /* 0x000ea20000300800 */
[----:B0-----:R-:W-:-:S03]  /*602e0*/  PRMT R6, R25, 0x7632, R6 ;  /* 0x0000763219067816 */ /* 0x001fc60000000006 */
[----:B------:R0:W-:Y:S04]  /*602f0*/  @P6 STG.E.U16 desc[UR76][R12.64], R25 ;  /* 0x000000190c006986 */ /* 0x0001e8000c10154c */
[----:B0-----:R-:W3:Y:S01]  /*60300*/  LDL.LU R25, [R1+0x1ff8] ;  /* 0x001ff80001197983 */ /* 0x001ee20000300800 */
[----:B------:R-:W-:Y:S01]  /*60310*/  ISETP.LT.AND P4, PT, R0, UR34, !P2 ;  /* 0x0000002200007c0c */ /* 0x000fe2000d781270 */
[C---:B------:R-:W-:Y:S01]  /*60320*/  IMAD.WIDE R14, R7.reuse, 0x2, R22 ;  /* 0x00000002070e7825 */ /* 0x040fe200078e0216 */
[----:B------:R-:W0:Y:S01]  /*60330*/  LDCU UR34, c[0x0][0x398] ;  /* 0x00007300ff2277ac */ /* 0x000e220008000800 */
[----:B------:R-:W-:Y:S04]  /*60340*/  STL [R1+0x1ff0], R17 ;  /* 0x001ff01101007387 */ /* 0x000fe80000100800 */
[----:B------:R1:W-:Y:S01]  /*60350*/  @P3 STG.E.U16 desc[UR76][R14.64], R6 ;  /* 0x000000060e003986 */ /* 0x0003e2000c10154c */
[----:B------:R-:W-:Y:S01]  /*60360*/  ISETP.GE.AND P3, PT, R24, UR31, PT ;  /* 0x0000001f18007c0c */ /* 0x000fe2000bf66270 */
[----:B------:R-:W0:Y:S01]  /*60370*/  LDCU UR31, c[0x0][0x398] ;  /* 0x00007300ff1f77ac */ /* 0x000e220008000800 */
[----:B-1----:R-:W-:Y:S01]  /*60380*/  IMAD.WIDE R14, R7, 0x2, R18 ;  /* 0x00000002070e7825 */ /* 0x002fe200078e0212 */
[----:B----4-:R-:W-:-:S03]  /*60390*/  PRMT R6, R27, 0x7632, R6 ;  /* 0x000076321b067816 */ /* 0x010fc60000000006 */
[----:B--2---:R-:W-:-:S05]  /*603a0*/  IMAD.WIDE R12, R7, 0x2, R20 ;  /* 0x00000002070c7825 */ /* 0x004fca00078e0214 */
[----:B------:R1:W-:Y:S04]  /*603b0*/  @P4 STG.E.U16 desc[UR76][R12.64], R27 ;  /* 0x0000001b0c004986 */ /* 0x0003e8000c10154c */
[----:B------:R2:W-:Y:S01]  /*603c0*/  @P5 STG.E.U16 desc[UR76][R14.64], R6 ;  /* 0x000000060e005986 */ /* 0x0005e2000c10154c */
[----:B---3--:R-:W-:Y:S01]  /*603d0*/  ISETP.LT.AND P6, PT, R25, UR44, !P2 ;  /* 0x0000002c19007c0c */ /* 0x008fe2000d7c1270 */
[----:B------:R-:W-:Y:S02]  /*603e0*/  IMAD.WIDE R24, R7, 0x2, R16 ;  /* 0x0000000207187825 */ /* 0x000fe400078e0210 */
[----:B------:R-:W3:Y:S04]  /*603f0*/  LDL R17, [R1+0x13fc] ;  /* 0x0013fc0001117983 */ /* 0x000ee80000100800 */
[----:B-1----:R-:W4:Y:S04]  /*60400*/  LDL.LU R27, [R1+0x1ff4] ;  /* 0x001ff400011b7983 */ /* 0x002f280000300800 */
[----:B------:R-:W4:Y:S04]  /*60410*/  LDL.LU R12, [R1+0x414] ;  /* 0x00041400010c7983 */ /* 0x000f280000300800 */
[----:B--2---:R-:W2:Y:S04]  /*60420*/  LDL R14, [R1+0x13f8] ;  /* 0x0013f800010e7983 */ /* 0x004ea80000100800 */
[----:B------:R-:W4:Y:S04]  /*60430*/  LDL R15, [R1+0x1400] ;  /* 0x00140000010f7983 */ /* 0x000f280000100800 */
[----:B------:R-:W4:Y:S01]  /*60440*/  LDL R13, [R1+0x13c0] ;  /* 0x0013c000010d7983 */ /* 0x000f220000100800 */
[----:B---3--:R-:W-:Y:S01]  /*60450*/  ISETP.LT.AND P5, PT, R17, UR27, !P2 ;  /* 0x0000001b11007c0c */ /* 0x008fe2000d7a1270 */
[----:B------:R-:W-:-:S02]  /*60460*/  VIADD R6, R7, UR21 ;  /* 0x0000001507067c36 */ /* 0x000fc40008000000 */
[----:B------:R-:W3:Y:S01]  /*60470*/  LDL R17, [R1+0x444] ;  /* 0x0004440001117983 */ /* 0x000ee20000100800 */
[----:B------:R-:W1:Y:S01]  /*60480*/  LDCU UR27, c[0x0][0x398] ;  /* 0x00007300ff1b77ac */ /* 0x000e620008000800 */
[----:B--2---:R-:W-:Y:S02]  /*60490*/  ISETP.LT.AND P4, PT, R14, UR33, !P2 ;  /* 0x000000210e007c0c */ /* 0x004fe4000d781270 */
[----:B----4-:R2:W-:Y:S01]  /*604a0*/  @P6 STG.E.U16 desc[UR76][R24.64], R12 ;  /* 0x0000000c18006986 */ /* 0x0105e2000c10154c */
[----:B------:R-:W-:Y:S01]  /*604b0*/  PRMT R26, R12, 0x7632, R26 ;  /* 0x000076320c1a7816 */ /* 0x000fe2000000001a */
[----:B------:R-:W4:Y:S01]  /*604c0*/  LDCU UR21, c[0x0][0x3b8] ;  /* 0x00007700ff1577ac */ /* 0x000f220008000800 */
[----:B------:R-:W-:Y:S01]  /*604d0*/  ISETP.LT.AND P2, PT, R15, UR32, !P2 ;  /* 0x000000200f007c0c */ /* 0x000fe2000d741270 */
[----:B------:R-:W-:Y:S01]  /*604e0*/  IMAD.WIDE R14, R7, 0x2, R10 ;  /* 0x00000002070e7825 */ /* 0x000fe200078e020a */
[----:B------:R0:W-:Y:S01]  /*604f0*/  STL [R1+0x1fec], R11 ;  /* 0x001fec0b01007387 */ /* 0x0001e20000100800 */
[----:B------:R-:W1:Y:S01]  /*60500*/  LDCU.64 UR32, c[0x0][0x398] ;  /* 0x00007300ff2077ac */ /* 0x000e620008000a00 */
[----:B------:R-:W-:Y:S01]  /*60510*/  ISETP.LT.AND P6, PT, R13, UR29, !P3 ;  /* 0x0000001d0d007c0c */ /* 0x000fe2000dfc1270 */
[----:B------:R-:W1:Y:S01]  /*60520*/  LDCU UR29, c[0x0][0x398] ;  /* 0x00007300ff1d77ac */ /* 0x000e620008000800 */
[----:B--2---:R-:W-:-:S02]  /*60530*/  IMAD.WIDE R12, R7, 0x2, R8 ;  /* 0x00000002070c7825 */ /* 0x004fc400078e0208 */
[----:B------:R2:W-:Y:S04]  /*60540*/  @P4 STG.E.U16 desc[UR76][R14.64], R26 ;  /* 0x0000001a0e004986 */ /* 0x0005e8000c10154c */
[----:B------:R1:W-:Y:S04]  /*60550*/  @P5 STG.E.U16 desc[UR76][R12.64], R28 ;  /* 0x0000001c0c005986 */ /* 0x0003e8000c10154c */
[----:B0-----:R-:W4:Y:S04]  /*60560*/  LDL R11, [R1+0x13f8] ;  /* 0x0013f800010b7983 */ /* 0x001f280000100800 */
[----:B--2---:R-:W2:Y:S04]  /*60570*/  LDL R26, [R1+0x11c0] ;  /* 0x0011c000011a7983 */ /* 0x004ea80000100800 */
[----:B-1----:R-:W2:Y:S04]  /*60580*/  LDL R12, [R1+0x13f4] ;  /* 0x0013f400010c7983 */ /* 0x002ea80000100800 */
[----:B------:R-:W2:Y:S01]  /*60590*/  LDL.LU R13, [R1+0x434] ;  /* 0x00043400010d7983 */ /* 0x000ea20000300800 */
[----:B------:R-:W-:Y:S01]  /*605a0*/  IMAD.WIDE R24, R7, 0x2, R2 ;  /* 0x0000000207187825 */ /* 0x000fe200078e0202 */
[----:B------:R-:W-:-:S02]  /*605b0*/  PRMT R7, R28, 0x7632, R7 ;  /* 0x000076321c077816 */ /* 0x000fc40000000007 */
[----:B------:R-:W4:Y:S01]  /*605c0*/  LDL R28, [R1+0x464] ;  /* 0x00046400011c7983 */ /* 0x000f220000100800 */
[----:B------:R-:W-:-:S03]  /*605d0*/  IMAD.WIDE R14, R6, 0x2, R4 ;  /* 0x00000002060e7825 */ /* 0x000fc600078e0204 */
[----:B------:R0:W-:Y:S01]  /*605e0*/  @P2 STG.E.U16 desc[UR76][R24.64], R7 ;  /* 0x0000000718002986 */ /* 0x0001e2000c10154c */
[----:B------:R-:W-:-:S03]  /*605f0*/  ISETP.LT.AND P2, PT, R29, UR34, !P3 ;  /* 0x000000221d007c0c */ /* 0x000fc6000df41270 */
[----:B0-----:R-:W4:Y:S01]  /*60600*/  LDL R25, [R1+0x13f0] ;  /* 0x0013f00001197983 */ /* 0x001f220000100800 */
[----:B---3--:R-:W-:-:S03]  /*60610*/  PRMT R27, R17, 0x7632, R27 ;  /* 0x00007632111b7816 */ /* 0x008fc6000000001b */
[----:B------:R-:W3:Y:S04]  /*60620*/  LDL.LU R17, [R1+0x1ff0] ;  /* 0x001ff00001117983 */ /* 0x000ee80000300800 */
[----:B--2---:R0:W-:Y:S01]  /*60630*/  @P6 STG.E.U16 desc[UR76][R14.64], R13 ;  /* 0x0000000d0e006986 */ /* 0x0041e2000c10154c */
[----:B------:R-:W-:Y:S02]  /*60640*/  ISETP.LT.AND P6, PT, R12, UR40, !P3 ;  /* 0x000000280c007c0c */ /* 0x000fe4000dfc1270 */
[----:B------:R-:W-:Y:S01]  /*60650*/  PRMT R7, R13, 0x7632, R7 ;  /* 0x000076320d077816 */ /* 0x000fe20000000007 */
[----:B0-----:R-:W-:-:S05]  /*60660*/  IMAD.WIDE R12, R6, 0x2, R22 ;  /* 0x00000002060c7825 */ /* 0x001fca00078e0216 */
[----:B------:R0:W-:Y:S04]  /*60670*/  @P2 STG.E.U16 desc[UR76][R12.64], R7 ;  /* 0x000000070c002986 */ /* 0x0001e8000c10154c */
[----:B0-----:R-:W2:Y:S01]  /*60680*/  LDL.LU R13, [R1+0x444] ;  /* 0x00044400010d7983 */ /* 0x001ea20000300800 */
[----:B------:R-:W-:Y:S02]  /*60690*/  ISETP.LT.AND P4, PT, R0, UR24, !P3 ;  /* 0x0000001800007c0c */ /* 0x000fe4000df81270 */
[----:B----4-:R-:W-:Y:S01]  /*606a0*/  ISETP.LT.AND P5, PT, R25, UR25, !P3 ;  /* 0x0000001919007c0c */ /* 0x010fe2000dfa1270 */
[C---:B------:R-:W-:Y:S01]  /*606b0*/  IMAD.WIDE R14, R6.reuse, 0x2, R20 ;  /* 0x00000002060e7825 */ /* 0x040fe200078e0214 */
[----:B------:R-:W0:Y:S03]  /*606c0*/  LDCU UR24, c[0x0][0x398] ;  /* 0x00007300ff1877ac */ /* 0x000e260008000800 */
[----:B------:R-:W-:Y:S01]  /*606d0*/  IMAD.WIDE R24, R6, 0x2, R18 ;  /* 0x0000000206187825 */ /* 0x000fe200078e0212 */
[----:B------:R-:W1:Y:S05]  /*606e0*/  LDCU UR25, c[0x0][0x398] ;  /* 0x00007300ff1977ac */ /* 0x000e6a0008000800 */
[----:B--2---:R2:W-:Y:S01]  /*606f0*/  @P4 STG.E.U16 desc[UR76][R14.64], R13 ;  /* 0x0000000d0e004986 */ /* 0x0045e2000c10154c */
[----:B------:R-:W-:Y:S01]  /*60700*/  ISETP.LT.AND P4, PT, R11, UR31, !P3 ;  /* 0x0000001f0b007c0c */ /* 0x000fe2000df81270 */
[----:B------:R-:W-:Y:S01]  /*60710*/  VIADD R26, R26, 0x44 ;  /* 0x000000441a1a7836 */ /* 0x000fe20000000000 */
[----:B------:R-:W4:Y:S01]  /*60720*/  LDCU UR31, c[0x0][0x398] ;  /* 0x00007300ff1f77ac */ /* 0x000f220008000800 */
[----:B------:R0:W-:Y:S04]  /*60730*/  @P5 STG.E.U16 desc[UR76][R24.64], R27 ;  /* 0x0000001b18005986 */ /* 0x0001e8000c10154c */
[----:B--2---:R-:W2:Y:S04]  /*60740*/  LDL.LU R14, [R1+0x454] ;  /* 0x00045400010e7983 */ /* 0x004ea80000300800 */
[----:B------:R-:W4:Y:S04]  /*60750*/  LDL R15, [R1+0x13c0] ;  /* 0x0013c000010f7983 */ /* 0x000f280000100800 */
[----:B0-----:R-:W4:Y:S04]  /*60760*/  LDL R24, [R1+0x13fc] ;  /* 0x0013fc0001187983 */ /* 0x001f280000100800 */
[----:B------:R-:W4:Y:S04]  /*60770*/  LDL R25, [R1+0x1400] ;  /* 0x0014000001197983 */ /* 0x000f280000100800 */
[----:B------:R-:W4:Y:S04]  /*60780*/  LDL.LU R27, [R1+0x3f8] ;  /* 0x0003f800011b7983 */ /* 0x000f280000300800 */
[----:B------:R-:W4:Y:S01]  /*60790*/  LDL.LU R11, [R1+0x1fec] ;  /* 0x001fec00010b7983 */ /* 0x000f220000300800 */
[----:B---3--:R-:W-:Y:S01]  /*607a0*/  IMAD.WIDE R12, R6, 0x2, R16 ;  /* 0x00000002060c7825 */ /* 0x008fe200078e0210 */
[----:B------:R-:W-:-:S02]  /*607b0*/  ISETP.GE.AND P2, PT, R26, UR33, PT ;  /* 0x000000211a007c0c */ /* 0x000fc4000bf46270 */
[----:B------:R-:W-:Y:S02]  /*607c0*/  PRMT R26, R28, 0x7632, R26 ;  /* 0x000076321c1a7816 */ /* 0x000fe4000000001a */
[----:B--2---:R4:W-:Y:S01]  /*607d0*/  @P6 STG.E.U16 desc[UR76][R12.64], R14 ;  /* 0x0000000e0c006986 */ /* 0x0049e2000c10154c */
[----:B------:R-:W-:Y:S01]  /*607e0*/  PRMT R7, R14, 0x7632, R7 ;  /* 0x000076320e077816 */ /* 0x000fe20000000007 */
[----:B----4-:R-:W-:Y:S02]  /*607f0*/  IMAD.WIDE R12, R6, 0x2, R10 ;  /* 0x00000002060c7825 */ /* 0x010fe400078e020a */
[----:B------:R0:W-:Y:S04]  /*60800*/  STL [R1+0x1fe4], R11 ;  /* 0x001fe40b01007387 */ /* 0x0001e80000100800 */
[----:B------:R2:W-:Y:S04]  /*60810*/  @P4 STG.E.U16 desc[UR76][R12.64], R7 ;  /* 0x000000070c004986 */ /* 0x0005e8000c10154c */
[----:B0-----:R-:W3:Y:S04]  /*60820*/  LDL.LU R11, [R1+0x408] ;  /* 0x00040800010b7983 */ /* 0x001ee80000300800 */
[----:B------:R-:W3:Y:S04]  /*60830*/  LDL.LU R28, [R1+0x1fe8] ;  /* 0x001fe800011c7983 */ /* 0x000ee80000300800 */
[----:B--2---:R-:W2:Y:S01]  /*60840*/  LDL.LU R13, [R1+0x464] ;  /* 0x00046400010d7983 */ /* 0x004ea20000300800 */
[----:B------:R-:W-:Y:S01]  /*60850*/  ISETP.LT.AND P5, PT, R24, UR29, !P3 ;  /* 0x0000001d18007c0c */ /* 0x000fe2000dfa1270 */
[----:B------:R-:W0:Y:S01]  /*60860*/  LDCU UR29, c[0x0][0x398] ;  /* 0x00007300ff1d77ac */ /* 0x000e220008000800 */
[----:B------:R-:W-:Y:S01]  /*60870*/  ISETP.LT.AND P6, PT, R15, UR20, !P2 ;  /* 0x000000140f007c0c */ /* 0x000fe2000d7c1270 */
[C---:B------:R-:W-:Y:S01]  /*60880*/  IMAD.WIDE R14, R6.reuse, 0x2, R8 ;  /* 0x00000002060e7825 */ /* 0x040fe200078e0208 */
[----:B------:R-:W-:Y:S01]  /*60890*/  ISETP.LT.AND P3, PT, R25, UR27, !P3 ;  /* 0x0000001b19007c0c */ /* 0x000fe2000df61270 */
[----:B------:R-:W4:Y:S02]  /*608a0*/  LDCU UR27, c[0x0][0x398] ;  /* 0x00007300ff1b77ac */ /* 0x000f240008000800 */
[----:B------:R-:W-:Y:S01]  /*608b0*/  IMAD.WIDE R24, R6, 0x2, R2 ;  /* 0x0000000206187825 */ /* 0x000fe200078e0202 */
[----:B------:R-:W-:Y:S01]  /*608c0*/  ISETP.LT.AND P4, PT, R0, UR24, !P2 ;  /* 0x0000001800007c0c */ /* 0x000fe2000d781270 */
[----:B------:R-:W0:Y:S04]  /*608d0*/  LDCU UR20, c[0x0][0x3b8] ;  /* 0x00007700ff1477ac */ /* 0x000e280008000800 */
[----:B--2---:R2:W-:Y:S01]  /*608e0*/  @P5 STG.E.U16 desc[UR76][R14.64], R13 ;  /* 0x0000000d0e005986 */ /* 0x0045e2000c10154c */
[----:B------:R-:W-:Y:S01]  /*608f0*/  VIADD R6, R6, UR21 ;  /* 0x0000001506067c36 */ /* 0x000fe20008000000 */
[----:B------:R-:W-:Y:S01]  /*60900*/  PRMT R7, R27, 0x7632, R7 ;  /* 0x000076321b077816 */ /* 0x000fe20000000007 */
[----:B------:R-:W0:Y:S01]  /*60910*/  LDCU UR21, c[0x0][0x398] ;  /* 0x00007300ff1577ac */ /* 0x000e220008000800 */
[----:B---3--:R-:W-:Y:S01]  /*60920*/  PRMT R28, R11, 0x7632, R28 ;  /* 0x000076320b1c7816 */ /* 0x008fe2000000001c */
[----:B------:R-:W3:Y:S01]  /*60930*/  LDCU UR24, c[0x0][0x398] ;  /* 0x00007300ff1877ac */ /* 0x000ee20008000800 */
[----:B--2---:R-:W2:Y:S04]  /*60940*/  LDL R14, [R1+0x13f0] ;  /* 0x0013f000010e7983 */ /* 0x004ea80000100800 */
[----:B------:R-:W3:Y:S01]  /*60950*/  LDL R15, [R1+0x13f4] ;  /* 0x0013f400010f7983 */ /* 0x000ee20000100800 */
[----:B------:R-:W-:Y:S01]  /*60960*/  ISETP.LT.AND P5, PT, R29, UR31, !P2 ;  /* 0x0000001f1d007c0c */ /* 0x000fe2000d7a1270 */
[----:B------:R-:W-:-:S02]  /*60970*/  IMAD.WIDE R12, R6, 0x2, R4 ;  /* 0x00000002060c7825 */ /* 0x000fc400078e0204 */
[----:B------:R-:W-:Y:S04]  /*60980*/  @P3 STG.E.U16 desc[UR76][R24.64], R26 ;  /* 0x0000001a18003986 */ /* 0x000fe8000c10154c */
[----:B------:R0:W-:Y:S04]  /*60990*/  @P6 STG.E.U16 desc[UR76][R12.64], R27 ;  /* 0x0000001b0c006986 */ /* 0x0001e8000c10154c */
[----:B------:R1:W-:Y:S01]  /*609a0*/  STL [R1+0x1fe0], R29 ;  /* 0x001fe01d01007387 */ /* 0x0003e20000100800 */
[----:B0-----:R-:W-:-:S03]  /*609b0*/  IMAD.WIDE R12, R6, 0x2, R22 ;  /* 0x00000002060c7825 */ /* 0x001fc600078e0216 */
[----:B-1----:R-:W4:Y:S01]  /*609c0*/  LDL.LU R29, [R1+0x428] ;  /* 0x00042800011d7983 */ /* 0x002f220000300800 */
[----:B------:R-:W-:-:S03]  /*609d0*/  IMAD.WIDE R26, R6, 0x2, R16 ;  /* 0x00000002061a7825 */ /* 0x000fc600078e0210 */
[----:B------:R0:W-:Y:S04]  /*609e0*/  STL [R1+0x1fdc], R17 ;  /* 0x001fdc1101007387 */ /* 0x0001e80000100800 */
[----:B------:R1:W-:Y:S04]  /*609f0*/  @P5 STG.E.U16 desc[UR76][R12.64], R7 ;  /* 0x000000070c005986 */ /* 0x0003e8000c10154c */
[----:B0-----:R-:W4:Y:S04]  /*60a00*/  LDL R17, [R1+0x13f8] ;  /* 0x0013f80001117983 */ /* 0x001f280000100800 */
[----:B-1----:R-:W4:Y:S04]  /*60a10*/  LDL R7, [R1+0x1400] ;  /* 0x0014000001077983 */ /* 0x002f280000100800 */
[----:B------:R-:W4:Y:S04]  /*60a20*/  LDL R12, [R1+0x13c0] ;  /* 0x0013c000010c7983 */ /* 0x000f280000100800 */
[----:B------:R-:W4:Y:S01]  /*60a30*/  LDL.LU R13, [R1+0x418] ;  /* 0x00041800010d7983 */ /* 0x000f220000300800 */
[----:B--2---:R-:W-:-:S02]  /*60a40*/  ISETP.LT.AND P3, PT, R14, UR28, !P2 ;  /* 0x0000001c0e007c0c */ /* 0x004fc4000d761270 */
[----:B---3--:R-:W-:Y:S01]  /*60a50*/  ISETP.LT.AND P6, PT, R15, UR46, !P2 ;  /* 0x0000002e0f007c0c */ /* 0x008fe2000d7c1270 */
[----:B------:R-:W-:-:S05]  /*60a60*/  IMAD.WIDE R14, R6, 0x2, R20 ;  /* 0x00000002060e7825 */ /* 0x000fca00078e0214 */
[----:B------:R0:W-:Y:S04]  /*60a70*/  @P4 STG.E.U16 desc[UR76][R14.64], R11 ;  /* 0x0000000b0e004986 */ /* 0x0001e8000c10154c */
[----:B0-----:R-:W2:Y:S04]  /*60a80*/  LDL.LU R11, [R1+0x1fe4] ;  /* 0x001fe400010b7983 */ /* 0x001ea80000300800 */
[----:B------:R-:W3:Y:S01]  /*60a90*/  LDL R15, [R1+0x13fc] ;  /* 0x0013fc00010f7983 */ /* 0x000ee20000100800 */
[----:B------:R-:W-:-:S05]  /*60aa0*/  IMAD.WIDE R24, R6, 0x2, R18 ;  /* 0x0000000206187825 */ /* 0x000fca00078e0212 */
[----:B------:R0:W-:Y:S01]  /*60ab0*/  @P3 STG.E.U16 desc[UR76][R24.64], R28 ;  /* 0x0000001c18003986 */ /* 0x0001e2000c10154c */
[----:B----4-:R-:W-:Y:S01]  /*60ac0*/  ISETP.LT.AND P5, PT, R17, UR29, !P2 ;  /* 0x0000001d11007c0c */ /* 0x010fe2000d7a1270 */
[----:B------:R-:W1:Y:S02]  /*60ad0*/  LDCU.64 UR28, c[0x0][0x398] ;  /* 0x00007300ff1c77ac */ /* 0x000e640008000a00 */
[----:B------:R-:W4:Y:S01]  /*60ae0*/  LDL R17, [R1+0x448] ;  /* 0x0004480001117983 */ /* 0x000f220000100800 */
[----:B0-----:R-:W-:Y:S01]  /*60af0*/  IMAD.WIDE R24, R6, 0x2, R2 ;  /* 0x0000000206187825 */ /* 0x001fe200078e0202 */
[----:B------:R-:W-:Y:S01]  /*60b00*/  ISETP.LT.AND P3, PT, R12, UR18, !P0 ;  /* 0x000000120c007c0c */ /* 0x000fe2000c761270 */
[----:B------:R-:W0:Y:S01]  /*60b10*/  LDCU UR18, c[0x0][0x3b8] ;  /* 0x00007700ff1277ac */ /* 0x000e220008000800 */
[----:B------:R-:W-:Y:S01]  /*60b20*/  PRMT R28, R13, 0x7632, R28 ;  /* 0x000076320d1c7816 */ /* 0x000fe2000000001c */
[----:B------:R1:W-:Y:S02]  /*60b30*/  @P6 STG.E.U16 desc[UR76][R26.64], R13 ;  /* 0x0000000d1a006986 */ /* 0x0003e4000c10154c */
[----:B-1----:R-:W-:Y:S01]  /*60b40*/  IMAD.WIDE R12, R6, 0x2, R8 ;  /* 0x00000002060c7825 */ /* 0x002fe200078e0208 */
[----:B---3--:R-:W-:-:S03]  /*60b50*/  ISETP.LT.AND P4, PT, R15, UR25, !P2 ;  /* 0x000000190f007c0c */ /* 0x008fc6000d781270 */
[C---:B--2---:R-:W-:Y:S01]  /*60b60*/  IMAD.WIDE R14, R6.reuse, 0x2, R10 ;  /* 0x00000002060e7825 */ /* 0x044fe200078e020a */
[----:B------:R-:W-:Y:S01]  /*60b70*/  ISETP.LT.AND P2, PT, R7, UR27, !P2 ;  /* 0x0000001b07007c0c */ /* 0x000fe2000d741270 */
[----:B------:R-:W1:Y:S03]  /*60b80*/  LDCU UR25, c[0x0][0x398] ;  /* 0x00007300ff1977ac */ /* 0x000e660008000800 */
[----:B------:R2:W-:Y:S01]  /*60b90*/  @P5 STG.E.U16 desc[UR76][R14.64], R28 ;  /* 0x0000001c0e005986 */ /* 0x0005e2000c10154c */
[----:B------:R-:W-:Y:S01]  /*60ba0*/  VIADD R7, R6, UR20 ;  /* 0x0000001406077c36 */ /* 0x000fe20008000000 */
[----:B------:R-:W-:Y:S01]  /*60bb0*/  PRMT R6, R29, 0x7632, R6 ;  /* 0x000076321d067816 */ /* 0x000fe20000000006 */
[----:B------:R-:W3:Y:S02]  /*60bc0*/  LDCU UR20, c[0x0][0x398] ;  /* 0x00007300ff1477ac */ /* 0x000ee40008000800 */
[----:B------:R-:W-:Y:S04]  /*60bd0*/  @P4 STG.E.U16 desc[UR76][R12.64], R29 ;  /* 0x0000001d0c004986 */ /* 0x000fe8000c10154c */
[----:B--2---:R-:W2:Y:S04]  /*60be0*/  LDL.LU R14, [R1+0x438] ;  /* 0x00043800010e7983 */ /* 0x004ea80000300800 */
[----:B------:R-:W3:Y:S04]  /*60bf0*/  LDL R15, [R1+0x11c0] ;  /* 0x0011c000010f7983 */ /* 0x000ee80000100800 */
[----:B------:R0:W-:Y:S04]  /*60c00*/  STL [R1+0x1fd0], R28 ;  /* 0x001fd01c01007387 */ /* 0x0001e80000100800 */
[----:B0-----:R-:W3:Y:S04]  /*60c10*/  LDL R28, [R1+0x13f8] ;  /* 0x0013f800011c7983 */ /* 0x001ee80000100800 */
[----:B------:R-:W3:Y:S04]  /*60c20*/  LDL.LU R29, [R1+0x1fe0] ;  /* 0x001fe000011d7983 */ /* 0x000ee80000300800 */
[----:B------:R-:W4:Y:S04]  /*60c30*/  LDL R12, [R1+0x13f0] ;  /* 0x0013f000010c7983 */ /* 0x000f280000100800 */
[----:B------:R-:W4:Y:S01]  /*60c40*/  LDL R13, [R1+0x13f4] ;  /* 0x0013f400010d7983 */ /* 0x000f220000100800 */
[----:B------:R-:W-:-:S03]  /*60c50*/  IMAD.WIDE R26, R7, 0x2, R4 ;  /* 0x00000002071a7825 */ /* 0x000fc600078e0204 */
[----:B------:R0:W-:Y:S04]  /*60c60*/  @P2 STG.E.U16 desc[UR76][R24.64], R6 ;  /* 0x0000000618002986 */ /* 0x0001e8000c10154c */
[----:B--2---:R4:W-:Y:S01]  /*60c70*/  @P3 STG.E.U16 desc[UR76][R26.64], R14 ;  /* 0x0000000e1a003986 */ /* 0x0049e2000c10154c */
[----:B0-----:R-:W-:Y:S02]  /*60c80*/  PRMT R6, R14, 0x7632, R6 ;  /* 0x000076320e067816 */ /* 0x001fe40000000006 */
[----:B---3--:R-:W-:Y:S02]  /*60c90*/  ISETP.LT.AND P6, PT, R29, UR21, !P0 ;  /* 0x000000151d007c0c */ /* 0x008fe4000c7c1270 */
[----:B----4-:R-:W-:Y:S02]  /*60ca0*/  PRMT R27, R17, 0x7632, R27 ;  /* 0x00007632111b7816 */ /* 0x010fe4000000001b */
[----:B------:R-:W-:Y:S01]  /*60cb0*/  ISETP.LT.AND P5, PT, R13, UR30, !P0 ;  /* 0x0000001e0d007c0c */ /* 0x000fe2000c7a1270 */
[----:B------:R-:W2:Y:S01]  /*60cc0*/  LDL.LU R17, [R1+0x1fdc] ;  /* 0x001fdc0001117983 */ /* 0x000ea20000300800 */
[----:B------:R-:W-:Y:S01]  /*60cd0*/  ISETP.LT.AND P3, PT, R12, UR24, !P0 ;  /* 0x000000180c007c0c */ /* 0x000fe2000c761270 */
[----:B------:R-:W-:Y:S01]  /*60ce0*/  IMAD.WIDE R12, R7, 0x2, R22 ;  /* 0x00000002070c7825 */ /* 0x000fe200078e0216 */
[----:B-1----:R-:W-:Y:S01]  /*60cf0*/  ISETP.LT.AND P4, PT, R0, UR25, !P0 ;  /* 0x0000001900007c0c */ /* 0x002fe2000c781270 */
[----:B------:R-:W0:Y:S04]  /*60d00*/  LDCU UR21, c[0x0][0x398] ;  /* 0x00007300ff1577ac */ /* 0x000e280008000800 */
[----:B------:R1:W-:Y:S01]  /*60d10*/  @P6 STG.E.U16 desc[UR76][R12.64], R6 ;  /* 0x000000060c006986 */ /* 0x0003e2000c10154c */
[----:B------:R-:W-:Y:S01]  /*60d20*/  VIADD R26, R15, 0x46 ;  /* 0x000000460f1a7836 */ /* 0x000fe20000000000 */
[----:B------:R-:W3:Y:S01]  /*60d30*/  LDCU UR25, c[0x0][0x398] ;  /* 0x00007300ff1977ac */ /* 0x000ee20008000800 */
[C---:B------:R-:W-:Y:S01]  /*60d40*/  IMAD.WIDE R24, R7.reuse, 0x2, R18 ;  /* 0x0000000207187825 */ /* 0x040fe200078e0212 */
[----:B------:R-:W4:Y:S01]  /*60d50*/  LDCU UR24, c[0x0][0x398] ;  /* 0x00007300ff1877ac */ /* 0x000f220008000800 */
[----:B-1----:R-:W2:Y:S02]  /*60d60*/  LDL.LU R13, [R1+0x448] ;  /* 0x00044800010d7983 */ /* 0x002ea40000300800 */
[----:B------:R-:W-:-:S02]  /*60d70*/  IMAD.WIDE R14, R7, 0x2, R20 ;  /* 0x00000002070e7825 */ /* 0x000fc400078e0214 */
[----:B------:R-:W3:Y:S04]  /*60d80*/  LDL R6, [R1+0x468] ;  /* 0x0004680001067983 */ /* 0x000ee80000100800 */
[----:B--2---:R1:W-:Y:S04]  /*60d90*/  @P4 STG.E.U16 desc[UR76][R14.64], R13 ;  /* 0x0000000d0e004986 */ /* 0x0043e8000c10154c */
[----:B-1----:R-:W2:Y:S01]  /*60da0*/  LDL.LU R14, [R1+0x458] ;  /* 0x00045800010e7983 */ /* 0x002ea20000300800 */
[----:B------:R-:W-:-:S03]  /*60db0*/  IMAD.WIDE R12, R7, 0x2, R16 ;  /* 0x00000002070c7825 */ /* 0x000fc600078e0210 */
[----:B------:R1:W-:Y:S01]  /*60dc0*/  @P3 STG.E.U16 desc[UR76][R24.64], R27 ;  /* 0x0000001b18003986 */ /* 0x0003e2000c10154c */
[----:B0-----:R-:W-:Y:S01]  /*60dd0*/  ISETP.LT.AND P3, PT, R28, UR21, !P0 ;  /* 0x000000151c007c0c */ /* 0x001fe2000c761270 */
[----:B------:R-:W0:Y:S01]  /*60de0*/  LDCU UR21, c[0x0][0x398] ;  /* 0x00007300ff1577ac */ /* 0x000e220008000800 */
[----:B------:R-:W-:Y:S01]  /*60df0*/  ISETP.GE.AND P2, PT, R26, UR29, PT ;  /* 0x0000001d1a007c0c */ /* 0x000fe2000bf46270 */
[----:B------:R-:W3:Y:S04]  /*60e00*/  LDL R15, [R1+0x13c0] ;  /* 0x0013c000010f7983 */ /* 0x000ee80000100800 */
[----:B-1----:R-:W3:Y:S04]  /*60e10*/  LDL R24, [R1+0x13fc] ;  /* 0x0013fc0001187983 */ /* 0x002ee80000100800 */
[----:B------:R-:W3:Y:S04]  /*60e20*/  LDL R25, [R1+0x1400] ;  /* 0x0014000001197983 */ /* 0x000ee80000100800 */
[----:B------:R1:W-:Y:S04]  /*60e30*/  STL [R1+0x1fd8], R17 ;  /* 0x001fd81101007387 */ /* 0x0003e80000100800 */
[----:B-1----:R-:W4:Y:S04]  /*60e40*/  LDL R17, [R1+0x40c] ;  /* 0x00040c0001117983 */ /* 0x002f280000100800 */
[----:B--2---:R1:W-:Y:S01]  /*60e50*/  @P5 STG.E.U16 desc[UR76][R12.64], R14 ;  /* 0x0000000e0c005986 */ /* 0x0043e2000c10154c */
[----:B------:R-:W-:Y:S01]  /*60e60*/  PRMT R26, R14, 0x7632, R26 ;  /* 0x000076320e1a7816 */ /* 0x000fe2000000001a */
[----:B-1----:R-:W-:-:S05]  /*60e70*/  IMAD.WIDE R12, R7, 0x2, R10 ;  /* 0x00000002070c7825 */ /* 0x002fca00078e020a */
[----:B------:R1:W-:Y:S04]  /*60e80*/  @P3 STG.E.U16 desc[UR76][R12.64], R26 ;  /* 0x0000001a0c003986 */ /* 0x0003e8000c10154c */
[----:B-1----:R-:W2:Y:S01]  /*60e90*/  LDL.LU R13, [R1+0x468] ;  /* 0x00046800010d7983 */ /* 0x002ea20000300800 */
[----:B---3--:R-:W-:Y:S01]  /*60ea0*/  ISETP.LT.AND P4, PT, R24, UR20, !P0 ;  /* 0x0000001418007c0c */ /* 0x008fe2000c781270 */
[----:B------:R-:W1:Y:S01]  /*60eb0*/  LDCU UR20, c[0x0][0x398] ;  /* 0x00007300ff1477ac */ /* 0x000e620008000800 */
[----:B------:R-:W-:Y:S01]  /*60ec0*/  ISETP.LT.AND P5, PT, R15, UR15, !P2 ;  /* 0x0000000f0f007c0c */ /* 0x000fe2000d7a1270 */
[----:B------:R-:W-:Y:S01]  /*60ed0*/  IMAD.WIDE R14, R7, 0x2, R8 ;  /* 0x00000002070e7825 */ /* 0x000fe200078e0208 */
[----:B------:R-:W3:Y:S01]  /*60ee0*/  LDL R26, [R1+0x11c0] ;  /* 0x0011c000011a7983 */ /* 0x000ee20000100800 */
[----:B------:R-:W-:Y:S01]  /*60ef0*/  ISETP.LT.AND P0, PT, R25, UR26, !P0 ;  /* 0x0000001a19007c0c */ /* 0x000fe2000c701270 */
[----:B------:R-:W0:Y:S01]  /*60f00*/  LDCU.64 UR26, c[0x0][0x398] ;  /* 0x00007300ff1a77ac */ /* 0x000e220008000a00 */
[----:B------:R-:W-:-:S02]  /*60f10*/  PRMT R27, R6, 0x7632, R27 ;  /* 0x00007632061b7816 */ /* 0x000fc4000000001b */
[----:B----4-:R-:W-:Y:S01]  /*60f20*/  ISETP.LT.AND P6, PT, R0, UR24, !P2 ;  /* 0x0000001800007c0c */ /* 0x010fe2000d7c1270 */
[----:B------:R-:W4:Y:S03]  /*60f30*/  LDCU UR15, c[0x0][0x398] ;  /* 0x00007300ff0f77ac */ /* 0x000f260008000800 */
[----:B--2---:R2:W-:Y:S04]  /*60f40*/  @P4 STG.E.U16 desc[UR76][R14.64], R13 ;  /* 0x0000000d0e004986 */ /* 0x0045e8000c10154c */
[----:B--2---:R-:W2:Y:S01]  /*60f50*/  LDL.LU R14, [R1+0x3fc] ;  /* 0x0003fc00010e7983 */ /* 0x004ea20000300800 */
[----:B------:R-:W-:Y:S01]  /*60f60*/  VIADD R6, R7, UR18 ;  /* 0x0000001207067c36 */ /* 0x000fe20008000000 */
[----:B------:R-:W-:Y:S01]  /*60f70*/  ISETP.LT.AND P4, PT, R29, UR25, !P2 ;  /* 0x000000191d007c0c */ /* 0x000fe2000d781270 */
[----:B------:R-:W-:Y:S01]  /*60f80*/  IMAD.WIDE R24, R7, 0x2, R2 ;  /* 0x0000000207187825 */ /* 0x000fe200078e0202 */
[----:B------:R-:W3:Y:S01]  /*60f90*/  LDL R15, [R1+0x13f4] ;  /* 0x0013f400010f7983 */ /* 0x000ee20000100800 */
[----:B------:R-:W0:Y:S02]  /*60fa0*/  LDCU UR18, c[0x0][0x398] ;  /* 0x00007300ff1277ac */ /* 0x000e240008000800 */
[----:B------:R-:W-:Y:S01]  /*60fb0*/  IMAD.WIDE R12, R6, 0x2, R4 ;  /* 0x00000002060c7825 */ /* 0x000fe200078e0204 */
[----:B------:R1:W-:Y:S01]  /*60fc0*/  @P0 STG.E.U16 desc[UR76][R24.64], R27 ;  /* 0x0000001b18000986 */ /* 0x0003e2000c10154c */
[----:B------:R-:W0:Y:S03]  /*60fd0*/  LDCU.64 UR24, c[0x0][0x398] ;  /* 0x00007300ff1877ac */ /* 0x000e260008000a00 */
[----:B-1----:R-:W3:Y:S01]  /*60fe0*/  LDL R25, [R1+0x13f0] ;  /* 0x0013f00001197983 */ /* 0x002ee20000100800 */
[----:B------:R-:W-:-:S03]  /*60ff0*/  PRMT R27, R17, 0x7632, R27 ;  /* 0x00007632111b7816 */ /* 0x000fc6000000001b */
[----:B------:R1:W-:Y:S04]  /*61000*/  STL [R1+0x1fd4], R5 ;  /* 0x001fd40501007387 */ /* 0x0003e80000100800 */
[----:B-1----:R-:W4:Y:S04]  /*61010*/  LDL R5, [R1+0x42c] ;  /* 0x00042c0001057983 */ /* 0x002f280000100800 */
[----:B------:R-:W4:Y:S04]  /*61020*/  LDL.LU R17, [R1+0x1fd8] ;  /* 0x001fd80001117983 */ /* 0x000f280000300800 */
[----:B--2---:R1:W-:Y:S01]  /*61030*/  @P5 STG.E.U16 desc[UR76][R12.64], R14 ;  /* 0x0000000e0c005986 */ /* 0x0043e2000c10154c */
[----:B------:R-:W-:Y:S01]  /*61040*/  PRMT R7, R14, 0x7632, R7 ;  /* 0x000076320e077816 */ /* 0x000fe20000000007 */
[----:B-1----:R-:W-:-:S05]  /*61050*/  IMAD.WIDE R12, R6, 0x2, R22 ;  /* 0x00000002060c7825 */ /* 0x002fca00078e0216 */
[----:B------:R1:W-:Y:S04]  /*61060*/  @P4 STG.E.U16 desc[UR76][R12.64], R7 ;  /* 0x000000070c004986 */ /* 0x0003e8000c10154c */
[----:B-1----:R-:W2:Y:S01]  /*61070*/  LDL.LU R13, [R1+0x40c] ;  /* 0x00040c00010d7983 */ /* 0x002ea20000300800 */
[----:B---3--:R-:W-:Y:S01]  /*61080*/  ISETP.LT.AND P5, PT, R15, UR32, !P2 ;  /* 0x000000200f007c0c */ /* 0x008fe2000d7a1270 */
[C---:B------:R-:W-:Y:S01]  /*61090*/  IMAD.WIDE R14, R6.reuse, 0x2, R20 ;  /* 0x00000002060e7825 */ /* 0x040fe200078e0214 */
[----:B------:R-:W-:Y:S01]  /*610a0*/  ISETP.LT.AND P3, PT, R25, UR13, !P2 ;  /* 0x0000000d19007c0c */ /* 0x000fe2000d761270 */
[----:B------:R-:W1:Y:S02]  /*610b0*/  LDCU UR13, c[0x0][0x3b8] ;  /* 0x00007700ff0d77ac */ /* 0x000e640008000800 */
[C---:B------:R-:W-:Y:S01]  /*610c0*/  IMAD.WIDE R24, R6.reuse, 0x2, R18 ;  /* 0x0000000206187825 */ /* 0x040fe200078e0212 */
[----:B--2---:R2:W-:Y:S04]  /*610d0*/  @P6 STG.E.U16 desc[UR76][R14.64], R13 ;  /* 0x0000000d0e006986 */ /* 0x0045e8000c10154c */
[----:B--2---:R-:W2:Y:S01]  /*610e0*/  LDL.LU R14, [R1+0x41c] ;  /* 0x00041c00010e7983 */ /* 0x004ea20000300800 */
[----:B----4-:R-:W-:-:S04]  /*610f0*/  IMAD.WIDE R12, R6, 0x2, R16 ;  /* 0x00000002060c7825 */ /* 0x010fc800078e0210 */
[----:B------:R3:W-:Y:S01]  /*61100*/  @P3 STG.E.U16 desc[UR76][R24.64], R27 ;  /* 0x0000001b18003986 */ /* 0x0007e2000c10154c */
[----:B0-----:R-:W-:Y:S01]  /*61110*/  ISETP.LT.AND P3, PT, R28, UR21, !P2 ;  /* 0x000000151c007c0c */ /* 0x001fe2000d761270 */
[----:B------:R-:W-:Y:S02]  /*61120*/  VIADD R26, R26, 0x47 ;  /* 0x000000471a1a7836 */ /* 0x000fe40000000000 */
[----:B------:R-:W4:Y:S04]  /*61130*/  LDL R15, [R1+0x13c0] ;  /* 0x0013c000010f7983 */ /* 0x000f280000100800 */
[----:B---3--:R-:W3:Y:S04]  /*61140*/  LDL R24, [R1+0x13fc] ;  /* 0x0013fc0001187983 */ /* 0x008ee80000100800 */
[----:B------:R-:W3:Y:S01]  /*61150*/  LDL R25, [R1+0x1400] ;  /* 0x0014000001197983 */ /* 0x000ee20000100800 */
[----:B------:R-:W-:-:S02]  /*61160*/  ISETP.GE.AND P0, PT, R26, UR27, PT ;  /* 0x0000001b1a007c0c */ /* 0x000fc4000bf06270 */
[----:B------:R-:W-:Y:S01]  /*61170*/  PRMT R26, R5, 0x7632, R26 ;  /* 0x00007632051a7816 */ /* 0x000fe2000000001a */
[----:B------:R-:W3:Y:S04]  /*61180*/  LDL R28, [R1+0x44c] ;  /* 0x00044c00011c7983 */ /* 0x000ee80000100800 */
[----:B------:R-:W3:Y:S04]  /*61190*/  LDL.LU R5, [R1+0x1fd4] ;  /* 0x001fd40001057983 */ /* 0x000ee80000300800 */
[----:B--2---:R0:W-:Y:S01]  /*611a0*/  @P5 STG.E.U16 desc[UR76][R12.64], R14 ;  /* 0x0000000e0c005986 */ /* 0x0041e2000c10154c */
[----:B------:R-:W-:Y:S01]  /*611b0*/  PRMT R7, R14, 0x7632, R7 ;  /* 0x000076320e077816 */ /* 0x000fe20000000007 */
[----:B0-----:R-:W-:-:S05]  /*611c0*/  IMAD.WIDE R12, R6, 0x2, R10 ;  /* 0x00000002060c7825 */ /* 0x001fca00078e020a */
[----:B------:R0:W-:Y:S04]  /*611d0*/  @P3 STG.E.U16 desc[UR76][R12.64], R7 ;  /* 0x000000070c003986 */ /* 0x0001e8000c10154c */
[----:B0-----:R-:W2:Y:S01]  /*611e0*/  LDL.LU R13, [R1+0x42c] ;  /* 0x00042c00010d7983 */ /* 0x001ea20000300800 */
[----:B---3--:R-:W-:Y:S01]  /*611f0*/  ISETP.LT.AND P4, PT, R24, UR20, !P2 ;  /* 0x0000001418007c0c */ /* 0x008fe2000d781270 */
[----:B------:R-:W0:Y:S01]  /*61200*/  LDCU UR20, c[0x0][0x398] ;  /* 0x00007300ff1477ac */ /* 0x000e220008000800 */
[----:B------:R-:W-:Y:S02]  /*61210*/  ISETP.LT.AND P2, PT, R25, UR23, !P2 ;  /* 0x0000001719007c0c */ /* 0x000fe4000d741270 */
[----:B----4-:R-:W-:Y:S01]  /*61220*/  ISETP.LT.AND P6, PT, R15, UR18, !P0 ;  /* 0x000000120f007c0c */ /* 0x010fe2000c7c1270 */
[----:B------:R-:W-:Y:S01]  /*61230*/  IMAD.WIDE R14, R6, 0x2, R8 ;  /* 0x00000002060e7825 */ /* 0x000fe200078e0208 */
[----:B------:R-:W-:Y:S01]  /*61240*/  PRMT R27, R28, 0x7632, R27 ;  /* 0x000076321c1b7816 */ /* 0x000fe2000000001b */
[----:B------:R-:W3:Y:S02]  /*61250*/  LDCU UR18, c[0x0][0x398] ;  /* 0x00007300ff1277ac */ /* 0x000ee40008000800 */
[----:B------:R-:W-:-:S04]  /*61260*/  IMAD.WIDE R24, R6, 0x2, R2 ;  /* 0x0000000206187825 */ /* 0x000fc800078e0202 */
[----:B--2---:R2:W-:Y:S04]  /*61270*/  @P4 STG.E.U16 desc[UR76][R14.64], R13 ;  /* 0x0000000d0e004986 */ /* 0x0045e8000c10154c */
[----:B------:R4:W-:Y:S04]  /*61280*/  @P2 STG.E.U16 desc[UR76][R24.64], R26 ;  /* 0x0000001a18002986 */ /* 0x0009e8000c10154c */
[----:B--2---:R-:W2:Y:S04]  /*61290*/  LDL R14, [R1+0x13f4] ;  /* 0x0013f400010e7983 */ /* 0x004ea80000100800 */
[----:B------:R-:W2:Y:S04]  /*612a0*/  LDL R15, [R1+0x11c0] ;  /* 0x0011c000010f7983 */ /* 0x000ea80000100800 */
[----:B----4-:R-:W4:Y:S04]  /*612b0*/  LDL R24, [R1+0x13f0] ;  /* 0x0013f00001187983 */ /* 0x010f280000100800 */
[----:B------:R-:W3:Y:S01]  /*612c0*/  LDL.LU R25, [R1+0x43c] ;  /* 0x00043c0001197983 */ /* 0x000ee20000300800 */
[----:B-1----:R-:W-:Y:S01]  /*612d0*/  VIADD R6, R6, UR13 ;  /* 0x0000000d06067c36 */ /* 0x002fe20008000000 */
[----:B------:R-:W-:Y:S01]  /*612e0*/  ISETP.LT.AND P4, PT, R29, UR15, !P0 ;  /* 0x0000000f1d007c0c */ /* 0x000fe2000c781270 */
[----:B------:R-:W1:Y:S02]  /*612f0*/  LDCU UR13, c[0x0][0x398] ;  /* 0x00007300ff0d77ac */ /* 0x000e640008000800 */
[----:B------:R-:W-:Y:S01]  /*61300*/  IMAD.WIDE R12, R6, 0x2, R4 ;  /* 0x00000002060c7825 */ /* 0x000fe200078e0204 */
[----:B------:R0:W-:Y:S01]  /*61310*/  STL [R1+0x1fcc], R29 ;  /* 0x001fcc1d01007387 */ /* 0x0001e20000100800 */
[----:B------:R-:W-:Y:S01]  /*61320*/  ISETP.LT.AND P5, PT, R0, UR22, !P0 ;  /* 0x0000001600007c0c */ /* 0x000fe2000c7a1270 */
[----:B------:R-:W1:Y:S02]  /*61330*/  LDCU UR15, c[0x0][0x398] ;  /* 0x00007300ff0f77ac */ /* 0x000e640008000800 */
[----:B0-----:R-:W4:Y:S04]  /*61340*/  LDL.LU R29, [R1+0x46c] ;  /* 0x00046c00011d7983 */ /* 0x001f280000300800 */
[----:B------:R-:W4:Y:S01]  /*61350*/  LDL.LU R28, [R1+0x1fd0] ;  /* 0x001fd000011c7983 */ /* 0x000f220000300800 */
[----:B--2---:R-:W-:-:S03]  /*61360*/  VIADD R26, R15, 0x48 ;  /* 0x000000480f1a7836 */ /* 0x004fc60000000000 */
[----:B---3--:R0:W-:Y:S01]  /*61370*/  @P6 STG.E.U16 desc[UR76][R12.64], R25 ;  /* 0x000000190c006986 */ /* 0x0081e2000c10154c */
[----:B------:R-:W-:Y:S02]  /*61380*/  PRMT R7, R25, 0x7632, R7 ;  /* 0x0000763219077816 */ /* 0x000fe40000000007 */
[----:B------:R-:W-:Y:S02]  /*61390*/  ISETP.GE.AND P2, PT, R26, UR25, PT ;  /* 0x000000191a007c0c */ /* 0x000fe4000bf46270 */
[----:B------:R-:W2:Y:S01]  /*613a0*/  LDL.LU R26, [R1+0x45c] ;  /* 0x00045c00011a7983 */ /* 0x000ea20000300800 */
[----:B0-----:R-:W-:-:S05]  /*613b0*/  IMAD.WIDE R12, R6, 0x2, R22 ;  /* 0x00000002060c7825 */ /* 0x001fca00078e0216 */
[----:B------:R0:W-:Y:S04]  /*613c0*/  @P4 STG.E.U16 desc[UR76][R12.64], R7 ;  /* 0x000000070c004986 */ /* 0x0001e8000c10154c */
[----:B0-----:R-:W3:Y:S01]  /*613d0*/  LDL.LU R12, [R1+0x44c] ;  /* 0x00044c00010c7983 */ /* 0x001ee20000300800 */
[----:B------:R-:W-:Y:S01]  /*613e0*/  ISETP.LT.AND P6, PT, R14, UR38, !P0 ;  /* 0x000000260e007c0c */ /* 0x000fe2000c7c1270 */
[----:B------:R-:W-:Y:S02]  /*613f0*/  IMAD.WIDE R14, R6, 0x2, R20 ;  /* 0x00000002060e7825 */ /* 0x000fe400078e0214 */
[----:B------:R-:W1:Y:S04]  /*61400*/  LDL R13, [R1+0x13f8] ;  /* 0x0013f800010d7983 */ /* 0x000e680000100800 */
[----:B------:R-:W2:Y:S04]  /*61410*/  LDL R7, [R1+0x1400] ;  /* 0x0014000001077983 */ /* 0x000ea80000100800 */
[----:B---3--:R0:W-:Y:S04]  /*61420*/  @P5 STG.E.U16 desc[UR76][R14.64], R12 ;  /* 0x0000000c0e005986 */ /* 0x0081e8000c10154c */
[----:B0-----:R-:W3:Y:S04]  /*61430*/  LDL R15, [R1+0x13fc] ;  /* 0x0013fc00010f7983 */ /* 0x001ee80000100800 */
[----:B------:R-:W3:Y:S01]  /*61440*/  LDL R14, [R1+0x13c0] ;  /* 0x0013c000010e7983 */ /* 0x000ee20000100800 */
[----:B----4-:R-:W-:Y:S01]  /*61450*/  ISETP.LT.AND P3, PT, R24, UR9, !P0 ;  /* 0x0000000918007c0c */ /* 0x010fe2000c761270 */
[----:B------:R-:W0:Y:S01]  /*61460*/  LDCU UR9, c[0x0][0x3b8] ;  /* 0x00007700ff0977ac */ /* 0x000e220008000800 */
[----:B-1----:R-:W-:Y:S01]  /*61470*/  ISETP.LT.AND P5, PT, R13, UR13, !P0 ;  /* 0x0000000d0d007c0c */ /* 0x002fe2000c7a1270 */
[----:B------:R-:W-:Y:S01]  /*61480*/  IMAD.WIDE R24, R6, 0x2, R18 ;  /* 0x0000000206187825 */ /* 0x000fe200078e0212 */
[----:B--2---:R-:W-:Y:S01]  /*61490*/  PRMT R28, R26, 0x7632, R28 ;  /* 0x000076321a1c7816 */ /* 0x004fe2000000001c */
[----:B------:R-:W-:Y:S01]  /*614a0*/  STL [R1+0x1fc8], R11 ;  /* 0x001fc80b01007387 */ /* 0x000fe20000100800 */
[----:B------:R-:W1:Y:S01]  /*614b0*/  LDCU UR13, c[0x0][0x398] ;  /* 0x00007300ff0d77ac */ /* 0x000e620008000800 */
[----:B------:R-:W-:-:S06]  /*614c0*/  IMAD.WIDE R12, R6, 0x2, R16 ;  /* 0x00000002060c7825 */ /* 0x000fcc00078e0210 */
[----:B------:R2:W-:Y:S04]  /*614d0*/  @P3 STG.E.U16 desc[UR76][R24.64], R27 ;  /* 0x0000001b18003986 */ /* 0x0005e8000c10154c */
[----:B------:R4:W-:Y:S01]  /*614e0*/  @P6 STG.E.U16 desc[UR76][R12.64], R26 ;  /* 0x0000001a0c006986 */ /* 0x0009e2000c10154c */
[----:B--2---:R-:W-:-:S04]  /*614f0*/  IMAD.WIDE R24, R6, 0x2, R2 ;  /* 0x0000000206187825 */ /* 0x004fc800078e0202 */
[----:B----4-:R-:W-:Y:S01]  /*61500*/  IMAD.WIDE R12, R6, 0x2, R8 ;  /* 0x00000002060c7825 */ /* 0x010fe200078e0208 */
[----:B---3--:R-:W-:Y:S01]  /*61510*/  ISETP.LT.AND P4, PT, R15, UR20, !P0 ;  /* 0x000000140f007c0c */ /* 0x008fe2000c781270 */
[----:B------:R-:W2:Y:S01]  /*61520*/  LDCU.64 UR20, c[0x0][0x398] ;  /* 0x00007300ff1477ac */ /* 0x000ea20008000a00 */
[----:B------:R-:W-:Y:S01]  /*61530*/  ISETP.LT.AND P3, PT, R14, UR11, !P2 ;  /* 0x0000000b0e007c0c */ /* 0x000fe2000d761270 */
[C---:B------:R-:W-:Y:S01]  /*61540*/  IMAD.WIDE R14, R6.reuse, 0x2, R10 ;  /* 0x00000002060e7825 */ /* 0x040fe200078e020a */
[----:B------:R-:W-:Y:S01]  /*61550*/  ISETP.LT.AND P0, PT, R7, UR19, !P0 ;  /* 0x0000001307007c0c */ /* 0x000fe2000c701270 */
[----:B------:R-:W3:Y:S01]  /*61560*/  LDL.LU R11, [R1+0x480] ;  /* 0x00048000010b7983 */ /* 0x000ee20000300800 */
[----:B------:R-:W4:Y:S01]  /*61570*/  LDCU UR11, c[0x0][0x398] ;  /* 0x00007300ff0b77ac */ /* 0x000f220008000800 */
[----:B0-----:R-:W-:Y:S02]  /*61580*/  VIADD R7, R6, UR9 ;  /* 0x0000000906077c36 */ /* 0x001fe40008000000 */
[----:B------:R0:W-:Y:S01]  /*61590*/  @P5 STG.E.U16 desc[UR76][R14.64], R28 ;  /* 0x0000001c0e005986 */ /* 0x0001e2000c10154c */
[----:B------:R-:W-:Y:S01]  /*615a0*/  PRMT R6, R29, 0x7632, R6 ;  /* 0x000076321d067816 */ /* 0x000fe20000000006 */
[----:B------:R-:W1:Y:S02]  /*615b0*/  LDCU UR9, c[0x0][0x398] ;  /* 0x00007300ff0977ac */ /* 0x000e640008000800 */
[----:B------:R1:W-:Y:S04]  /*615c0*/  @P4 STG.E.U16 desc[UR76][R12.64], R29 ;  /* 0x0000001d0c004986 */ /* 0x0003e8000c10154c */
[----:B0-----:R-:W2:Y:S04]  /*615d0*/  LDL R14, [R1+0x13f4] ;  /* 0x0013f400010e7983 */ /* 0x001ea80000100800 */
[----:B------:R-:W2:Y:S04]  /*615e0*/  LDL.LU R15, [R1+0x470] ;  /* 0x00047000010f7983 */ /* 0x000ea80000300800 */
[----:B-1----:R-:W2:Y:S04]  /*615f0*/  LDL.LU R29, [R1+0x1fcc] ;  /* 0x001fcc00011d7983 */ /* 0x002ea80000300800 */
[----:B------:R-:W4:Y:S04]  /*61600*/  LDL R12, [R1+0x11c0] ;  /* 0x0011c000010c7983 */ /* 0x000f280000100800 */
[----:B------:R-:W4:Y:S01]  /*61610*/  LDL R13, [R1+0x13f0] ;  /* 0x0013f000010d7983 */ /* 0x000f220000100800 */
[----:B------:R-:W-:Y:S01]  /*61620*/  ISETP.LT.AND P5, PT, R0, UR15, !P2 ;  /* 0x0000000f00007c0c */ /* 0x000fe2000d7a1270 */
[----:B------:R-:W-:Y:S01]  /*61630*/  IMAD.WIDE R26, R7, 0x2, R4 ;  /* 0x00000002071a7825 */ /* 0x000fe200078e0204 */
[----:B------:R-:W0:Y:S01]  /*61640*/  LDCU UR15, c[0x0][0x398] ;  /* 0x00007300ff0f77ac */ /* 0x000e220008000800 */
[----:B------:R4:W-:Y:S01]  /*61650*/  @P0 STG.E.U16 desc[UR76][R24.64], R6 ;  /* 0x0000000618000986 */ /* 0x0009e2000c10154c */
[----:B---3--:R-:W-:-:S02]  /*61660*/  PRMT R28, R11, 0x7632, R28 ;  /* 0x000076320b1c7816 */ /* 0x008fc4000000001c */
[----:B--2---:R-:W-:Y:S01]  /*61670*/  ISETP.LT.AND P6, PT, R29, UR18, !P2 ;  /* 0x000000121d007c0c */ /* 0x004fe2000d7c1270 */
[----:B----4-:R-:W-:Y:S01]  /*61680*/  VIADD R6, R12, 0x49 ;  /* 0x000000490c067836 */ /* 0x010fe20000000000 */
[----:B------:R1:W-:Y:S01]  /*61690*/  @P3 STG.E.U16 desc[UR76][R26.64], R15 ;  /* 0x0000000f1a003986 */ /* 0x0003e2000c10154c */
[----:B------:R-:W-:Y:S02]  /*616a0*/  ISETP.LT.AND P3, PT, R14, UR28, !P2 ;  /* 0x0000001c0e007c0c */ /* 0x000fe4000d761270 */
[----:B------:R-:W-:Y:S01]  /*616b0*/  ISETP.LT.AND P4, PT, R13, UR6, !P2 ;  /* 0x000000060d007c0c */ /* 0x000fe2000d781270 */
[----:B------:R-:W-:Y:S01]  /*616c0*/  IMAD.WIDE R12, R7, 0x2, R22 ;  /* 0x00000002070c7825 */ /* 0x000fe200078e0216 */
[----:B------:R-:W-:Y:S01]  /*616d0*/  ISETP.GE.AND P0, PT, R6, UR21, PT ;  /* 0x0000001506007c0c */ /* 0x000fe2000bf06270 */
[----:B------:R2:W-:Y:S01]  /*616e0*/  STL [R1+0x1fc4], R29 ;  /* 0x001fc41d01007387 */ /* 0x0005e20000100800 */
[----:B------:R-:W-:Y:S01]  /*616f0*/  PRMT R6, R15, 0x7632, R6 ;  /* 0x000076320f067816 */ /* 0x000fe20000000006 */
[----:B------:R-:W3:Y:S01]  /*61700*/  LDCU UR6, c[0x0][0x3b8] ;  /* 0x00007700ff0677ac */ /* 0x000ee20008000800 */
[----:B-1----:R-:W-:-:S03]  /*61710*/  IMAD.WIDE R14, R7, 0x2, R20 ;  /* 0x00000002070e7825 */ /* 0x002fc600078e0214 */
[----:B------:R1:W-:Y:S01]  /*61720*/  @P6 STG.E.U16 desc[UR76][R12.64], R6 ;  /* 0x000000060c006986 */ /* 0x0003e2000c10154c */
[----:B------:R-:W4:Y:S03]  /*61730*/  LDCU.64 UR18, c[0x0][0x398] ;  /* 0x00007300ff1277ac */ /* 0x000f260008000a00 */
[----:B--2---:R-:W2:Y:S04]  /*61740*/  LDL.LU R29, [R1+0x4b0] ;  /* 0x0004b000011d7983 */ /* 0x004ea80000300800 */
[----:B------:R0:W-:Y:S04]  /*61750*/  @P5 STG.E.U16 desc[UR76][R14.64], R11 ;  /* 0x0000000b0e005986 */ /* 0x0001e8000c10154c */
[----:B-1----:R-:W2:Y:S04]  /*61760*/  LDL R6, [R1+0x1400] ;  /* 0x0014000001067983 */ /* 0x002ea80000100800 */
[----:B------:R-:W2:Y:S04]  /*61770*/  LDL R12, [R1+0x13c0] ;  /* 0x0013c000010c7983 */ /* 0x000ea80000100800 */
[----:B------:R-:W2:Y:S04]  /*61780*/  LDL.LU R13, [R1+0x490] ;  /* 0x00049000010d7983 */ /* 0x000ea80000300800 */
[----:B0-----:R-:W3:Y:S04]  /*61790*/  LDL.LU R11, [R1+0x1fc8] ;  /* 0x001fc800010b7983 */ /* 0x001ee80000300800 */
[----:B------:R-:W3:Y:S04]  /*617a0*/  LDL R14, [R1+0x13f8] ;  /* 0x0013f800010e7983 */ /* 0x000ee80000100800 */
[----:B------:R-:W4:Y:S01]  /*617b0*/  LDL R15, [R1+0x13fc] ;  /* 0x0013fc00010f7983 */ /* 0x000f220000100800 */
[----:B------:R-:W-:-:S05]  /*617c0*/  IMAD.WIDE R24, R7, 0x2, R18 ;  /* 0x0000000207187825 */ /* 0x000fca00078e0212 */
[----:B------:R0:W-:Y:S01]  /*617d0*/  @P4 STG.E.U16 desc[UR76][R24.64], R28 ;  /* 0x0000001c18004986 */ /* 0x0001e2000c10154c */
[----:B------:R-:W-:-:S04]  /*617e0*/  IMAD.WIDE R26, R7, 0x2, R16 ;  /* 0x00000002071a7825 */ /* 0x000fc800078e0210 */
[----:B0-----:R-:W-:Y:S01]  /*617f0*/  IMAD.WIDE R24, R7, 0x2, R2 ;  /* 0x0000000207187825 */ /* 0x001fe200078e0202 */
[----:B--2---:R0:W-:Y:S01]  /*61800*/  @P3 STG.E.U16 desc[UR76][R26.64], R13 ;  /* 0x0000000d1a003986 */ /* 0x0041e2000c10154c */
[----:B---3--:R-:W-:-:S03]  /*61810*/  ISETP.LT.AND P5, PT, R14, UR13, !P2 ;  /* 0x0000000d0e007c0c */ /* 0x008fc6000d7a1270 */
[----:B------:R1:W-:Y:S01]  /*61820*/  STL [R1+0x1fc0], R11 ;  /* 0x001fc00b01007387 */ /* 0x0003e20000100800 */
[----:B----4-:R-:W-:Y:S01]  /*61830*/  ISETP.LT.AND P4, PT, R15, UR15, !P2 ;  /* 0x0000000f0f007c0c */ /* 0x010fe2000d781270 */
[----:B------:R-:W-:Y:S01]  /*61840*/  IMAD.WIDE R14, R7, 0x2, R10 ;  /* 0x00000002070e7825 */ /* 0x000fe200078e020a */
[----:B------:R-:W-:Y:S01]  /*61850*/  PRMT R28, R13, 0x7632, R28 ;  /* 0x000076320d1c7816 */ /* 0x000fe2000000001c */
[----:B------:R-:W2:Y:S01]  /*61860*/  LDCU UR13, c[0x0][0x398] ;  /* 0x00007300ff0d77ac */ /* 0x000ea20008000800 */
[----:B------:R-:W-:Y:S01]  /*61870*/  ISETP.LT.AND P3, PT, R12, UR17, !P0 ;  /* 0x000000110c007c0c */ /* 0x000fe2000c761270 */
[C---:B0-----:R-:W-:Y:S01]  /*61880*/  IMAD.WIDE R12, R7.reuse, 0x2, R8 ;  /* 0x00000002070c7825 */ /* 0x041fe200078e0208 */
[----:B------:R-:W-:Y:S01]  /*61890*/  ISETP.LT.AND P2, PT, R6, UR11, !P2 ;  /* 0x0000000b06007c0c */ /* 0x000fe2000d741270 */
[----:B-1----:R-:W3:Y:S01]  /*618a0*/  LDL.LU R11, [R1+0x4d0] ;  /* 0x0004d000010b7983 */ /* 0x002ee20000300800 */
[----:B------:R-:W0:Y:S01]  /*618b0*/  LDCU UR15, c[0x0][0x398] ;  /* 0x00007300ff0f77ac */ /* 0x000e220008000800 */
[----:B------:R-:W-:-:S02]  /*618c0*/  VIADD R6, R7, UR6 ;  /* 0x0000000607067c36 */ /* 0x000fc40008000000 */
[----:B------:R1:W-:Y:S01]  /*618d0*/  @P5 STG.E.U16 desc[UR76][R14.64], R28 ;  /* 0x0000001c0e005986 */ /* 0x0003e2000c10154c */
[----:B------:R-:W-:Y:S01]  /*618e0*/  PRMT R7, R29, 0x7632, R7 ;  /* 0x000076321d077816 */ /* 0x000fe20000000007 */
[----:B------:R-:W4:Y:S02]  /*618f0*/  LDCU UR11, c[0x0][0x398] ;  /* 0x00007300ff0b77ac */ /* 0x000f240008000800 */
[----:B------:R0:W-:Y:S01]  /*61900*/  @P4 STG.E.U16 desc[UR76][R12.64], R29 ;  /* 0x0000001d0c004986 */ /* 0x0001e2000c10154c */
[----:B------:R-:W2:Y:S03]  /*61910*/  LDCU UR6, c[0x0][0x3b8] ;  /* 0x00007700ff0677ac */ /* 0x000ea60008000800 */
[----:B-1----:R-:W2:Y:S04]  /*61920*/  LDL R14, [R1+0x13f4] ;  /* 0x0013f400010e7983 */ /* 0x002ea80000100800 */
[----:B------:R-:W2:Y:S04]  /*61930*/  LDL.LU R15, [R1+0x4a0] ;  /* 0x0004a000010f7983 */ /* 0x000ea80000300800 */
[----:B0-----:R-:W2:Y:S04]  /*61940*/  LDL.LU R29, [R1+0x1fc4] ;  /* 0x001fc400011d7983 */ /* 0x001ea80000300800 */
        /* <DEDUP_REMOVED lines=10> */
[----:B------:R-:W-:Y:S01]  /*619f0*/  ISETP.LT.AND P3, PT, R14, UR26, !P0 ;  /* 0x0000001a0e007c0c */ /* 0x000fe2000c761270 */
[----:B------:R-:W2:Y:S01]  /*61a00*/  LDCU UR13, c[0x0][0x398] ;  /* 0x00007300ff0d77ac */ /* 0x000ea20008000800 */
[----:B------:R-:W-:Y:S01]  /*61a10*/  ISETP.LT.AND P4, PT, R13, UR10, !P0 ;  /* 0x0000000a0d007c0c */ /* 0x000fe2000c781270 */
[C---:B------:R-:W-:Y:S01]  /*61a20*/  IMAD.WIDE R12, R6.reuse, 0x2, R22 ;  /* 0x00000002060c7825 */ /* 0x040fe200078e0216 */
[----:B------:R-:W-:Y:S02]  /*61a30*/  ISETP.GE.AND P2, PT, R7, UR19, PT ;  /* 0x0000001307007c0c */ /* 0x000fe4000bf46270 */
[----:B------:R-:W-:Y:S01]  /*61a40*/  PRMT R7, R15, 0x7632, R7 ;  /* 0x000076320f077816 */ /* 0x000fe20000000007 */
[----:B------:R3:W-:Y:S01]  /*61a50*/  STL [R1+0x1fbc], R29 ;  /* 0x001fbc1d01007387 */ /* 0x0007e20000100800 */
[----:B-1----:R-:W-:-:S03]  /*61a60*/  IMAD.WIDE R14, R6, 0x2, R20 ;  /* 0x00000002060e7825 */ /* 0x002fc600078e0214 */
[----:B------:R1:W-:Y:S04]  /*61a70*/  @P6 STG.E.U16 desc[UR76][R12.64], R7 ;  /* 0x000000070c006986 */ /* 0x0003e8000c10154c */
[----:B---3--:R-:W3:Y:S04]  /*61a80*/  LDL.LU R29, [R1+0x4e0] ;  /* 0x0004e000011d7983 */ /* 0x008ee80000300800 */
[----:B------:R4:W-:Y:S04]  /*61a90*/  @P5 STG.E.U16 desc[UR76][R14.64], R11 ;  /* 0x0000000b0e005986 */ /* 0x0009e8000c10154c */
[----:B-1----:R-:W2:Y:S04]  /*61aa0*/  LDL R7, [R1+0x1400] ;  /* 0x0014000001077983 */ /* 0x002ea80000100800 */
[----:B------:R-:W2:Y:S04]  /*61ab0*/  LDL R12, [R1+0x13c0] ;  /* 0x0013c000010c7983 */ /* 0x000ea80000100800 */
[----:B------:R-:W2:Y:S04]  /*61ac0*/  LDL.LU R13, [R1+0x4c0] ;  /* 0x0004c000010d7983 */ /* 0x000ea80000300800 */
[----:B----4-:R-:W4:Y:S04]  /*61ad0*/  LDL.LU R11, [R1+0x1fc0] ;  /* 0x001fc000010b7983 */ /* 0x010f280000300800 */
[----:B------:R-:W3:Y:S04]  /*61ae0*/  LDL R14, [R1+0x13f8] ;  /* 0x0013f800010e7983 */ /* 0x000ee80000100800 */
[----:B------:R-:W4:Y:S01]  /*61af0*/  LDL R15, [R1+0x13fc] ;  /* 0x0013fc00010f7983 */ /* 0x000f220000100800 */
[----:B------:R-:W-:-:S05]  /*61b00*/  IMAD.WIDE R24, R6, 0x2, R18 ;  /* 0x0000000206187825 */ /* 0x000fca00078e0212 */
[----:B------:R1:W-:Y:S01]  /*61b10*/  @P4 STG.E.U16 desc[UR76][R24.64], R28 ;  /* 0x0000001c18004986 */ /* 0x0003e2000c10154c */
[----:B------:R-:W-:-:S04]  /*61b20*/  IMAD.WIDE R26, R6, 0x2, R16 ;  /* 0x00000002061a7825 */ /* 0x000fc800078e0210 */
[----:B-1----:R-:W-:Y:S01]  /*61b30*/  IMAD.WIDE R24, R6, 0x2, R2 ;  /* 0x0000000206187825 */ /* 0x002fe200078e0202 */
[----:B--2---:R1:W-:Y:S01]  /*61b40*/  @P3 STG.E.U16 desc[UR76][R26.64], R13 ;  /* 0x0000000d1a003986 */ /* 0x0043e2000c10154c */
[----:B---3--:R-:W-:-:S03]  /*61b50*/  ISETP.LT.AND P5, PT, R14, UR15, !P0 ;  /* 0x0000000f0e007c0c */ /* 0x008fc6000c7a1270 */
[----:B----4-:R2:W-:Y:S01]  /*61b60*/  STL [R1+0x1fb8], R11 ;  /* 0x001fb80b01007387 */ /* 0x0105e20000100800 */
[----:B------:R-:W-:Y:S01]  /*61b70*/  ISETP.LT.AND P4, PT, R15, UR13, !P0 ;  /* 0x0000000d0f007c0c */ /* 0x000fe2000c781270 */
[----:B------:R-:W-:Y:S01]  /*61b80*/  IMAD.WIDE R14, R6, 0x2, R10 ;  /* 0x00000002060e7825 */ /* 0x000fe200078e020a */
[----:B------:R-:W-:Y:S01]  /*61b90*/  PRMT R28, R13, 0x7632, R28 ;  /* 0x000076320d1c7816 */ /* 0x000fe2000000001c */
[----:B------:R-:W3:Y:S01]  /*61ba0*/  LDCU UR15, c[0x0][0x398] ;  /* 0x00007300ff0f77ac */ /* 0x000ee20008000800 */
[----:B------:R-:W-:Y:S01]  /*61bb0*/  ISETP.LT.AND P3, PT, R12, UR16, !P2 ;  /* 0x000000100c007c0c */ /* 0x000fe2000d761270 */
[C---:B-1----:R-:W-:Y:S01]  /*61bc0*/  IMAD.WIDE R12, R6.reuse, 0x2, R8 ;  /* 0x00000002060c7825 */ /* 0x042fe200078e0208 */
[----:B------:R-:W-:Y:S01]  /*61bd0*/  ISETP.LT.AND P0, PT, R7, UR11, !P0 ;  /* 0x0000000b07007c0c */ /* 0x000fe2000c701270 */
[----:B--2---:R-:W2:Y:S01]  /*61be0*/  LDL.LU R11, [R1+0x484] ;  /* 0x00048400010b7983 */ /* 0x004ea20000300800 */
[----:B------:R-:W1:Y:S01]  /*61bf0*/  LDCU.64 UR10, c[0x0][0x398] ;  /* 0x00007300ff0a77ac */ /* 0x000e620008000a00 */
[----:B------:R-:W-:-:S02]  /*61c00*/  VIADD R7, R6, UR6 ;  /* 0x0000000606077c36 */ /* 0x000fc40008000000 */
[----:B------:R4:W-:Y:S01]  /*61c10*/  @P5 STG.E.U16 desc[UR76][R14.64], R28 ;  /* 0x0000001c0e005986 */ /* 0x0009e2000c10154c */
[----:B------:R-:W-:Y:S01]  /*61c20*/  PRMT R6, R29, 0x7632, R6 ;  /* 0x000076321d067816 */ /* 0x000fe20000000006 */
[----:B------:R-:W0:Y:S02]  /*61c30*/  LDCU UR13, c[0x0][0x398] ;  /* 0x00007300ff0d77ac */ /* 0x000e240008000800 */
[----:B------:R0:W-:Y:S01]  /*61c40*/  @P4 STG.E.U16 desc[UR76][R12.64], R29 ;  /* 0x0000001d0c004986 */ /* 0x0001e2000c10154c */
[----:B------:R-:W1:Y:S03]  /*61c50*/  LDCU UR6, c[0x0][0x398] ;  /* 0x00007300ff0677ac */ /* 0x000e660008000800 */
[----:B----4-:R-:W4:Y:S04]  /*61c60*/  LDL R14, [R1+0x13f4] ;  /* 0x0013f400010e7983 */ /* 0x010f280000100800 */
[----:B------:R-:W3:Y:S04]  /*61c70*/  LDL.LU R15, [R1+0x474] ;  /* 0x00047400010f7983 */ /* 0x000ee80000300800 */
[----:B0-----:R-:W3:Y:S04]  /*61c80*/  LDL.LU R29, [R1+0x1fbc] ;  /* 0x001fbc00011d7983 */ /* 0x001ee80000300800 */
[----:B------:R-:W4:Y:S04]  /*61c90*/  LDL R12, [R1+0x11c0] ;  /* 0x0011c000010c7983 */ /* 0x000f280000100800 */
[----:B------:R-:W4:Y:S01]  /*61ca0*/  LDL R13, [R1+0x13f0] ;  /* 0x0013f000010d7983 */ /* 0x000f220000100800 */
[----:B------:R-:W-:Y:S01]  /*61cb0*/  ISETP.LT.AND P5, PT, R0, UR9, !P2 ;  /* 0x0000000900007c0c */ /* 0x000fe2000d7a1270 */
[----:B------:R-:W-:Y:S01]  /*61cc0*/  IMAD.WIDE R26, R7, 0x2, R4 ;  /* 0x00000002071a7825 */ /* 0x000fe200078e0204 */
[----:B------:R-:W0:Y:S01]  /*61cd0*/  LDCU UR9, c[0x0][0x398] ;  /* 0x00007300ff0977ac */ /* 0x000e220008000800 */
[----:B------:R4:W-:Y:S01]  /*61ce0*/  @P0 STG.E.U16 desc[UR76][R24.64], R6 ;  /* 0x0000000618000986 */ /* 0x0009e2000c10154c */
[----:B--2---:R-:W-:-:S02]  /*61cf0*/  PRMT R28, R11, 0x7632, R28 ;  /* 0x000076320b1c7816 */ /* 0x004fc4000000001c */
[----:B---3--:R-:W-:Y:S01]  /*61d00*/  ISETP.LT.AND P6, PT, R29, UR15, !P2 ;  /* 0x0000000f1d007c0c */ /* 0x008fe2000d7c1270 */
[----:B----4-:R-:W-:Y:S01]  /*61d10*/  VIADD R6, R12, 0x4b ;  /* 0x0000004b0c067836 */ /* 0x010fe20000000000 */
[----:B------:R2:W-:Y:S01]  /*61d20*/  @P3 STG.E.U16 desc[UR76][R26.64], R15 ;  /* 0x0000000f1a003986 */ /* 0x0005e2000c10154c */
[----:B------:R-:W-:Y:S01]  /*61d30*/  ISETP.LT.AND P3, PT, R14, UR24, !P2 ;  /* 0x000000180e007c0c */ /* 0x000fe2000d761270 */
[----:B------:R-:W3:Y:S01]  /*61d40*/  LDCU UR15, c[0x0][0x398] ;  /* 0x00007300ff0f77ac */ /* 0x000ee20008000800 */
[----:B------:R-:W-:Y:S01]  /*61d50*/  ISETP.LT.AND P4, PT, R13, UR5, !P2 ;  /* 0x000000050d007c0c */ /* 0x000fe2000d781270 */
[----:B------:R-:W-:Y:S01]  /*61d60*/  IMAD.WIDE R12, R7, 0x2, R22 ;  /* 0x00000002070c7825 */ /* 0x000fe200078e0216 */
[----:B-1----:R-:W-:Y:S01]  /*61d70*/  ISETP.GE.AND P0, PT, R6, UR11, PT ;  /* 0x0000000b06007c0c */ /* 0x002fe2000bf06270 */
[----:B------:R1:W-:Y:S01]  /*61d80*/  STL [R1+0x1fb4], R29 ;  /* 0x001fb41d01007387 */ /* 0x0003e20000100800 */
[----:B------:R-:W-:Y:S01]  /*61d90*/  PRMT R6, R15, 0x7632, R6 ;  /* 0x000076320f067816 */ /* 0x000fe20000000006 */
[----:B------:R-:W4:Y:S01]  /*61da0*/  LDCU UR5, c[0x0][0x3b8] ;  /* 0x00007700ff0577ac */ /* 0x000f220008000800 */
[----:B--2---:R-:W-:-:S03]  /*61db0*/  IMAD.WIDE R14, R7, 0x2, R20 ;  /* 0x00000002070e7825 */ /* 0x004fc600078e0214 */
[----:B------:R2:W-:Y:S01]  /*61dc0*/  @P6 STG.E.U16 desc[UR76][R12.64], R6 ;  /* 0x000000060c006986 */ /* 0x0005e2000c10154c */
[----:B------:R-:W0:Y:S03]  /*61dd0*/  LDCU UR11, c[0x0][0x398] ;  /* 0x00007300ff0b77ac */ /* 0x000e260008000800 */
[----:B-1----:R-:W3:Y:S04]  /*61de0*/  LDL.LU R29, [R1+0x4b4] ;  /* 0x0004b400011d7983 */ /* 0x002ee80000300800 */
[----:B------:R1:W-:Y:S04]  /*61df0*/  @P5 STG.E.U16 desc[UR76][R14.64], R11 ;  /* 0x0000000b0e005986 */ /* 0x0003e8000c10154c */
[----:B--2---:R-:W2:Y:S04]  /*61e00*/  LDL R6, [R1+0x1400] ;  /* 0x0014000001067983 */ /* 0x004ea80000100800 */
[----:B------:R-:W2:Y:S04]  /*61e10*/  LDL R12, [R1+0x13c0] ;  /* 0x0013c000010c7983 */ /* 0x000ea80000100800 */
[----:B------:R-:W2:Y:S04]  /*61e20*/  LDL.LU R13, [R1+0x494] ;  /* 0x00049400010d7983 */ /* 0x000ea80000300800 */
[----:B-1----:R-:W3:Y:S04]  /*61e30*/  LDL.LU R11, [R1+0x1fb8] ;  /* 0x001fb800010b7983 */ /* 0x002ee80000300800 */
        /* <DEDUP_REMOVED lines=8> */
[----:B------:R2:W-:Y:S01]  /*61ec0*/  STL [R1+0x1fb0], R11 ;  /* 0x001fb00b01007387 */ /* 0x0005e20000100800 */
[----:B----4-:R-:W-:Y:S01]  /*61ed0*/  ISETP.LT.AND P4, PT, R15, UR15, !P2 ;  /* 0x0000000f0f007c0c */ /* 0x010fe2000d781270 */
        /* <DEDUP_REMOVED lines=30> */
[C---:B------:R-:W-:Y:S01]  /*620c0*/  IMAD.WIDE R12, R6.reuse, 0x2, R22 ;  /* 0x00000002060c7825 */ /* 0x040fe200078e0216 */
[----:B-1----:R-:W-:Y:S01]  /*620d0*/  ISETP.GE.AND P2, PT, R7, UR15, PT ;  /* 0x0000000f07007c0c */ /* 0x002fe2000bf46270 */
[----:B------:R-:W4:Y:S01]  /*620e0*/  LDL.LU R29, [R1+0x4e4] ;  /* 0x0004e400011d7983 */ /* 0x000f220000300800 */
[----:B------:R-:W-:Y:S01]  /*620f0*/  PRMT R7, R15, 0x7632, R7 ;  /* 0x000076320f077816 */ /* 0x000fe20000000007 */
[C---:B------:R-:W-:Y:S01]  /*62100*/  IMAD.WIDE R24, R6.reuse, 0x2, R18 ;  /* 0x0000000206187825 */ /* 0x040fe200078e0212 */
[----:B------:R-:W1:Y:S03]  /*62110*/  LDCU UR7, c[0x0][0x398] ;  /* 0x00007300ff0777ac */ /* 0x000e660008000800 */
[C---:B--2---:R-:W-:Y:S01]  /*62120*/  IMAD.WIDE R14, R6.reuse, 0x2, R20 ;  /* 0x00000002060e7825 */ /* 0x044fe200078e0214 */
[----:B------:R2:W-:Y:S04]  /*62130*/  @P6 STG.E.U16 desc[UR76][R12.64], R7 ;  /* 0x000000070c006986 */ /* 0x0005e8000c10154c */
[----:B------:R0:W-:Y:S04]  /*62140*/  @P5 STG.E.U16 desc[UR76][R14.64], R11 ;  /* 0x0000000b0e005986 */ /* 0x0001e8000c10154c */
[----:B--2---:R-:W2:Y:S04]  /*62150*/  LDL R7, [R1+0x1400] ;  /* 0x0014000001077983 */ /* 0x004ea80000100800 */
[----:B------:R-:W2:Y:S04]  /*62160*/  LDL R12, [R1+0x13c0] ;  /* 0x0013c000010c7983 */ /* 0x000ea80000100800 */
[----:B------:R-:W2:Y:S04]  /*62170*/  LDL.LU R13, [R1+0x4c4] ;  /* 0x0004c400010d7983 */ /* 0x000ea80000300800 */
[----:B0-----:R-:W3:Y:S04]  /*62180*/  LDL.LU R11, [R1+0x1fb0] ;  /* 0x001fb000010b7983 */ /* 0x001ee80000300800 */
[----:B------:R-:W3:Y:S04]  /*62190*/  LDL R14, [R1+0x13f8] ;  /* 0x0013f800010e7983 */ /* 0x000ee80000100800 */
[----:B------:R-:W4:Y:S01]  /*621a0*/  LDL R15, [R1+0x13fc] ;  /* 0x0013fc00010f7983 */ /* 0x000f220000100800 */
[----:B------:R-:W-:-:S03]  /*621b0*/  IMAD.WIDE R26, R6, 0x2, R16 ;  /* 0x00000002061a7825 */ /* 0x000fc600078e0210 */
[----:B------:R0:W-:Y:S02]  /*621c0*/  @P4 STG.E.U16 desc[UR76][R24.64], R28 ;  /* 0x0000001c18004986 */ /* 0x0001e4000c10154c */
[----:B0-----:R-:W-:Y:S02]  /*621d0*/  IMAD.WIDE R24, R6, 0x2, R2 ;  /* 0x0000000206187825 */ /* 0x001fe400078e0202 */
[----:B--2---:R0:W-:Y:S01]  /*621e0*/  @P3 STG.E.U16 desc[UR76][R26.64], R13 ;  /* 0x0000000d1a003986 */ /* 0x0041e2000c10154c */
[----:B---3--:R-:W-:-:S03]  /*621f0*/  ISETP.LT.AND P5, PT, R14, UR11, !P0 ;  /* 0x0000000b0e007c0c */ /* 0x008fc6000c7a1270 */
[----:B------:R2:W-:Y:S01]  /*62200*/  STL [R1+0x1fac], R11 ;  /* 0x001fac0b01007387 */ /* 0x0005e20000100800 */
[----:B----4-:R-:W-:Y:S01]  /*62210*/  ISETP.LT.AND P4, PT, R15, UR13, !P0 ;  /* 0x0000000d0f007c0c */ /* 0x010fe2000c781270 */
[----:B------:R-:W3:Y:S01]  /*62220*/  LDCU UR11, c[0x0][0x398] ;  /* 0x00007300ff0b77ac */ /* 0x000ee20008000800 */
[----:B------:R-:W-:Y:S01]  /*62230*/  ISETP.LT.AND P0, PT, R7, UR6, !P0 ;  /* 0x0000000607007c0c */ /* 0x000fe2000c701270 */
[----:B------:R-:W-:Y:S01]  /*62240*/  IMAD.WIDE R14, R6, 0x2, R10 ;  /* 0x00000002060e7825 */ /* 0x000fe200078e020a */
[----:B------:R-:W-:Y:S01]  /*62250*/  PRMT R28, R13, 0x7632, R28 ;  /* 0x000076320d1c7816 */ /* 0x000fe2000000001c */
[----:B------:R-:W4:Y:S01]  /*62260*/  LDCU UR6, c[0x0][0x398] ;  /* 0x00007300ff0677ac */ /* 0x000f220008000800 */
[----:B------:R-:W-:Y:S01]  /*62270*/  ISETP.LT.AND P3, PT, R12, UR12, !P2 ;  /* 0x0000000c0c007c0c */ /* 0x000fe2000d761270 */
[C---:B0-----:R-:W-:Y:S01]  /*62280*/  IMAD.WIDE R12, R6.reuse, 0x2, R8 ;  /* 0x00000002060c7825 */ /* 0x041fe200078e0208 */
[----:B--2---:R-:W2:Y:S01]  /*62290*/  LDL.LU R11, [R1+0x488] ;  /* 0x00048800010b7983 */ /* 0x004ea20000300800 */
[----:B------:R-:W0:Y:S02]  /*622a0*/  LDCU UR12, c[0x0][0x39c] ;  /* 0x00007380ff0c77ac */ /* 0x000e240008000800 */
[----:B------:R-:W-:Y:S01]  /*622b0*/  VIADD R7, R6, UR5 ;  /* 0x0000000506077c36 */ /* 0x000fe20008000000 */
[----:B------:R-:W-:Y:S01]  /*622c0*/  PRMT R6, R29, 0x7632, R6 ;  /* 0x000076321d067816 */ /* 0x000fe20000000006 */
[----:B------:R1:W-:Y:S01]  /*622d0*/  @P5 STG.E.U16 desc[UR76][R14.64], R28 ;  /* 0x0000001c0e005986 */ /* 0x0003e2000c10154c */
[----:B------:R-:W0:Y:S03]  /*622e0*/  LDCU UR5, c[0x0][0x3b8] ;  /* 0x00007700ff0577ac */ /* 0x000e260008000800 */
[----:B------:R0:W-:Y:S04]  /*622f0*/  @P4 STG.E.U16 desc[UR76][R12.64], R29 ;  /* 0x0000001d0c004986 */ /* 0x0001e8000c10154c */
[----:B------:R0:W-:Y:S04]  /*62300*/  @P0 STG.E.U16 desc[UR76][R24.64], R6 ;  /* 0x0000000618000986 */ /* 0x0001e8000c10154c */
[----:B-1----:R-:W3:Y:S04]  /*62310*/  LDL R14, [R1+0x13f4] ;  /* 0x0013f400010e7983 */ /* 0x002ee80000100800 */
[----:B------:R-:W3:Y:S04]  /*62320*/  LDL.LU R15, [R1+0x478] ;  /* 0x00047800010f7983 */ /* 0x000ee80000300800 */
[----:B0-----:R-:W3:Y:S04]  /*62330*/  LDL R12, [R1+0x13e4] ;  /* 0x0013e400010c7983 */ /* 0x001ee80000100800 */
[----:B------:R-:W4:Y:S04]  /*62340*/  LDL R13, [R1+0x13f0] ;  /* 0x0013f000010d7983 */ /* 0x000f280000100800 */
[----:B------:R-:W4:Y:S04]  /*62350*/  LDL.LU R29, [R1+0x4b8] ;  /* 0x0004b800011d7983 */ /* 0x000f280000300800 */
[----:B------:R-:W4:Y:S01]  /*62360*/  LDL R25, [R1+0x11c0] ;  /* 0x0011c00001197983 */ /* 0x000f220000100800 */
[----:B------:R-:W-:Y:S01]  /*62370*/  ISETP.LT.AND P5, PT, R0, UR9, !P2 ;  /* 0x0000000900007c0c */ /* 0x000fe2000d7a1270 */
[----:B------:R-:W-:Y:S01]  /*62380*/  IMAD.WIDE R26, R7, 0x2, R4 ;  /* 0x00000002071a7825 */ /* 0x000fe200078e0204 */
[----:B------:R-:W0:Y:S01]  /*62390*/  LDCU UR9, c[0x0][0x398] ;  /* 0x00007300ff0977ac */ /* 0x000e220008000800 */
[----:B--2---:R-:W-:-:S02]  /*623a0*/  PRMT R28, R11, 0x7632, R28 ;  /* 0x000076320b1c7816 */ /* 0x004fc4000000001c */
[----:B---3--:R-:W-:Y:S01]  /*623b0*/  ISETP.LT.AND P6, PT, R12, UR11, !P2 ;  /* 0x0000000b0c007c0c */ /* 0x008fe2000d7c1270 */
[----:B------:R1:W-:Y:S01]  /*623c0*/  @P3 STG.E.U16 desc[UR76][R26.64], R15 ;  /* 0x0000000f1a003986 */ /* 0x0003e2000c10154c */
[----:B------:R-:W-:Y:S01]  /*623d0*/  ISETP.LT.AND P3, PT, R14, UR18, !P2 ;  /* 0x000000120e007c0c */ /* 0x000fe2000d761270 */
[----:B------:R-:W2:Y:S01]  /*623e0*/  LDCU UR11, c[0x0][0x3b8] ;  /* 0x00007700ff0b77ac */ /* 0x000ea20008000800 */
[----:B----4-:R-:W-:Y:S01]  /*623f0*/  ISETP.LT.AND P4, PT, R13, UR8, !P2 ;  /* 0x000000080d007c0c */ /* 0x010fe2000d781270 */
[----:B------:R-:W-:Y:S01]  /*62400*/  IMAD.WIDE R12, R7, 0x2, R22 ;  /* 0x00000002070c7825 */ /* 0x000fe200078e0216 */
[----:B------:R-:W3:Y:S03]  /*62410*/  LDCU UR8, c[0x0][0x398] ;  /* 0x00007300ff0877ac */ /* 0x000ee60008000800 */
[----:B------:R-:W-:-:S05]  /*62420*/  VIADD R6, R25, 0x4e ;  /* 0x0000004e19067836 */ /* 0x000fca0000000000 */
[----:B------:R-:W-:Y:S01]  /*62430*/  ISETP.GE.AND P0, PT, R6, UR12, PT ;  /* 0x0000000c06007c0c */ /* 0x000fe2000bf06270 */
[----:B------:R-:W-:Y:S01]  /*62440*/  IMAD.WIDE R24, R7, 0x2, R18 ;  /* 0x0000000207187825 */ /* 0x000fe200078e0212 */
[----:B------:R-:W-:Y:S01]  /*62450*/  PRMT R6, R15, 0x7632, R6 ;  /* 0x000076320f067816 */ /* 0x000fe20000000006 */
[----:B------:R-:W4:Y:S02]  /*62460*/  LDCU UR12, c[0x0][0x39c] ;  /* 0x00007380ff0c77ac */ /* 0x000f240008000800 */
[C---:B-1----:R-:W-:Y:S02]  /*62470*/  IMAD.WIDE R14, R7.reuse, 0x2, R20 ;  /* 0x00000002070e7825 */ /* 0x042fe400078e0214 */
[----:B------:R1:W-:Y:S04]  /*62480*/  @P6 STG.E.U16 desc[UR76][R12.64], R6 ;  /* 0x000000060c006986 */ /* 0x0003e8000c10154c */
[----:B------:R0:W-:Y:S04]  /*62490*/  @P5 STG.E.U16 desc[UR76][R14.64], R11 ;  /* 0x0000000b0e005986 */ /* 0x0001e8000c10154c */
[----:B-1----:R-:W2:Y:S04]  /*624a0*/  LDL R6, [R1+0x1400] ;  /* 0x0014000001067983 */ /* 0x002ea80000100800 */
        /* <DEDUP_REMOVED lines=9> */
[----:B---3--:R-:W-:Y:S01]  /*62540*/  ISETP.LT.AND P5, PT, R14, UR7, !P2 ;  /* 0x000000070e007c0c */ /* 0x008fe2000d7a1270 */
[----:B------:R-:W1:Y:S01]  /*62550*/  LDCU UR7, c[0x0][0x398] ;  /* 0x00007300ff0777ac */ /* 0x000e620008000800 */
[----:B----4-:R-:W-:Y:S01]  /*62560*/  ISETP.LT.AND P4, PT, R15, UR9, !P2 ;  /* 0x000000090f007c0c */ /* 0x010fe2000d781270 */
[----:B------:R-:W-:Y:S01]  /*62570*/  IMAD.WIDE R14, R7, 0x2, R10 ;  /* 0x00000002070e7825 */ /* 0x000fe200078e020a */
[----:B------:R-:W-:Y:S01]  /*62580*/  ISETP.LT.AND P2, PT, R6, UR6, !P2 ;  /* 0x0000000606007c0c */ /* 0x000fe2000d741270 */
[----:B------:R-:W2:Y:S01]  /*62590*/  LDCU UR6, c[0x0][0x398] ;  /* 0x00007300ff0677ac */ /* 0x000ea20008000800 */
[----:B------:R-:W-:-:S02]  /*625a0*/  ISETP.LT.AND P3, PT, R12, UR35, !P1 ;  /* 0x000000230c007c0c */ /* 0x000fc4000cf61270 */
[----:B------:R-:W-:Y:S01]  /*625b0*/  PRMT R28, R13, 0x7632, R28 ;  /* 0x000076320d1c7816 */ /* 0x000fe2000000001c */
[C---:B0-----:R-:W-:Y:S01]  /*625c0*/  IMAD.WIDE R12, R7.reuse, 0x2, R8 ;  /* 0x00000002070c7825 */ /* 0x041fe200078e0208 */
[----:B------:R-:W0:Y:S03]  /*625d0*/  LDCU UR9, c[0x0][0x39c] ;  /* 0x00007380ff0977ac */ /* 0x000e260008000800 */
[----:B------:R-:W-:Y:S01]  /*625e0*/  VIADD R6, R7, UR5 ;  /* 0x0000000507067c36 */ /* 0x000fe20008000000 */
[----:B------:R-:W-:Y:S01]  /*625f0*/  PRMT R7, R29, 0x7632, R7 ;  /* 0x000076321d077816 */ /* 0x000fe20000000007 */
[----:B------:R3:W-:Y:S01]  /*62600*/  @P5 STG.E.U16 desc[UR76][R14.64], R28 ;  /* 0x0000001c0e005986 */ /* 0x0007e2000c10154c */
[----:B------:R-:W4:Y:S03]  /*62610*/  LDCU UR5, c[0x0][0x3b8] ;  /* 0x00007700ff0577ac */ /* 0x000f260008000800 */
[----:B------:R0:W-:Y:S04]  /*62620*/  @P4 STG.E.U16 desc[UR76][R12.64], R29 ;  /* 0x0000001d0c004986 */ /* 0x0001e8000c10154c */
[----:B------:R0:W-:Y:S04]  /*62630*/  @P2 STG.E.U16 desc[UR76][R24.64], R7 ;  /* 0x0000000718002986 */ /* 0x0001e8000c10154c */
[----:B---3--:R-:W3:Y:S04]  /*62640*/  LDL R28, [R1+0x13f4] ;  /* 0x0013f400011c7983 */ /* 0x008ee80000100800 */
[----:B------:R-:W2:Y:S04]  /*62650*/  LDL R14, [R1+0x11c0] ;  /* 0x0011c000010e7983 */ /* 0x000ea80000100800 */
[----:B------:R-:W2:Y:S04]  /*62660*/  LDL R15, [R1+0x13f8] ;  /* 0x0013f800010f7983 */ /* 0x000ea80000100800 */
[----:B0-----:R-:W2:Y:S04]  /*62670*/  LDL.LU R29, [R1+0x1fa8] ;  /* 0x001fa800011d7983 */ /* 0x001ea80000300800 */
[----:B------:R-:W2:Y:S04]  /*62680*/  LDL R12, [R1+0x13f0] ;  /* 0x0013f000010c7983 */ /* 0x000ea80000100800 */
[----:B------:R-:W3:Y:S04]  /*62690*/  LDL.LU R13, [R1+0x4a8] ;  /* 0x0004a800010d7983 */ /* 0x000ee80000300800 */
[----:B------:R-:W3:Y:S01]  /*626a0*/  LDL R25, [R1+0x13e4] ;  /* 0x0013e40001197983 */ /* 0x000ee20000100800 */
[----:B------:R-:W-:Y:S01]  /*626b0*/  IMAD.WIDE R26, R6, 0x2, R4 ;  /* 0x00000002061a7825 */ /* 0x000fe200078e0204 */
[----:B-1----:R-:W-:Y:S01]  /*626c0*/  ISETP.LT.AND P5, PT, R0, UR7, !P1 ;  /* 0x0000000700007c0c */ /* 0x002fe2000cfa1270 */
[----:B------:R-:W0:Y:S01]  /*626d0*/  LDCU UR7, c[0x0][0x39c] ;  /* 0x00007380ff0777ac */ /* 0x000e220008000800 */
[----:B--2---:R-:W-:Y:S01]  /*626e0*/  ISETP.LT.AND P4, PT, R12, UR10, !P1 ;  /* 0x0000000a0c007c0c */ /* 0x004fe2000cf81270 */
[----:B------:R-:W1:Y:S01]  /*626f0*/  LDCU UR10, c[0x0][0x3b8] ;  /* 0x00007700ff0a77ac */ /* 0x000e620008000800 */
[----:B---3--:R-:W-:Y:S01]  /*62700*/  ISETP.LT.AND P2, PT, R25, UR8, !P1 ;  /* 0x0000000819007c0c */ /* 0x008fe2000cf41270 */
[----:B------:R2:W-:Y:S01]  /*62710*/  @P3 STG.E.U16 desc[UR76][R26.64], R13 ;  /* 0x0000000d1a003986 */ /* 0x0005e2000c10154c */
[----:B------:R-:W-:Y:S01]  /*62720*/  PRMT R7, R13, 0x7632, R7 ;  /* 0x000076320d077816 */ /* 0x000fe20000000007 */
[----:B------:R-:W-:Y:S01]  /*62730*/  IMAD.WIDE R24, R6, 0x2, R18 ;  /* 0x0000000206187825 */ /* 0x000fe200078e0212 */
[----:B------:R-:W-:Y:S01]  /*62740*/  ISETP.LT.AND P6, PT, R28, UR48, !P1 ;  /* 0x000000301c007c0c */ /* 0x000fe2000cfc1270 */
[----:B------:R-:W3:Y:S02]  /*62750*/  LDCU UR8, c[0x0][0x3b8] ;  /* 0x00007700ff0877ac */ /* 0x000ee40008000800 */
[----:B--2---:R-:W-:Y:S01]  /*62760*/  IMAD.WIDE R12, R6, 0x2, R22 ;  /* 0x00000002060c7825 */ /* 0x004fe200078e0216 */
[----:B------:R-:W2:Y:S04]  /*62770*/  LDL R27, [R1+0x4d8] ;  /* 0x0004d800011b7983 */ /* 0x000ea80000100800 */
[----:B------:R0:W-:Y:S04]  /*62780*/  STL [R1+0x1fa4], R0 ;  /* 0x001fa40001007387 */ /* 0x0001e80000100800 */
[----:B------:R-:W-:Y:S04]  /*62790*/  @P2 STG.E.U16 desc[UR76][R12.64], R7 ;  /* 0x000000070c002986 */ /* 0x000fe8000c10154c */
[----:B0-----:R-:W3:Y:S04]  /*627a0*/  LDL R0, [R1+0x47c] ;  /* 0x00047c0001007983 */ /* 0x001ee80000100800 */
[----:B------:R0:W-:Y:S04]  /*627b0*/  STL [R1+0x1fa0], R19 ;  /* 0x001fa01301007387 */ /* 0x0001e80000100800 */
[----:B0-----:R-:W3:Y:S04]  /*627c0*/  LDL.LU R19, [R1+0x4c8] ;  /* 0x0004c80001137983 */ /* 0x001ee80000300800 */
[----:B------:R-:W3:Y:S01]  /*627d0*/  LDL.LU R12, [R1+0x4d8] ;  /* 0x0004d800010c7983 */ /* 0x000ee20000300800 */
[----:B------:R-:W-:Y:S01]  /*627e0*/  VIADD R28, R14, 0x4f ;  /* 0x0000004f0e1c7836 */ /* 0x000fe20000000000 */
[----:B------:R-:W-:Y:S01]  /*627f0*/  ISETP.LT.AND P3, PT, R15, UR6, !P1 ;  /* 0x000000060f007c0c */ /* 0x000fe2000cf61270 */
[----:B------:R-:W-:Y:S01]  /*62800*/  IMAD.WIDE R14, R6, 0x2, R20 ;  /* 0x00000002060e7825 */ /* 0x000fe200078e0214 */
[----:B------:R-:W4:Y:S01]  /*62810*/  LDL R13, [R1+0x1400] ;  /* 0x00140000010d7983 */ /* 0x000f220000100800 */
[----:B------:R-:W0:Y:S01]  /*62820*/  LDCU UR6, c[0x0][0x39c] ;  /* 0x00007380ff0677ac */ /* 0x000e220008000800 */
[----:B--2---:R-:W-:-:S02]  /*62830*/  PRMT R29, R27, 0x7632, R29 ;  /* 0x000076321b1d7816 */ /* 0x004fc4000000001d */
[----:B---3--:R2:W-:Y:S04]  /*62840*/  @P5 STG.E.U16 desc[UR76][R14.64], R12 ;  /* 0x0000000c0e005986 */ /* 0x0085e8000c10154c */
[----:B------:R3:W-:Y:S04]  /*62850*/  @P4 STG.E.U16 desc[UR76][R24.64], R29 ;  /* 0x0000001d18004986 */ /* 0x0007e8000c10154c */
[----:B--2---:R-:W2:Y:S04]  /*62860*/  LDL R14, [R1+0x13c0] ;  /* 0x0013c000010e7983 */ /* 0x004ea80000100800 */
[----:B---3--:R-:W3:Y:S04]  /*62870*/  LDL R25, [R1+0x13fc] ;  /* 0x0013fc0001197983 */ /* 0x008ee80000100800 */
[----:B------:R-:W2:Y:S04]  /*62880*/  LDL R15, [R1+0x13e4] ;  /* 0x0013e400010f7983 */ /* 0x000ea80000100800 */
[----:B------:R0:W-:Y:S04]  /*62890*/  STL [R1+0x1f94], R29 ;  /* 0x001f941d01007387 */ /* 0x0001e80000100800 */
[----:B0-----:R-:W2:Y:S01]  /*628a0*/  LDL.LU R29, [R1+0x4e8] ;  /* 0x0004e800011d7983 */ /* 0x001ea20000300800 */
[----:B----4-:R-:W-:Y:S01]  /*628b0*/  ISETP.LT.AND P4, PT, R13, UR36, !P1 ;  /* 0x000000240d007c0c */ /* 0x010fe2000cf81270 */
[----:B------:R-:W-:Y:S01]  /*628c0*/  IMAD.WIDE R26, R6, 0x2, R16 ;  /* 0x00000002061a7825 */ /* 0x000fe200078e0210 */
[----:B------:R-:W-:-:S03]  /*628d0*/  PRMT R7, R19, 0x7632, R7 ;  /* 0x0000763213077816 */ /* 0x000fc60000000007 */
[----:B------:R-:W-:Y:S01]  /*628e0*/  IMAD.WIDE R12, R6, 0x2, R10 ;  /* 0x00000002060c7825 */ /* 0x000fe200078e020a */
[----:B------:R0:W-:Y:S04]  /*628f0*/  @P6 STG.E.U16 desc[UR76][R26.64], R19 ;  /* 0x000000131a006986 */ /* 0x0001e8000c10154c */
[----:B------:R4:W-:Y:S01]  /*62900*/  @P3 STG.E.U16 desc[UR76][R12.64], R7 ;  /* 0x000000070c003986 */ /* 0x0009e2000c10154c */
[----:B------:R-:W-:Y:S01]  /*62910*/  ISETP.GE.AND P2, PT, R28, UR9, PT ;  /* 0x000000091c007c0c */ /* 0x000fe2000bf46270 */
[----:B------:R-:W1:Y:S01]  /*62920*/  LDCU UR9, c[0x0][0x3b8] ;  /* 0x00007700ff0977ac */ /* 0x000e620008000800 */
[----:B------:R-:W-:Y:S01]  /*62930*/  PRMT R28, R0, 0x7632, R28 ;  /* 0x00007632001c7816 */ /* 0x000fe2000000001c */
[----:B0-----:R-:W2:Y:S01]  /*62940*/  LDL R19, [R1+0x13f4] ;  /* 0x0013f40001137983 */ /* 0x001ea20000100800 */
[----:B----4-:R-:W-:-:S03]  /*62950*/  IMAD.WIDE R12, R6, 0x2, R8 ;  /* 0x00000002060c7825 */ /* 0x010fc600078e0208 */
[----:B------:R0:W-:Y:S04]  /*62960*/  STL [R1+0x1f9c], R8 ;  /* 0x001f9c0801007387 */ /* 0x0001e80000100800 */
[----:B0-----:R-:W4:Y:S04]  /*62970*/  LDL R8, [R1+0x49c] ;  /* 0x00049c0001087983 */ /* 0x001f280000100800 */
[----:B------:R0:W-:Y:S04]  /*62980*/  STL [R1+0x1f98], R9 ;  /* 0x001f980901007387 */ /* 0x0001e80000100800 */
[----:B0-----:R-:W4:Y:S04]  /*62990*/  LDL R9, [R1+0x1400] ;  /* 0x0014000001097983 */ /* 0x001f280000100800 */
[----:B------:R-:W4:Y:S01]  /*629a0*/  LDL.LU R0, [R1+0x1fa4] ;  /* 0x001fa40001007983 */ /* 0x000f220000300800 */
[----:B---3--:R-:W-:-:S13]  /*629b0*/  ISETP.LT.AND P1, PT, R25, UR14, !P1 ;  /* 0x0000000e19007c0c */ /* 0x008fda000cf21270 */
[----:B--2---:R0:W-:Y:S04]  /*629c0*/  @P1 STG.E.U16 desc[UR76][R12.64], R29 ;  /* 0x0000001d0c001986 */ /* 0x0041e8000c10154c */
[----:B0-----:R-:W2:Y:S01]  /*629d0*/  LDL.LU R12, [R1+0x47c] ;  /* 0x00047c00010c7983 */ /* 0x001ea20000300800 */
[----:B------:R-:W-:Y:S01]  /*629e0*/  ISETP.LT.AND P6, PT, R14, UR4, !P0 ;  /* 0x000000040e007c0c */ /* 0x000fe2000c7c1270 */
[C---:B------:R-:W-:Y:S01]  /*629f0*/  VIADD R26, R6.reuse, UR5 ;  /* 0x00000005061a7c36 */ /* 0x040fe20008000000 */
[----:B------:R-:W-:Y:S01]  /*62a00*/  PRMT R27, R29, 0x7632, R27 ;  /* 0x000076321d1b7816 */ /* 0x000fe2000000001b */
[----:B------:R-:W-:Y:S01]  /*62a10*/  IMAD.WIDE R6, R6, 0x2, R2 ;  /* 0x0000000206067825 */ /* 0x000fe200078e0202 */
[----:B------:R-:W3:Y:S01]  /*62a20*/  LDL R13, [R1+0x13fc] ;  /* 0x0013fc00010d7983 */ /* 0x000ee20000100800 */
[----:B------:R-:W-:Y:S01]  /*62a30*/  ISETP.LT.AND P5, PT, R15, UR4, !P0 ;  /* 0x000000040f007c0c */ /* 0x000fe2000c7a1270 */
[----:B------:R-:W0:Y:S01]  /*62a40*/  LDCU UR5, c[0x0][0x3b8] ;  /* 0x00007700ff0577ac */ /* 0x000e220008000800 */
[----:B------:R-:W-:Y:S01]  /*62a50*/  IMAD.WIDE R14, R26, 0x2, R4 ;  /* 0x000000021a0e7825 */ /* 0x000fe200078e0204 */
[----:B------:R-:W3:Y:S04]  /*62a60*/  LDL.LU R29, [R1+0x4bc] ;  /* 0x0004bc00011d7983 */ /* 0x000ee80000300800 */
[----:B------:R0:W-:Y:S01]  /*62a70*/  @P4 STG.E.U16 desc[UR76][R6.64], R27 ;  /* 0x0000001b06004986 */ /* 0x0001e2000c10154c */
[----:B------:R-:W-:-:S03]  /*62a80*/  ISETP.LT.AND P4, PT, R19, UR4, !P0 ;  /* 0x0000000413007c0c */ /* 0x000fc6000c781270 */
[----:B0-----:R-:W3:Y:S04]  /*62a90*/  LDL R7, [R1+0x13f0] ;  /* 0x0013f00001077983 */ /* 0x001ee80000100800 */
[----:B------:R-:W3:Y:S04]  /*62aa0*/  LDL R27, [R1+0x11c0] ;  /* 0x0011c000011b7983 */ /* 0x000ee80000100800 */
[----:B--2---:R0:W-:Y:S04]  /*62ab0*/  @P6 STG.E.U16 desc[UR76][R14.64], R12 ;  /* 0x0000000c0e006986 */ /* 0x0041e8000c10154c */
[----:B0-----:R-:W2:Y:S04]  /*62ac0*/  LDL R14, [R1+0x13f8] ;  /* 0x0013f800010e7983 */ /* 0x001ea80000100800 */
[----:B------:R-:W2:Y:S04]  /*62ad0*/  LDL.LU R15, [R1+0x48c] ;  /* 0x00048c00010f7983 */ /* 0x000ea80000300800 */
[----:B------:R-:W2:Y:S01]  /*62ae0*/  LDL.LU R19, [R1+0x1fa0] ;  /* 0x001fa00001137983 */ /* 0x000ea20000300800 */
[----:B------:R-:W-:Y:S01]  /*62af0*/  IMAD.WIDE R24, R26, 0x2, R22 ;  /* 0x000000021a187825 */ /* 0x000fe200078e0216 */
[----:B----4-:R-:W-:-:S04]  /*62b00*/  ISETP.LT.AND P3, PT, R0, UR4, !P0 ;  /* 0x0000000400007c0c */ /* 0x010fc8000c761270 */
[----:B------:R0:W-:Y:S01]  /*62b10*/  @P5 STG.E.U16 desc[UR76][R24.64], R28 ;  /* 0x0000001c18005986 */ /* 0x0001e2000c10154c */
[----:B---3--:R-:W-:Y:S01]  /*62b20*/  ISETP.LT.AND P5, PT, R7, UR4, !P0 ;  /* 0x0000000407007c0c */ /* 0x008fe2000c7a1270 */
[----:B------:R-:W-:Y:S01]  /*62b30*/  IMAD.WIDE R6, R26, 0x2, R20 ;  /* 0x000000021a067825 */ /* 0x000fe200078e0214 */
[----:B0-----:R-:W-:Y:S02]  /*62b40*/  PRMT R25, R8, 0x7632, R25 ;  /* 0x0000763208197816 */ /* 0x001fe40000000019 */
[----:B------:R-:W3:Y:S01]  /*62b50*/  LDL.LU R8, [R1+0x1f9c] ;  /* 0x001f9c0001087983 */ /* 0x000ee20000300800 */
[----:B--2---:R-:W-:-:S03]  /*62b60*/  ISETP.LT.AND P6, PT, R14, UR4, !P0 ;  /* 0x000000040e007c0c */ /* 0x004fc6000c7c1270 */
[----:B------:R0:W-:Y:S01]  /*62b70*/  @P3 STG.E.U16 desc[UR76][R6.64], R15 ;  /* 0x0000000f06003986 */ /* 0x0001e2000c10154c */
[----:B------:R-:W-:Y:S02]  /*62b80*/  PRMT R24, R15, 0x7632, R24 ;  /* 0x000076320f187816 */ /* 0x000fe40000000018 */
[----:B------:R-:W-:Y:S02]  /*62b90*/  ISETP.LT.AND P3, PT, R13, UR4, !P0 ;  /* 0x000000040d007c0c */ /* 0x000fe4000c761270 */
[----:B------:R-:W-:Y:S02]  /*62ba0*/  ISETP.LT.AND P0, PT, R9, UR4, !P0 ;  /* 0x0000000409007c0c */ /* 0x000fe4000c701270 */
[----:B------:R-:W2:Y:S01]  /*62bb0*/  LDL.LU R9, [R1+0x1f98] ;  /* 0x001f980001097983 */ /* 0x000ea20000300800 */
[----:B0-----:R-:W-:-:S05]  /*62bc0*/  IMAD.WIDE R6, R26, 0x2, R18 ;  /* 0x000000021a067825 */ /* 0x001fca00078e0212 */
[----:B------:R0:W-:Y:S04]  /*62bd0*/  @P5 STG.E.U16 desc[UR76][R6.64], R24 ;  /* 0x0000001806005986 */ /* 0x0001e8000c10154c */
[----:B0-----:R-:W4:Y:S04]  /*62be0*/  LDL R6, [R1+0x13c0] ;  /* 0x0013c00001067983 */ /* 0x001f280000100800 */
[----:B------:R-:W2:Y:S01]  /*62bf0*/  LDL.LU R7, [R1+0x49c] ;  /* 0x00049c0001077983 */ /* 0x000ea20000300800 */
[----:B------:R-:W-:Y:S02]  /*62c00*/  VIADD R12, R27, 0x50 ;  /* 0x000000501b0c7836 */ /* 0x000fe40000000000 */
[----:B------:R-:W-:Y:S01]  /*62c10*/  IMAD.WIDE R14, R26, 0x2, R10 ;  /* 0x000000021a0e7825 */ /* 0x000fe200078e020a */
[----:B------:R-:W2:Y:S02]  /*62c20*/  LDL R24, [R1+0x13e4] ;  /* 0x0013e40001187983 */ /* 0x000ea40000100800 */
[----:B------:R-:W-:Y:S01]  /*62c30*/  ISETP.GE.AND P1, PT, R12, UR6, PT ;  /* 0x000000060c007c0c */ /* 0x000fe2000bf26270 */
[----:B------:R-:W-:Y:S01]  /*62c40*/  IMAD.WIDE R12, R26, 0x2, R16 ;  /* 0x000000021a0c7825 */ /* 0x000fe200078e0210 */
[----:B---3--:R-:W-:Y:S01]  /*62c50*/  STL [R1+0x1f90], R8 ;  /* 0x001f900801007387 */ /* 0x008fe20000100800 */
[----:B------:R-:W0:Y:S01]  /*62c60*/  LDCU UR6, c[0x0][0x39c] ;  /* 0x00007380ff0677ac */ /* 0x000e220008000800 */
[----:B----4-:R-:W-:-:S02]  /*62c70*/  ISETP.LT.AND P5, PT, R6, UR4, !P2 ;  /* 0x0000000406007c0c */ /* 0x010fc4000d7a1270 */
[----:B--2---:R2:W-:Y:S04]  /*62c80*/  @P4 STG.E.U16 desc[UR76][R12.64], R7 ;  /* 0x000000070c004986 */ /* 0x0045e8000c10154c */
[----:B------:R3:W-:Y:S01]  /*62c90*/  @P6 STG.E.U16 desc[UR76][R14.64], R25 ;  /* 0x000000190e006986 */ /* 0x0007e2000c10154c */
[C---:B--2---:R-:W-:Y:S01]  /*62ca0*/  IMAD.WIDE R6, R26.reuse, 0x2, R8 ;  /* 0x000000021a067825 */ /* 0x044fe200078e0208 */
[----:B------:R-:W-:Y:S02]  /*62cb0*/  PRMT R13, R29, 0x7632, R13 ;  /* 0x000076321d0d7816 */ /* 0x000fe4000000000d */
[----:B------:R-:W2:Y:S01]  /*62cc0*/  LDL R8, [R1+0x4cc] ;  /* 0x0004cc0001087983 */ /* 0x000ea20000100800 */
[----:B---3--:R-:W-:-:S03]  /*62cd0*/  IMAD.WIDE R14, R26, 0x2, R2 ;  /* 0x000000021a0e7825 */ /* 0x008fc600078e0202 */
[----:B------:R3:W-:Y:S01]  /*62ce0*/  STL [R1+0x1f8c], R9 ;  /* 0x001f8c0901007387 */ /* 0x0007e20000100800 */
[----:B------:R-:W-:Y:S01]  /*62cf0*/  VIADD R12, R26, UR5 ;  /* 0x000000051a0c7c36 */ /* 0x000fe20008000000 */
[----:B------:R-:W-:Y:S02]  /*62d00*/  ISETP.LT.AND P4, PT, R24, UR4, !P2 ;  /* 0x0000000418007c0c */ /* 0x000fe4000d781270 */
[----:B------:R4:W-:Y:S01]  /*62d10*/  @P3 STG.E.U16 desc[UR76][R6.64], R29 ;  /* 0x0000001d06003986 */ /* 0x0009e2000c10154c */
[----:B------:R-:W-:Y:S01]  /*62d20*/  ISETP.LT.AND P6, PT, R0, UR4, !P2 ;  /* 0x0000000400007c0c */ /* 0x000fe2000d7c1270 */
[----:B------:R-:W0:Y:S02]  /*62d30*/  LDCU UR5, c[0x0][0x3b8] ;  /* 0x00007700ff0577ac */ /* 0x000e240008000800 */
[----:B---3--:R-:W3:Y:S04]  /*62d40*/  LDL.LU R9, [R1+0x4dc] ;  /* 0x0004dc0001097983 */ /* 0x008ee80000300800 */
[----:B------:R-:W2:Y:S04]  /*62d50*/  LDL R26, [R1+0x13f8] ;  /* 0x0013f800011a7983 */ /* 0x000ea80000100800 */
[----:B----4-:R-:W2:Y:S04]  /*62d60*/  LDL.LU R29, [R1+0x1f94] ;  /* 0x001f9400011d7983 */ /* 0x010ea80000300800 */
[----:B------:R-:W4:Y:S04]  /*62d70*/  LDL.LU R7, [R1+0x4ac] ;  /* 0x0004ac0001077983 */ /* 0x000f280000300800 */
[----:B------:R0:W-:Y:S04]  /*62d80*/  @P0 STG.E.U16 desc[UR76][R14.64], R13 ;  /* 0x0000000d0e000986 */ /* 0x0001e8000c10154c */
[----:B0-----:R-:W2:Y:S04]  /*62d90*/  LDL R14, [R1+0x13f0] ;  /* 0x0013f000010e7983 */ /* 0x001ea80000100800 */
[----:B------:R-:W2:Y:S01]  /*62da0*/  LDL R15, [R1+0x13f4] ;  /* 0x0013f400010f7983 */ /* 0x000ea20000100800 */
[----:B------:R-:W-:-:S03]  /*62db0*/  IMAD.WIDE R24, R12, 0x2, R4 ;  /* 0x000000020c187825 */ /* 0x000fc600078e0204 */
[----:B------:R-:W-:Y:S04]  /*62dc0*/  STL [R1+0x1f84], R18 ;  /* 0x001f841201007387 */ /* 0x000fe80000100800 */
[----:B------:R-:W-:Y:S01]  /*62dd0*/  STL [R1+0x1f80], R19 ;  /* 0x001f801301007387 */ /* 0x000fe20000100800 */
[----:B---3--:R-:W-:Y:S02]  /*62de0*/  PRMT R28, R9, 0x7632, R28 ;  /* 0x00007632091c7816 */ /* 0x008fe4000000001c */
[----:B----4-:R-:W-:Y:S01]  /*62df0*/  PRMT R13, R7, 0x7632, R13 ;  /* 0x00007632070d7816 */ /* 0x010fe2000000000d */
[----:B------:R0:W-:Y:S01]  /*62e00*/  @P5 STG.E.U16 desc[UR76][R24.64], R7 ;  /* 0x0000000718005986 */ /* 0x0001e2000c10154c */
[----:B--2---:R-:W-:Y:S01]  /*62e10*/  PRMT R29, R8, 0x7632, R29 ;  /* 0x00007632081d7816 */ /* 0x004fe2000000001d */
[----:B0-----:R-:W-:Y:S01]  /*62e20*/  IMAD.WIDE R6, R12, 0x2, R22 ;  /* 0x000000020c067825 */ /* 0x001fe200078e0216 */
[----:B------:R-:W-:-:S04]  /*62e30*/  ISETP.LT.AND P5, PT, R14, UR4, !P2 ;  /* 0x000000040e007c0c */ /* 0x000fc8000d7a1270 */
[----:B------:R0:W-:Y:S01]  /*62e40*/  @P4 STG.E.U16 desc[UR76][R6.64], R13 ;  /* 0x0000000d06004986 */ /* 0x0001e2000c10154c */
[----:B------:R-:W-:Y:S01]  /*62e50*/  ISETP.LT.AND P3, PT, R15, UR4, !P2 ;  /* 0x000000040f007c0c */ /* 0x000fe2000d761270 */
[C---:B------:R-:W-:Y:S02]  /*62e60*/  IMAD.WIDE R14, R12.reuse, 0x2, R18 ;  /* 0x000000020c0e7825 */ /* 0x040fe400078e0212 */
[----:B------:R-:W2:Y:S02]  /*62e70*/  LDL.LU R19, [R1+0x500] ;  /* 0x0005000001137983 */ /* 0x000ea40000300800 */
[----:B------:R-:W-:Y:S02]  /*62e80*/  IMAD.WIDE R24, R12, 0x2, R16 ;  /* 0x000000020c187825 */ /* 0x000fe400078e0210 */
[----:B------:R3:W-:Y:S02]  /*62e90*/  STL [R1+0x1f88], R17 ;  /* 0x001f881101007387 */ /* 0x0007e40000100800 */
[----:B0-----:R-:W-:-:S02]  /*62ea0*/  VIADD R13, R27, 0x51 ;  /* 0x000000511b0d7836 */ /* 0x001fc40000000000 */
[----:B------:R-:W-:-:S03]  /*62eb0*/  IMAD.WIDE R6, R12, 0x2, R20 ;  /* 0x000000020c067825 */ /* 0x000fc600078e0214 */
[----:B------:R-:W-:Y:S01]  /*62ec0*/  ISETP.GE.AND P4, PT, R13, UR6, PT ;  /* 0x000000060d007c0c */ /* 0x000fe2000bf86270 */
[----:B------:R-:W0:Y:S01]  /*62ed0*/  LDCU UR6, c[0x0][0x39c] ;  /* 0x00007380ff0677ac */ /* 0x000e220008000800 */
[----:B---3--:R-:W3:Y:S04]  /*62ee0*/  LDL.LU R17, [R1+0x4ec] ;  /* 0x0004ec0001117983 */ /* 0x008ee80000300800 */
[----:B------:R-:W4:Y:S04]  /*62ef0*/  LDL.LU R8, [R1+0x1f90] ;  /* 0x001f900001087983 */ /* 0x000f280000300800 */
[----:B------:R-:W2:Y:S04]  /*62f00*/  LDL R13, [R1+0x13e4] ;  /* 0x0013e400010d7983 */ /* 0x000ea80000100800 */
[----:B------:R0:W-:Y:S04]  /*62f10*/  @P6 STG.E.U16 desc[UR76][R6.64], R9 ;  /* 0x0000000906006986 */ /* 0x0001e8000c10154c */
[----:B------:R1:W-:Y:S04]  /*62f20*/  @P5 STG.E.U16 desc[UR76][R14.64], R28 ;  /* 0x0000001c0e005986 */ /* 0x0003e8000c10154c */
[----:B0-----:R-:W4:Y:S04]  /*62f30*/  LDL.LU R9, [R1+0x1f8c] ;  /* 0x001f8c0001097983 */ /* 0x001f280000300800 */
[----:B------:R-:W4:Y:S04]  /*62f40*/  LDL R6, [R1+0x1400] ;  /* 0x0014000001067983 */ /* 0x000f280000100800 */
[----:B------:R-:W4:Y:S04]  /*62f50*/  LDL R7, [R1+0x13c0] ;  /* 0x0013c00001077983 */ /* 0x000f280000100800 */
[----:B-1----:R-:W4:Y:S04]  /*62f60*/  LDL.LU R14, [R1+0x4cc] ;  /* 0x0004cc00010e7983 */ /* 0x002f280000300800 */
[----:B------:R-:W4:Y:S01]  /*62f70*/  LDL R15, [R1+0x13fc] ;  /* 0x0013fc00010f7983 */ /* 0x000f220000100800 */
[----:B------:R-:W-:Y:S01]  /*62f80*/  ISETP.LT.AND P0, PT, R26, UR4, !P2 ;  /* 0x000000041a007c0c */ /* 0x000fe2000d701270 */
[----:B------:R-:W-:Y:S01]  /*62f90*/  IMAD.WIDE R26, R12, 0x2, R10 ;  /* 0x000000020c1a7825 */ /* 0x000fe200078e020a */
[----:B------:R-:W-:Y:S01]  /*62fa0*/  ISETP.LT.AND P6, PT, R0, UR4, !P1 ;  /* 0x0000000400007c0c */ /* 0x000fe2000cfc1270 */
[----:B------:R0:W-:Y:S02]  /*62fb0*/  STL [R1+0x1f7c], R0 ;  /* 0x001f7c0001007387 */ /* 0x0001e40000100800 */
[----:B------:R-:W-:Y:S01]  /*62fc0*/  VIADD R28, R12, UR5 ;  /* 0x000000050c1c7c36 */ /* 0x000fe20008000000 */
[----:B------:R-:W1:Y:S01]  /*62fd0*/  LDCU UR5, c[0x0][0x3b8] ;  /* 0x00007700ff0577ac */ /* 0x000e620008000800 */
[----:B0-----:R-:W4:Y:S04]  /*62fe0*/  LDL.LU R0, [R1+0x520] ;  /* 0x0005200001007983 */ /* 0x001f280000300800 */
[----:B------:R-:W-:Y:S01]  /*62ff0*/  STL [R1+0x1f78], R21 ;  /* 0x001f781501007387 */ /* 0x000fe20000100800 */
[----:B---3--:R-:W-:-:S02]  /*63000*/  PRMT R18, R17, 0x7632, R18 ;  /* 0x0000763211127816 */ /* 0x008fc40000000012 */
[----:B--2---:R-:W-:Y:S01]  /*63010*/  ISETP.LT.AND P5, PT, R13, UR4, !P1 ;  /* 0x000000040d007c0c */ /* 0x004fe2000cfa1270 */
[----:B----4-:R-:W-:Y:S04]  /*63020*/  @P3 STG.E.U16 desc[UR76][R24.64], R14 ;  /* 0x0000000e18003986 */ /* 0x010fe8000c10154c */
[----:B------:R0:W-:Y:S01]  /*63030*/  @P0 STG.E.U16 desc[UR76][R26.64], R29 ;  /* 0x0000001d1a000986 */ /* 0x0001e2000c10154c */
[----:B------:R-:W-:Y:S02]  /*63040*/  ISETP.LT.AND P0, PT, R15, UR4, !P2 ;  /* 0x000000040f007c0c */ /* 0x000fe4000d701270 */
[----:B------:R-:W-:Y:S02]  /*63050*/  ISETP.LT.AND P2, PT, R6, UR4, !P2 ;  /* 0x0000000406007c0c */ /* 0x000fe4000d741270 */
[----:B------:R-:W-:Y:S01]  /*63060*/  ISETP.LT.AND P3, PT, R7, UR4, !P1 ;  /* 0x0000000407007c0c */ /* 0x000fe2000cf61270 */
[----:B------:R-:W-:-:S04]  /*63070*/  IMAD.WIDE R6, R12, 0x2, R8 ;  /* 0x000000020c067825 */ /* 0x000fc800078e0208 */
[----:B------:R-:W-:-:S04]  /*63080*/  IMAD.WIDE R12, R12, 0x2, R2 ;  /* 0x000000020c0c7825 */ /* 0x000fc800078e0202 */
[C---:B0-----:R-:W-:Y:S01]  /*63090*/  IMAD.WIDE R26, R28.reuse, 0x2, R20 ;  /* 0x000000021c1a7825 */ /* 0x041fe200078e0214 */
[----:B------:R0:W-:Y:S04]  /*630a0*/  @P0 STG.E.U16 desc[UR76][R6.64], R17 ;  /* 0x0000001106000986 */ /* 0x0001e8000c10154c */
[----:B------:R-:W2:Y:S04]  /*630b0*/  LDL.LU R21, [R1+0x4f0] ;  /* 0x0004f00001157983 */ /* 0x000ea80000300800 */
[----:B------:R3:W-:Y:S04]  /*630c0*/  @P2 STG.E.U16 desc[UR76][R12.64], R18 ;  /* 0x000000120c002986 */ /* 0x0007e8000c10154c */
[----:B0-----:R-:W4:Y:S04]  /*630d0*/  LDL.LU R17, [R1+0x1f88] ;  /* 0x001f880001117983 */ /* 0x001f280000300800 */
[----:B------:R-:W4:Y:S04]  /*630e0*/  LDL R6, [R1+0x13fc] ;  /* 0x0013fc0001067983 */ /* 0x000f280000100800 */
[----:B------:R-:W4:Y:S01]  /*630f0*/  LDL R7, [R1+0x11c0] ;  /* 0x0011c00001077983 */ /* 0x000f220000100800 */
[----:B------:R-:W-:-:S03]  /*63100*/  IMAD.WIDE R14, R28, 0x2, R4 ;  /* 0x000000021c0e7825 */ /* 0x000fc600078e0204 */
[----:B---3--:R-:W3:Y:S04]  /*63110*/  LDL.LU R18, [R1+0x1f84] ;  /* 0x001f840001127983 */ /* 0x008ee80000300800 */
[----:B------:R-:W3:Y:S01]  /*63120*/  LDL R12, [R1+0x13f0] ;  /* 0x0013f000010c7983 */ /* 0x000ee20000100800 */
[----:B------:R-:W-:Y:S01]  /*63130*/  IMAD.WIDE R24, R28, 0x2, R22 ;  /* 0x000000021c187825 */ /* 0x000fe200078e0216 */
[----:B------:R-:W-:Y:S02]  /*63140*/  PRMT R29, R19, 0x7632, R29 ;  /* 0x00007632131d7816 */ /* 0x000fe4000000001d */
[----:B------:R-:W4:Y:S04]  /*63150*/  LDL R13, [R1+0x13f4] ;  /* 0x0013f400010d7983 */ /* 0x000f280000100800 */
[----:B------:R0:W-:Y:S04]  /*63160*/  @P3 STG.E.U16 desc[UR76][R14.64], R19 ;  /* 0x000000130e003986 */ /* 0x0001e8000c10154c */
[----:B------:R-:W-:Y:S04]  /*63170*/  @P5 STG.E.U16 desc[UR76][R24.64], R29 ;  /* 0x0000001d18005986 */ /* 0x000fe8000c10154c */
[----:B0-----:R-:W4:Y:S04]  /*63180*/  LDL.LU R19, [R1+0x1f80] ;  /* 0x001f800001137983 */ /* 0x001f280000300800 */
[----:B------:R0:W-:Y:S04]  /*63190*/  STL [R1+0x1f5c], R29 ;  /* 0x001f5c1d01007387 */ /* 0x0001e80000100800 */
[----:B0-----:R-:W4:Y:S01]  /*631a0*/  LDL R29, [R1+0x13f8] ;  /* 0x0013f800011d7983 */ /* 0x001f220000100800 */
[----:B------:R-:W-:-:S02]  /*631b0*/  PRMT R24, R0, 0x7632, R24 ;  /* 0x0000763200187816 */ /* 0x000fc40000000018 */
[----:B--2---:R-:W-:Y:S01]  /*631c0*/  PRMT R25, R21, 0x7632, R25 ;  /* 0x0000763215197816 */ /* 0x004fe20000000019 */
[----:B------:R0:W-:Y:S04]  /*631d0*/  @P6 STG.E.U16 desc[UR76][R26.64], R21 ;  /* 0x000000151a006986 */ /* 0x0001e8000c10154c */
[----:B0-----:R-:W2:Y:S01]  /*631e0*/  LDL R27, [R1+0x13c0] ;  /* 0x0013c000011b7983 */ /* 0x001ea20000100800 */
[----:B---3--:R-:W-:Y:S02]  /*631f0*/  ISETP.LT.AND P3, PT, R12, UR4, !P1 ;  /* 0x000000040c007c0c */ /* 0x008fe4000cf61270 */
[----:B----4-:R-:W-:Y:S01]  /*63200*/  ISETP.LT.AND P5, PT, R13, UR4, !P1 ;  /* 0x000000040d007c0c */ /* 0x010fe2000cfa1270 */
[----:B------:R-:W-:-:S04]  /*63210*/  IMAD.WIDE R12, R28, 0x2, R16 ;  /* 0x000000021c0c7825 */ /* 0x000fc800078e0210 */
[----:B------:R-:W-:-:S06]  /*63220*/  IMAD.WIDE R14, R28, 0x2, R18 ;  /* 0x000000021c0e7825 */ /* 0x000fcc00078e0212 */
[----:B------:R0:W-:Y:S01]  /*63230*/  @P3 STG.E.U16 desc[UR76][R14.64], R25 ;  /* 0x000000190e003986 */ /* 0x0001e2000c10154c */
[----:B------:R-:W-:-:S03]  /*63240*/  ISETP.LT.AND P6, PT, R29, UR4, !P1 ;  /* 0x000000041d007c0c */ /* 0x000fc6000cfc1270 */
[----:B------:R3:W-:Y:S01]  /*63250*/  STL [R1+0x1f74], R29 ;  /* 0x001f741d01007387 */ /* 0x0007e20000100800 */
[----:B0-----:R-:W-:-:S03]  /*63260*/  IMAD.WIDE R14, R28, 0x2, R8 ;  /* 0x000000021c0e7825 */ /* 0x001fc600078e0208 */
[----:B------:R-:W4:Y:S04]  /*63270*/  LDL R21, [R1+0x540] ;  /* 0x0005400001157983 */ /* 0x000f280000100800 */
[----:B------:R-:W2:Y:S04]  /*63280*/  LDL R25, [R1+0x11c0] ;  /* 0x0011c00001197983 */ /* 0x000ea80000100800 */
[----:B---3--:R-:W3:Y:S04]  /*63290*/  LDL R29, [R1+0x13f0] ;  /* 0x0013f000011d7983 */ /* 0x008ee80000100800 */
[----:B------:R-:W-:Y:S04]  /*632a0*/  STL [R1+0x1f70], R8 ;  /* 0x001f700801007387 */ /* 0x000fe80000100800 */
[----:B------:R0:W-:Y:S04]  /*632b0*/  STL [R1+0x1f6c], R9 ;  /* 0x001f6c0901007387 */ /* 0x0001e80000100800 */
[----:B------:R1:W-:Y:S04]  /*632c0*/  @P5 STG.E.U16 desc[UR76][R12.64], R0 ;  /* 0x000000000c005986 */ /* 0x0003e8000c10154c */
[----:B0-----:R-:W3:Y:S04]  /*632d0*/  LDL R9, [R1+0x1400] ;  /* 0x0014000001097983 */ /* 0x001ee80000100800 */
[----:B-1----:R-:W4:Y:S04]  /*632e0*/  LDL.LU R0, [R1+0x1f7c] ;  /* 0x001f7c0001007983 */ /* 0x002f280000300800 */
[----:B------:R-:W4:Y:S04]  /*632f0*/  LDL R12, [R1+0x13e4] ;  /* 0x0013e400010c7983 */ /* 0x000f280000100800 */
[----:B------:R-:W4:Y:S01]  /*63300*/  LDL.LU R13, [R1+0x510] ;  /* 0x00051000010d7983 */ /* 0x000f220000300800 */
[----:B------:R-:W-:Y:S01]  /*63310*/  ISETP.LT.AND P2, PT, R6, UR4, !P1 ;  /* 0x0000000406007c0c */ /* 0x000fe2000cf41270 */
[----:B------:R-:W-:-:S02]  /*63320*/  VIADD R26, R7, 0x52 ;  /* 0x00000052071a7836 */ /* 0x000fc40000000000 */
[----:B------:R-:W-:Y:S01]  /*63330*/  IMAD.WIDE R6, R28, 0x2, R10 ;  /* 0x000000021c067825 */ /* 0x000fe200078e020a */
[----:B------:R-:W4:Y:S02]  /*63340*/  LDL R8, [R1+0x560] ;  /* 0x0005600001087983 */ /* 0x000f240000100800 */
[----:B------:R-:W-:Y:S01]  /*63350*/  ISETP.GE.AND P0, PT, R26, UR6, PT ;  /* 0x000000061a007c0c */ /* 0x000fe2000bf06270 */
[----:B------:R-:W0:Y:S01]  /*63360*/  LDCU UR6, c[0x0][0x39c] ;  /* 0x00007380ff0677ac */ /* 0x000e220008000800 */
[----:B------:R1:W-:Y:S04]  /*63370*/  @P6 STG.E.U16 desc[UR76][R6.64], R24 ;  /* 0x0000001806006986 */ /* 0x0003e8000c10154c */
[----:B------:R-:W-:Y:S01]  /*63380*/  STL [R1+0x1f68], R28 ;  /* 0x001f681c01007387 */ /* 0x000fe20000100800 */
[----:B-1----:R-:W-:Y:S01]  /*63390*/  VIADD R6, R28, UR5 ;  /* 0x000000051c067c36 */ /* 0x002fe20008000000 */
[----:B------:R-:W1:Y:S01]  /*633a0*/  LDCU UR5, c[0x0][0x3b8] ;  /* 0x00007700ff0577ac */ /* 0x000e620008000800 */
[----:B--2---:R-:W-:Y:S01]  /*633b0*/  VIADD R7, R25, 0x53 ;  /* 0x0000005319077836 */ /* 0x004fe20000000000 */
[----:B---3--:R-:W-:-:S04]  /*633c0*/  ISETP.LT.AND P3, PT, R9, UR4, !P1 ;  /* 0x0000000409007c0c */ /* 0x008fc8000cf61270 */
[----:B------:R-:W-:Y:S02]  /*633d0*/  ISETP.GE.AND P1, PT, R7, UR7, PT ;  /* 0x0000000707007c0c */ /* 0x000fe4000bf26270 */
[----:B----4-:R-:W-:Y:S01]  /*633e0*/  ISETP.LT.AND P5, PT, R12, UR4, !P4 ;  /* 0x000000040c007c0c */ /* 0x010fe2000e7a1270 */
[----:B------:R2:W-:Y:S01]  /*633f0*/  @P2 STG.E.U16 desc[UR76][R14.64], R13 ;  /* 0x0000000d0e002986 */ /* 0x0005e2000c10154c */
[----:B------:R-:W-:Y:S02]  /*63400*/  PRMT R26, R13, 0x7632, R26 ;  /* 0x000076320d1a7816 */ /* 0x000fe4000000001a */
[----:B------:R-:W-:Y:S01]  /*63410*/  ISETP.LT.AND P6, PT, R27, UR4, !P4 ;  /* 0x000000041b007c0c */ /* 0x000fe2000e7c1270 */
[----:B------:R-:W-:Y:S01]  /*63420*/  IMAD.WIDE R24, R6, 0x2, R22 ;  /* 0x0000000206187825 */ /* 0x000fe200078e0216 */
[----:B------:R-:W-:Y:S01]  /*63430*/  PRMT R7, R21, 0x7632, R7 ;  /* 0x0000763215077816 */ /* 0x000fe20000000007 */
[----:B------:R-:W3:Y:S02]  /*63440*/  LDCU UR7, c[0x0][0x39c] ;  /* 0x00007380ff0777ac */ /* 0x000ee40008000800 */
[----:B--2---:R-:W-:-:S02]  /*63450*/  IMAD.WIDE R12, R28, 0x2, R2 ;  /* 0x000000021c0c7825 */ /* 0x004fc400078e0202 */
[----:B------:R-:W2:Y:S04]  /*63460*/  LDL.LU R28, [R1+0x550] ;  /* 0x00055000011c7983 */ /* 0x000ea80000300800 */
[----:B------:R-:W4:Y:S04]  /*63470*/  LDL.LU R21, [R1+0x1f78] ;  /* 0x001f780001157983 */ /* 0x000f280000300800 */
[----:B------:R0:W-:Y:S04]  /*63480*/  @P3 STG.E.U16 desc[UR76][R12.64], R26 ;  /* 0x0000001a0c003986 */ /* 0x0001e8000c10154c */
[----:B0-----:R-:W2:Y:S01]  /*63490*/  LDL.LU R13, [R1+0x540] ;  /* 0x00054000010d7983 */ /* 0x001ea20000300800 */
[----:B------:R-:W-:Y:S01]  /*634a0*/  IMAD.WIDE R14, R6, 0x2, R4 ;  /* 0x00000002060e7825 */ /* 0x000fe200078e0204 */
[----:B------:R-:W-:-:S04]  /*634b0*/  ISETP.LT.AND P2, PT, R0, UR4, !P4 ;  /* 0x0000000400007c0c */ /* 0x000fc8000e741270 */
[----:B--2---:R0:W-:Y:S01]  /*634c0*/  @P6 STG.E.U16 desc[UR76][R14.64], R13 ;  /* 0x0000000d0e006986 */ /* 0x0041e2000c10154c */
[----:B------:R-:W-:-:S03]  /*634d0*/  ISETP.LT.AND P6, PT, R29, UR4, !P4 ;  /* 0x000000041d007c0c */ /* 0x000fc6000e7c1270 */
[----:B------:R2:W-:Y:S04]  /*634e0*/  @P5 STG.E.U16 desc[UR76][R24.64], R7 ;  /* 0x0000000718005986 */ /* 0x0005e8000c10154c */
[----:B0-----:R-:W3:Y:S04]  /*634f0*/  LDL.LU R14, [R1+0x530] ;  /* 0x00053000010e7983 */ /* 0x001ee80000300800 */
[----:B------:R-:W3:Y:S04]  /*63500*/  LDL R15, [R1+0x13fc] ;  /* 0x0013fc00010f7983 */ /* 0x000ee80000100800 */
[----:B------:R-:W3:Y:S04]  /*63510*/  LDL.LU R29, [R1+0x1f74] ;  /* 0x001f7400011d7983 */ /* 0x000ee80000300800 */
[----:B--2---:R-:W2:Y:S01]  /*63520*/  LDL R25, [R1+0x13f4] ;  /* 0x0013f40001197983 */ /* 0x004ea20000100800 */
[----:B----4-:R-:W-:Y:S01]  /*63530*/  IMAD.WIDE R12, R6, 0x2, R20 ;  /* 0x00000002060c7825 */ /* 0x010fe200078e0214 */
[----:B------:R-:W-:-:S04]  /*63540*/  PRMT R26, R8, 0x7632, R26 ;  /* 0x00007632081a7816 */ /* 0x000fc8000000001a */
[----:B---3--:R0:W-:Y:S01]  /*63550*/  @P2 STG.E.U16 desc[UR76][R12.64], R14 ;  /* 0x0000000e0c002986 */ /* 0x0081e2000c10154c */
[----:B------:R-:W-:Y:S02]  /*63560*/  PRMT R7, R14, 0x7632, R7 ;  /* 0x000076320e077816 */ /* 0x000fe40000000007 */
[----:B------:R-:W-:Y:S02]  /*63570*/  ISETP.LT.AND P2, PT, R15, UR4, !P4 ;  /* 0x000000040f007c0c */ /* 0x000fe4000e741270 */
[----:B------:R-:W-:Y:S02]  /*63580*/  ISETP.LT.AND P3, PT, R29, UR4, !P4 ;  /* 0x000000041d007c0c */ /* 0x000fe4000e761270 */
[----:B------:R-:W3:Y:S01]  /*63590*/  LDL.LU R29, [R1+0x504] ;  /* 0x00050400011d7983 */ /* 0x000ee20000300800 */
[----:B0-----:R-:W-:Y:S01]  /*635a0*/  IMAD.WIDE R12, R6, 0x2, R18 ;  /* 0x00000002060c7825 */ /* 0x001fe200078e0212 */
[----:B--2---:R-:W-:Y:S02]  /*635b0*/  ISETP.LT.AND P5, PT, R25, UR4, !P4 ;  /* 0x0000000419007c0c */ /* 0x004fe4000e7a1270 */
[----:B------:R-:W2:Y:S01]  /*635c0*/  LDL.LU R8, [R1+0x1f70] ;  /* 0x001f700001087983 */ /* 0x000ea20000300800 */
[----:B------:R-:W-:-:S03]  /*635d0*/  ISETP.LT.AND P4, PT, R9, UR4, !P4 ;  /* 0x0000000409007c0c */ /* 0x000fc6000e781270 */
[----:B------:R-:W2:Y:S04]  /*635e0*/  LDL.LU R9, [R1+0x1f6c] ;  /* 0x001f6c0001097983 */ /* 0x000ea80000300800 */
[----:B------:R0:W-:Y:S04]  /*635f0*/  @P6 STG.E.U16 desc[UR76][R12.64], R7 ;  /* 0x000000070c006986 */ /* 0x0001e8000c10154c */
[----:B0-----:R-:W4:Y:S01]  /*63600*/  LDL.LU R13, [R1+0x560] ;  /* 0x00056000010d7983 */ /* 0x001f220000300800 */
[----:B------:R-:W-:-:S04]  /*63610*/  IMAD.WIDE R14, R6, 0x2, R16 ;  /* 0x00000002060e7825 */ /* 0x000fc800078e0210 */
[----:B------:R-:W-:Y:S01]  /*63620*/  IMAD.WIDE R24, R6, 0x2, R10 ;  /* 0x0000000206187825 */ /* 0x000fe200078e020a */
[----:B----4-:R-:W-:Y:S04]  /*63630*/  @P5 STG.E.U16 desc[UR76][R14.64], R13 ;  /* 0x0000000d0e005986 */ /* 0x010fe8000c10154c */
[----:B------:R0:W-:Y:S04]  /*63640*/  @P3 STG.E.U16 desc[UR76][R24.64], R26 ;  /* 0x0000001a18003986 */ /* 0x0001e8000c10154c */
[----:B0-----:R-:W4:Y:S01]  /*63650*/  LDL R24, [R1+0x13e4] ;  /* 0x0013e40001187983 */ /* 0x001f220000100800 */
[----:B------:R-:W-:Y:S01]  /*63660*/  ISETP.LT.AND P3, PT, R0, UR4, !P0 ;  /* 0x0000000400007c0c */ /* 0x000fe2000c761270 */
[----:B--2---:R-:W-:-:S02]  /*63670*/  IMAD.WIDE R12, R6, 0x2, R8 ;  /* 0x00000002060c7825 */ /* 0x004fc400078e0208 */
[----:B------:R-:W2:Y:S02]  /*63680*/  LDL R25, [R1+0x11c0] ;  /* 0x0011c00001197983 */ /* 0x000ea40000100800 */
[----:B------:R-:W-:Y:S02]  /*63690*/  IMAD.WIDE R14, R6, 0x2, R2 ;  /* 0x00000002060e7825 */ /* 0x000fe400078e0202 */
[----:B------:R0:W-:Y:S04]  /*636a0*/  STL [R1+0x1f60], R0 ;  /* 0x001f600001007387 */ /* 0x0001e80000100800 */
[----:B0-----:R-:W2:Y:S01]  /*636b0*/  LDL.LU R0, [R1+0x524] ;  /* 0x0005240001007983 */ /* 0x001ea20000300800 */
[----:B----4-:R-:W-:Y:S01]  /*636c0*/  ISETP.LT.AND P5, PT, R24, UR4, !P0 ;  /* 0x0000000418007c0c */ /* 0x010fe2000c7a1270 */
[----:B-1----:R-:W-:Y:S01]  /*636d0*/  VIADD R24, R6, UR5 ;  /* 0x0000000506187c36 */ /* 0x002fe20008000000 */
[----:B------:R-:W-:Y:S01]  /*636e0*/  ISETP.LT.AND P6, PT, R27, UR4, !P0 ;  /* 0x000000041b007c0c */ /* 0x000fe2000c7c1270 */
[----:B------:R-:W4:Y:S01]  /*636f0*/  LDL R6, [R1+0x13f0] ;  /* 0x0013f00001067983 */ /* 0x000f220000100800 */
[----:B------:R-:W-:-:S03]  /*63700*/  PRMT R7, R28, 0x7632, R7 ;  /* 0x000076321c077816 */ /* 0x000fc60000000007 */
[----:B------:R0:W-:Y:S01]  /*63710*/  @P2 STG.E.U16 desc[UR76][R12.64], R28 ;  /* 0x0000001c0c002986 */ /* 0x0001e2000c10154c */
[----:B---3--:R-:W-:Y:S01]  /*63720*/  PRMT R26, R29, 0x7632, R26 ;  /* 0x000076321d1a7816 */ /* 0x008fe2000000001a */
[----:B--2---:R-:W-:Y:S01]  /*63730*/  VIADD R25, R25, 0x54 ;  /* 0x0000005419197836 */ /* 0x004fe20000000000 */
[----:B------:R-:W1:Y:S01]  /*63740*/  LDCU UR5, c[0x0][0x3b8] ;  /* 0x00007700ff0577ac */ /* 0x000e620008000800 */
[----:B------:R2:W-:Y:S04]  /*63750*/  @P4 STG.E.U16 desc[UR76][R14.64], R7 ;  /* 0x000000070e004986 */ /* 0x0005e8000c10154c */
[----:B0-----:R-:W3:Y:S04]  /*63760*/  LDL.LU R28, [R1+0x1f68] ;  /* 0x001f6800011c7983 */ /* 0x001ee80000300800 */
[----:B------:R0:W-:Y:S01]  /*63770*/  STL [R1+0x1f64], R5 ;  /* 0x001f640501007387 */ /* 0x0001e20000100800 */
[----:B----4-:R-:W-:Y:S01]  /*63780*/  ISETP.LT.AND P4, PT, R6, UR4, !P0 ;  /* 0x0000000406007c0c */ /* 0x010fe2000c781270 */
[----:B--2---:R-:W-:-:S02]  /*63790*/  IMAD.WIDE R6, R24, 0x2, R4 ;  /* 0x0000000218067825 */ /* 0x004fc400078e0204 */
[----:B0-----:R-:W3:Y:S04]  /*637a0*/  LDL R5, [R1+0x514] ;  /* 0x0005140001057983 */ /* 0x001ee80000100800 */
[----:B------:R0:W-:Y:S04]  /*637b0*/  @P6 STG.E.U16 desc[UR76][R6.64], R29 ;  /* 0x0000001d06006986 */ /* 0x0001e8000c10154c */
[----:B0-----:R-:W2:Y:S01]  /*637c0*/  LDL.LU R7, [R1+0x4f4] ;  /* 0x0004f40001077983 */ /* 0x001ea20000300800 */
[----:B------:R-:W-:-:S03]  /*637d0*/  IMAD.WIDE R12, R24, 0x2, R22 ;  /* 0x00000002180c7825 */ /* 0x000fc600078e0216 */
[----:B------:R-:W4:Y:S01]  /*637e0*/  LDL.LU R29, [R1+0x534] ;  /* 0x00053400011d7983 */ /* 0x000f220000300800 */
[----:B------:R-:W-:-:S03]  /*637f0*/  IMAD.WIDE R14, R24, 0x2, R20 ;  /* 0x00000002180e7825 */ /* 0x000fc600078e0214 */
[----:B------:R0:W-:Y:S01]  /*63800*/  @P5 STG.E.U16 desc[UR76][R12.64], R26 ;  /* 0x0000001a0c005986 */ /* 0x0001e2000c10154c */
[----:B------:R-:W-:Y:S01]  /*63810*/  ISETP.GE.AND P2, PT, R25, UR6, PT ;  /* 0x0000000619007c0c */ /* 0x000fe2000bf46270 */
[----:B------:R-:W1:Y:S02]  /*63820*/  LDCU UR6, c[0x0][0x39c] ;  /* 0x00007380ff0677ac */ /* 0x000e640008000800 */
[----:B0-----:R-:W3:Y:S04]  /*63830*/  LDL R26, [R1+0x13fc] ;  /* 0x0013fc00011a7983 */ /* 0x001ee80000100800 */
[----:B------:R-:W4:Y:S04]  /*63840*/  LDL R13, [R1+0x1400] ;  /* 0x00140000010d7983 */ /* 0x000f280000100800 */
[----:B--2---:R0:W-:Y:S04]  /*63850*/  @P3 STG.E.U16 desc[UR76][R14.64], R7 ;  /* 0x000000070e003986 */ /* 0x0041e8000c10154c */
[----:B0-----:R-:W2:Y:S01]  /*63860*/  LDL R14, [R1+0x13f4] ;  /* 0x0013f400010e7983 */ /* 0x001ea20000100800 */
[----:B------:R-:W-:Y:S01]  /*63870*/  PRMT R12, R7, 0x7632, R12 ;  /* 0x00007632070c7816 */ /* 0x000fe2000000000c */
[----:B------:R-:W-:-:S02]  /*63880*/  IMAD.WIDE R6, R24, 0x2, R18 ;  /* 0x0000000218067825 */ /* 0x000fc400078e0212 */
[----:B------:R-:W4:Y:S04]  /*63890*/  LDL R15, [R1+0x13f8] ;  /* 0x0013f800010f7983 */ /* 0x000f280000100800 */
[----:B------:R0:W-:Y:S01]  /*638a0*/  @P4 STG.E.U16 desc[UR76][R6.64], R12 ;  /* 0x0000000c06004986 */ /* 0x0001e2000c10154c */
[----:B---3--:R-:W-:Y:S02]  /*638b0*/  PRMT R28, R5, 0x7632, R28 ;  /* 0x00007632051c7816 */ /* 0x008fe4000000001c */
[----:B------:R-:W-:Y:S01]  /*638c0*/  PRMT R25, R0, 0x7632, R25 ;  /* 0x0000763200197816 */ /* 0x000fe20000000019 */
[----:B------:R-:W3:Y:S01]  /*638d0*/  LDL.LU R5, [R1+0x1f64] ;  /* 0x001f640001057983 */ /* 0x000ee20000300800 */
[----:B0-----:R-:W-:Y:S01]  /*638e0*/  IMAD.WIDE R6, R24, 0x2, R16 ;  /* 0x0000000218067825 */ /* 0x001fe200078e0210 */
[----:B--2---:R-:W-:-:S13]  /*638f0*/  ISETP.LT.AND P3, PT, R14, UR4, !P0 ;  /* 0x000000040e007c0c */ /* 0x004fda000c761270 */
[----:B------:R0:W-:Y:S04]  /*63900*/  @P3 STG.E.U16 desc[UR76][R6.64], R0 ;  /* 0x0000000006003986 */ /* 0x0001e8000c10154c */
[----:B0-----:R-:W2:Y:S04]  /*63910*/  LDL.LU R0, [R1+0x1f60] ;  /* 0x001f600001007983 */ /* 0x001ea80000300800 */
[----:B------:R-:W2:Y:S01]  /*63920*/  LDL.LU R7, [R1+0x514] ;  /* 0x0005140001077983 */ /* 0x000ea20000300800 */
[----:B----4-:R-:W-:Y:S02]  /*63930*/  ISETP.LT.AND P6, PT, R15, UR4, !P0 ;  /* 0x000000040f007c0c */ /* 0x010fe4000c7c1270 */
[----:B------:R-:W-:-:S02]  /*63940*/  ISETP.LT.AND P5, PT, R26, UR4, !P0 ;  /* 0x000000041a007c0c */ /* 0x000fc4000c7a1270 */
[----:B------:R-:W-:Y:S01]  /*63950*/  ISETP.LT.AND P0, PT, R13, UR4, !P0 ;  /* 0x000000040d007c0c */ /* 0x000fe2000c701270 */
[----:B------:R-:W-:-:S04]  /*63960*/  IMAD.WIDE R12, R24, 0x2, R10 ;  /* 0x00000002180c7825 */ /* 0x000fc800078e020a */
[----:B------:R-:W-:-:S04]  /*63970*/  IMAD.WIDE R14, R24, 0x2, R8 ;  /* 0x00000002180e7825 */ /* 0x000fc800078e0208 */
[----:B------:R0:W-:Y:S04]  /*63980*/  @P6 STG.E.U16 desc[UR76][R12.64], R25 ;  /* 0x000000190c006986 */ /* 0x0001e8000c10154c */
[----:B0-----:R-:W4:Y:S04]  /*63990*/  LDL R12, [R1+0x13f4] ;  /* 0x0013f400010c7983 */ /* 0x001f280000100800 */
[----:B------:R-:W4:Y:S04]  /*639a0*/  LDL.LU R13, [R1+0x544] ;  /* 0x00054400010d7983 */ /* 0x000f280000300800 */
[----:B--2---:R0:W-:Y:S04]  /*639b0*/  @P5 STG.E.U16 desc[UR76][R14.64], R7 ;  /* 0x000000070e005986 */ /* 0x0041e8000c10154c */
[----:B0-----:R-:W2:Y:S04]  /*639c0*/  LDL R14, [R1+0x13e4] ;  /* 0x0013e400010e7983 */ /* 0x001ea80000100800 */
[----:B------:R-:W2:Y:S01]  /*639d0*/  LDL R15, [R1+0x13f0] ;  /* 0x0013f000010f7983 */ /* 0x000ea20000100800 */
[----:B------:R-:W-:Y:S01]  /*639e0*/  ISETP.LT.AND P4, PT, R27, UR4, !P1 ;  /* 0x000000041b007c0c */ /* 0x000fe2000cf81270 */
[----:B------:R-:W-:Y:S01]  /*639f0*/  IMAD.WIDE R26, R24, 0x2, R2 ;  /* 0x00000002181a7825 */ /* 0x000fe200078e0202 */
[----:B------:R-:W-:-:S03]  /*63a00*/  ISETP.LT.AND P3, PT, R0, UR4, !P1 ;  /* 0x0000000400007c0c */ /* 0x000fc6000cf61270 */
[----:B-1----:R-:W-:Y:S01]  /*63a10*/  VIADD R24, R24, UR5 ;  /* 0x0000000518187c36 */ /* 0x002fe20008000000 */
[----:B------:R0:W-:Y:S01]  /*63a20*/  @P0 STG.E.U16 desc[UR76][R26.64], R28 ;  /* 0x0000001c1a000986 */ /* 0x0001e2000c10154c */
[----:B------:R-:W1:Y:S02]  /*63a30*/  LDCU UR5, c[0x0][0x3b8] ;  /* 0x00007700ff0577ac */ /* 0x000e640008000800 */
[----:B---3--:R-:W-:Y:S01]  /*63a40*/  IMAD.WIDE R6, R24, 0x2, R4 ;  /* 0x0000000218067825 */ /* 0x008fe200078e0204 */
[----:B----4-:R-:W-:Y:S02]  /*63a50*/  ISETP.LT.AND P6, PT, R12, UR4, !P1 ;  /* 0x000000040c007c0c */ /* 0x010fe4000cfc1270 */
[----:B------:R-:W-:Y:S02]  /*63a60*/  PRMT R25, R13, 0x7632, R25 ;  /* 0x000076320d197816 */ /* 0x000fe40000000019 */
[----:B------:R3:W-:Y:S01]  /*63a70*/  @P4 STG.E.U16 desc[UR76][R6.64], R13 ;  /* 0x0000000d06004986 */ /* 0x0007e2000c10154c */
[----:B0-----:R-:W-:Y:S01]  /*63a80*/  PRMT R28, R29, 0x7632, R28 ;  /* 0x000076321d1c7816 */ /* 0x001fe2000000001c */
[----:B---3--:R-:W-:-:S04]  /*63a90*/  IMAD.WIDE R6, R24, 0x2, R22 ;  /* 0x0000000218067825 */ /* 0x008fc800078e0216 */
[----:B------:R-:W-:Y:S01]  /*63aa0*/  IMAD.WIDE R12, R24, 0x2, R20 ;  /* 0x00000002180c7825 */ /* 0x000fe200078e0214 */
[----:B--2---:R-:W-:Y:S02]  /*63ab0*/  ISETP.LT.AND P0, PT, R14, UR4, !P1 ;  /* 0x000000040e007c0c */ /* 0x004fe4000cf01270 */
[----:B------:R-:W-:Y:S01]  /*63ac0*/  ISETP.LT.AND P5, PT, R15, UR4, !P1 ;  /* 0x000000040f007c0c */ /* 0x000fe2000cfa1270 */
[----:B------:R-:W-:-:S10]  /*63ad0*/  IMAD.WIDE R14, R24, 0x2, R18 ;  /* 0x00000002180e7825 */ /* 0x000fd400078e0212 */
[----:B------:R0:W-:Y:S04]  /*63ae0*/  @P0 STG.E.U16 desc[UR76][R6.64], R25 ;  /* 0x0000001906000986 */ /* 0x0001e8000c10154c */
[----:B------:R2:W-:Y:S04]  /*63af0*/  @P3 STG.E.U16 desc[UR76][R12.64], R29 ;  /* 0x0000001d0c003986 */ /* 0x0005e8000c10154c */
[----:B------:R3:W-:Y:S04]  /*63b00*/  @P5 STG.E.U16 desc[UR76][R14.64], R28 ;  /* 0x0000001c0e005986 */ /* 0x0007e8000c10154c */
[----:B0-----:R-:W4:Y:S04]  /*63b10*/  LDL R25, [R1+0x11c0] ;  /* 0x0011c00001197983 */ /* 0x001f280000100800 */
[----:B------:R-:W4:Y:S04]  /*63b20*/  LDL R6, [R1+0x13e4] ;  /* 0x0013e40001067983 */ /* 0x000f280000100800 */
[----:B--2---:R-:W2:Y:S04]  /*63b30*/  LDL.LU R29, [R1+0x1f5c] ;  /* 0x001f5c00011d7983 */ /* 0x004ea80000300800 */
[----:B------:R-:W2:Y:S04]  /*63b40*/  LDL R12, [R1+0x1400] ;  /* 0x00140000010c7983 */ /* 0x000ea80000100800 */
[----:B------:R-:W4:Y:S04]  /*63b50*/  LDL R13, [R1+0x13c0] ;  /* 0x0013c000010d7983 */ /* 0x000f280000100800 */
[----:B---3--:R-:W3:Y:S04]  /*63b60*/  LDL.LU R28, [R1+0x564] ;  /* 0x00056400011c7983 */ /* 0x008ee80000300800 */
[----:B------:R-:W3:Y:S04]  /*63b70*/  LDL R14, [R1+0x13f8] ;  /* 0x0013f800010e7983 */ /* 0x000ee80000100800 */
[----:B------:R-:W4:Y:S01]  /*63b80*/  LDL R15, [R1+0x13fc] ;  /* 0x0013fc00010f7983 */ /* 0x000f220000100800 */
[----:B------:R-:W-:Y:S01]  /*63b90*/  IMAD.WIDE R26, R24, 0x2, R16 ;  /* 0x00000002181a7825 */ /* 0x000fe200078e0210 */
[----:B--2---:R-:W-:-:S02]  /*63ba0*/  ISETP.LT.AND P0, PT, R12, UR4, !P1 ;  /* 0x000000040c007c0c */ /* 0x004fc4000cf01270 */
[----:B---3--:R-:W-:Y:S02]  /*63bb0*/  ISETP.LT.AND P3, PT, R14, UR4, !P1 ;  /* 0x000000040e007c0c */ /* 0x008fe4000cf61270 */
[----:B------:R0:W-:Y:S01]  /*63bc0*/  @P6 STG.E.U16 desc[UR76][R26.64], R28 ;  /* 0x0000001c1a006986 */ /* 0x0001e2000c10154c */
[----:B----4-:R-:W-:Y:S01]  /*63bd0*/  ISETP.LT.AND P6, PT, R13, UR4, !P2 ;  /* 0x000000040d007c0c */ /* 0x010fe2000d7c1270 */
[----:B------:R-:W-:Y:S01]  /*63be0*/  IMAD.WIDE R12, R24, 0x2, R10 ;  /* 0x00000002180c7825 */ /* 0x000fe200078e020a */
[----:B------:R-:W-:Y:S02]  /*63bf0*/  PRMT R7, R28, 0x7632, R7 ;  /* 0x000076321c077816 */ /* 0x000fe40000000007 */
[----:B------:R-:W-:Y:S01]  /*63c00*/  ISETP.LT.AND P4, PT, R15, UR4, !P1 ;  /* 0x000000040f007c0c */ /* 0x000fe2000cf81270 */
[----:B------:R-:W-:Y:S01]  /*63c10*/  IMAD.WIDE R14, R24, 0x2, R8 ;  /* 0x00000002180e7825 */ /* 0x000fe200078e0208 */
[----:B0-----:R-:W2:Y:S04]  /*63c20*/  LDL R27, [R1+0x554] ;  /* 0x00055400011b7983 */ /* 0x001ea80000100800 */
[----:B------:R0:W-:Y:S04]  /*63c30*/  STL [R1+0x1f58], R8 ;  /* 0x001f580801007387 */ /* 0x0001e80000100800 */
[----:B------:R-:W-:Y:S04]  /*63c40*/  @P3 STG.E.U16 desc[UR76][R12.64], R7 ;  /* 0x000000070c003986 */ /* 0x000fe8000c10154c */
[----:B0-----:R-:W3:Y:S04]  /*63c50*/  LDL.LU R8, [R1+0x4f8] ;  /* 0x0004f80001087983 */ /* 0x001ee80000300800 */
[----:B------:R0:W-:Y:S04]  /*63c60*/  STL [R1+0x1f54], R9 ;  /* 0x001f540901007387 */ /* 0x0001e80000100800 */
[----:B0-----:R-:W4:Y:S04]  /*63c70*/  LDL.LU R9, [R1+0x528] ;  /* 0x0005280001097983 */ /* 0x001f280000300800 */
[----:B------:R-:W3:Y:S01]  /*63c80*/  LDL.LU R12, [R1+0x554] ;  /* 0x00055400010c7983 */ /* 0x000ee20000300800 */
[----:B------:R-:W-:Y:S01]  /*63c90*/  ISETP.LT.AND P5, PT, R6, UR4, !P2 ;  /* 0x0000000406007c0c */ /* 0x000fe2000d7a1270 */
[----:B------:R-:W-:-:S02]  /*63ca0*/  VIADD R28, R25, 0x55 ;  /* 0x00000055191c7836 */ /* 0x000fc40000000000 */
[C---:B-1----:R-:W-:Y:S01]  /*63cb0*/  VIADD R6, R24.reuse, UR5 ;  /* 0x0000000518067c36 */ /* 0x042fe20008000000 */
[----:B------:R-:W4:Y:S01]  /*63cc0*/  LDL.LU R13, [R1+0x508] ;  /* 0x00050800010d7983 */ /* 0x000f220000300800 */
[----:B------:R-:W-:Y:S01]  /*63cd0*/  IMAD.WIDE R24, R24, 0x2, R2 ;  /* 0x0000000218187825 */ /* 0x000fe200078e0202 */
[----:B--2---:R-:W-:Y:S02]  /*63ce0*/  PRMT R29, R27, 0x7632, R29 ;  /* 0x000076321b1d7816 */ /* 0x004fe4000000001d */
[----:B---3--:R0:W-:Y:S01]  /*63cf0*/  @P4 STG.E.U16 desc[UR76][R14.64], R12 ;  /* 0x0000000c0e004986 */ /* 0x0081e2000c10154c */
[----:B------:R-:W-:Y:S01]  /*63d00*/  ISETP.GE.AND P1, PT, R28, UR6, PT ;  /* 0x000000061c007c0c */ /* 0x000fe2000bf26270 */
[----:B------:R-:W-:Y:S01]  /*63d10*/  IMAD.WIDE R26, R6, 0x2, R4 ;  /* 0x00000002061a7825 */ /* 0x000fe200078e0204 */
[----:B------:R-:W1:Y:S01]  /*63d20*/  LDCU UR5, c[0x0][0x3b8] ;  /* 0x00007700ff0577ac */ /* 0x000e620008000800 */
[----:B------:R2:W-:Y:S04]  /*63d30*/  @P0 STG.E.U16 desc[UR76][R24.64], R29 ;  /* 0x0000001d18000986 */ /* 0x0005e8000c10154c */
[----:B0-----:R-:W3:Y:S04]  /*63d40*/  LDL R14, [R1+0x13f4] ;  /* 0x0013f400010e7983 */ /* 0x001ee80000100800 */
[----:B------:R-:W3:Y:S01]  /*63d50*/  LDL R15, [R1+0x13f8] ;  /* 0x0013f800010f7983 */ /* 0x000ee20000100800 */
[----:B----4-:R-:W-:Y:S01]  /*63d60*/  PRMT R7, R13, 0x7632, R7 ;  /* 0x000076320d077816 */ /* 0x010fe20000000007 */
[----:B------:R-:W0:Y:S02]  /*63d70*/  LDCU UR6, c[0x0][0x39c] ;  /* 0x00007380ff0677ac */ /* 0x000e240008000800 */
[----:B--2---:R-:W2:Y:S01]  /*63d80*/  LDL R25, [R1+0x13f0] ;  /* 0x0013f00001197983 */ /* 0x004ea20000100800 */
[----:B------:R-:W-:-:S03]  /*63d90*/  ISETP.LT.AND P0, PT, R0, UR4, !P2 ;  /* 0x0000000400007c0c */ /* 0x000fc6000d701270 */
[----:B------:R4:W-:Y:S04]  /*63da0*/  @P6 STG.E.U16 desc[UR76][R26.64], R13 ;  /* 0x0000000d1a006986 */ /* 0x0009e8000c10154c */
[----:B------:R-:W-:Y:S01]  /*63db0*/  STL [R1+0x1f50], R20 ;  /* 0x001f501401007387 */ /* 0x000fe20000100800 */
[----:B----4-:R-:W-:-:S05]  /*63dc0*/  IMAD.WIDE R12, R6, 0x2, R22 ;  /* 0x00000002060c7825 */ /* 0x010fca00078e0216 */
[----:B------:R4:W-:Y:S02]  /*63dd0*/  @P5 STG.E.U16 desc[UR76][R12.64], R7 ;  /* 0x000000070c005986 */ /* 0x0009e4000c10154c */
[----:B----4-:R-:W-:Y:S01]  /*63de0*/  IMAD.WIDE R12, R6, 0x2, R20 ;  /* 0x00000002060c7825 */ /* 0x010fe200078e0214 */
[----:B------:R-:W-:Y:S01]  /*63df0*/  PRMT R7, R8, 0x7632, R7 ;  /* 0x0000763208077816 */ /* 0x000fe20000000007 */
[----:B------:R-:W4:Y:S04]  /*63e00*/  LDL R20, [R1+0x548] ;  /* 0x0005480001147983 */ /* 0x000f280000100800 */
[----:B------:R0:W-:Y:S04]  /*63e10*/  STL [R1+0x1f4c], R21 ;  /* 0x001f4c1501007387 */ /* 0x0001e80000100800 */
[----:B------:R1:W-:Y:S04]  /*63e20*/  @P0 STG.E.U16 desc[UR76][R12.64], R8 ;  /* 0x000000080c000986 */ /* 0x0003e8000c10154c */
[----:B0-----:R-:W4:Y:S04]  /*63e30*/  LDL.LU R21, [R1+0x518] ;  /* 0x0005180001157983 */ /* 0x001f280000300800 */
[----:B-1----:R-:W4:Y:S01]  /*63e40*/  LDL.LU R8, [R1+0x1f58] ;  /* 0x001f580001087983 */ /* 0x002f220000300800 */
[----:B------:R-:W-:-:S03]  /*63e50*/  PRMT R28, R9, 0x7632, R28 ;  /* 0x00007632091c7816 */ /* 0x000fc6000000001c */
[----:B------:R-:W4:Y:S04]  /*63e60*/  LDL R12, [R1+0x13e4] ;  /* 0x0013e400010c7983 */ /* 0x000f280000100800 */
[----:B------:R-:W4:Y:S01]  /*63e70*/  LDL R13, [R1+0x11c0] ;  /* 0x0011c000010d7983 */ /* 0x000f220000100800 */
[----:B---3--:R-:W-:Y:S02]  /*63e80*/  ISETP.LT.AND P4, PT, R14, UR4, !P2 ;  /* 0x000000040e007c0c */ /* 0x008fe4000d781270 */
[----:B--2---:R-:W-:Y:S02]  /*63e90*/  ISETP.LT.AND P3, PT, R25, UR4, !P2 ;  /* 0x0000000419007c0c */ /* 0x004fe4000d761270 */
[----:B------:R-:W-:Y:S01]  /*63ea0*/  ISETP.LT.AND P6, PT, R15, UR4, !P2 ;  /* 0x000000040f007c0c */ /* 0x000fe2000d7c1270 */
[----:B------:R-:W-:-:S04]  /*63eb0*/  IMAD.WIDE R14, R6, 0x2, R18 ;  /* 0x00000002060e7825 */ /* 0x000fc800078e0212 */
[----:B------:R-:W-:-:S06]  /*63ec0*/  IMAD.WIDE R24, R6, 0x2, R16 ;  /* 0x0000000206187825 */ /* 0x000fcc00078e0210 */
[----:B------:R0:W-:Y:S04]  /*63ed0*/  @P3 STG.E.U16 desc[UR76][R14.64], R7 ;  /* 0x000000070e003986 */ /* 0x0001e8000c10154c */
[----:B------:R1:W-:Y:S04]  /*63ee0*/  @P4 STG.E.U16 desc[UR76][R24.64], R9 ;  /* 0x0000000918004986 */ /* 0x0003e8000c10154c */
[----:B0-----:R-:W2:Y:S04]  /*63ef0*/  LDL R7, [R1+0x13fc] ;  /* 0x0013fc0001077983 */ /* 0x001ea80000100800 */
[----:B------:R-:W3:Y:S04]  /*63f00*/  LDL R14, [R1+0x1400] ;  /* 0x00140000010e7983 */ /* 0x000ee80000100800 */
[----:B------:R-:W3:Y:S04]  /*63f10*/  LDL R15, [R1+0x13c0] ;  /* 0x0013c000010f7983 */ /* 0x000ee80000100800 */
[----:B-1----:R-:W3:Y:S01]  /*63f20*/  LDL.LU R9, [R1+0x1f54] ;  /* 0x001f540001097983 */ /* 0x002ee20000300800 */
[----:B------:R-:W-:-:S05]  /*63f30*/  IMAD.WIDE R26, R6, 0x2, R10 ;  /* 0x00000002061a7825 */ /* 0x000fca00078e020a */
[----:B------:R-:W-:Y:S01]  /*63f40*/  @P6 STG.E.U16 desc[UR76][R26.64], R28 ;  /* 0x0000001c1a006986 */ /* 0x000fe2000c10154c */
[----:B------:R-:W-:Y:S02]  /*63f50*/  ISETP.LT.AND P0, PT, R0, UR4, !P1 ;  /* 0x0000000400007c0c */ /* 0x000fe4000cf01270 */
[----:B----4-:R-:W-:Y:S01]  /*63f60*/  PRMT R29, R20, 0x7632, R29 ;  /* 0x00007632141d7816 */ /* 0x010fe2000000001d */
[----:B------:R0:W-:Y:S04]  /*63f70*/  STL [R1+0x1f48], R0 ;  /* 0x001f480001007387 */ /* 0x0001e80000100800 */
[----:B0-----:R-:W4:Y:S01]  /*63f80*/  LDL.LU R0, [R1+0x568] ;  /* 0x0005680001007983 */ /* 0x001f220000300800 */
[----:B------:R-:W-:-:S03]  /*63f90*/  ISETP.LT.AND P6, PT, R12, UR4, !P1 ;  /* 0x000000040c007c0c */ /* 0x000fc6000cfc1270 */
[----:B------:R-:W4:Y:S01]  /*63fa0*/  LDL.LU R20, [R1+0x1f50] ;  /* 0x001f500001147983 */ /* 0x000f220000300800 */
[----:B------:R-:W-:Y:S01]  /*63fb0*/  VIADD R28, R13, 0x56 ;  /* 0x000000560d1c7836 */ /* 0x000fe20000000000 */
[----:B--2---:R-:W-:Y:S01]  /*63fc0*/  ISETP.LT.AND P4, PT, R7, UR4, !P2 ;  /* 0x0000000407007c0c */ /* 0x004fe2000d781270 */
[----:B------:R-:W-:Y:S01]  /*63fd0*/  VIADD R7, R6, UR5 ;  /* 0x0000000506077c36 */ /* 0x000fe20008000000 */
[----:B------:R-:W0:Y:S01]  /*63fe0*/  LDCU UR5, c[0x0][0x3b8] ;  /* 0x00007700ff0577ac */ /* 0x000e220008000800 */
[----:B---3--:R-:W-:Y:S02]  /*63ff0*/  ISETP.LT.AND P3, PT, R14, UR4, !P2 ;  /* 0x000000040e007c0c */ /* 0x008fe4000d761270 */
[----:B------:R-:W-:Y:S01]  /*64000*/  ISETP.LT.AND P5, PT, R15, UR4, !P1 ;  /* 0x000000040f007c0c */ /* 0x000fe2000cfa1270 */
[----:B------:R-:W-:-:S04]  /*64010*/  IMAD.WIDE R12, R6, 0x2, R8 ;  /* 0x00000002060c7825 */ /* 0x000fc800078e0208 */
[----:B------:R-:W-:Y:S01]  /*64020*/  IMAD.WIDE R14, R6, 0x2, R2 ;  /* 0x00000002060e7825 */ /* 0x000fe200078e0202 */
[----:B------:R-:W-:Y:S02]  /*64030*/  PRMT R6, R21, 0x7632, R6 ;  /* 0x0000763215067816 */ /* 0x000fe40000000006 */
[----:B------:R1:W-:Y:S04]  /*64040*/  @P4 STG.E.U16 desc[UR76][R12.64], R21 ;  /* 0x000000150c004986 */ /* 0x0003e8000c10154c */
[----:B-1----:R-:W4:Y:S04]  /*64050*/  LDL.LU R21, [R1+0x1f4c] ;  /* 0x001f4c0001157983 */ /* 0x002f280000300800 */
[----:B------:R-:W2:Y:S04]  /*64060*/  LDL.LU R12, [R1+0x548] ;  /* 0x00054800010c7983 */ /* 0x000ea80000300800 */
[----:B------:R-:W3:Y:S04]  /*64070*/  LDL R13, [R1+0x13f0] ;  /* 0x0013f000010d7983 */ /* 0x000ee80000100800 */
[----:B------:R1:W-:Y:S01]  /*64080*/  @P3 STG.E.U16 desc[UR76][R14.64], R6 ;  /* 0x000000060e003986 */ /* 0x0003e2000c10154c */
[----:B------:R-:W-:-:S03]  /*64090*/  IMAD.WIDE R24, R7, 0x2, R4 ;  /* 0x0000000207187825 */ /* 0x000fc600078e0204 */
[----:B-1----:R-:W4:Y:S04]  /*640a0*/  LDL R6, [R1+0x11c0] ;  /* 0x0011c00001067983 */ /* 0x002f280000100800 */
[----:B------:R-:W4:Y:S04]  /*640b0*/  LDL R14, [R1+0x13fc] ;  /* 0x0013fc00010e7983 */ /* 0x000f280000100800 */
[----:B------:R-:W4:Y:S04]  /*640c0*/  LDL.LU R15, [R1+0x538] ;  /* 0x00053800010f7983 */ /* 0x000f280000300800 */
[----:B--2---:R1:W-:Y:S04]  /*640d0*/  @P5 STG.E.U16 desc[UR76][R24.64], R12 ;  /* 0x0000000c18005986 */ /* 0x0043e8000c10154c */
[----:B-1----:R-:W2:Y:S01]  /*640e0*/  LDL R24, [R1+0x13f4] ;  /* 0x0013f40001187983 */ /* 0x002ea20000100800 */
[----:B------:R-:W-:Y:S01]  /*640f0*/  IMAD.WIDE R26, R7, 0x2, R22 ;  /* 0x00000002071a7825 */ /* 0x000fe200078e0216 */
[----:B---3--:R-:W-:-:S03]  /*64100*/  ISETP.LT.AND P5, PT, R13, UR4, !P1 ;  /* 0x000000040d007c0c */ /* 0x008fc6000cfa1270 */
[----:B----4-:R-:W-:Y:S01]  /*64110*/  IMAD.WIDE R12, R7, 0x2, R20 ;  /* 0x00000002070c7825 */ /* 0x010fe200078e0214 */
[----:B------:R-:W3:Y:S04]  /*64120*/  LDL R25, [R1+0x13f8] ;  /* 0x0013f80001197983 */ /* 0x000ee80000100800 */
[----:B------:R-:W-:Y:S01]  /*64130*/  @P6 STG.E.U16 desc[UR76][R26.64], R29 ;  /* 0x0000001d1a006986 */ /* 0x000fe2000c10154c */
[----:B------:R-:W-:-:S03]  /*64140*/  VIADD R6, R6, 0x57 ;  /* 0x0000005706067836 */ /* 0x000fc60000000000 */
[----:B------:R1:W-:Y:S04]  /*64150*/  STL [R1+0x1f38], R29 ;  /* 0x001f381d01007387 */ /* 0x0003e80000100800 */
[----:B------:R4:W-:Y:S01]  /*64160*/  @P0 STG.E.U16 desc[UR76][R12.64], R15 ;  /* 0x0000000f0c000986 */ /* 0x0009e2000c10154c */
[----:B------:R-:W-:Y:S02]  /*64170*/  ISETP.GE.AND P0, PT, R6, UR7, PT ;  /* 0x0000000706007c0c */ /* 0x000fe4000bf06270 */
[----:B------:R-:W-:Y:S01]  /*64180*/  PRMT R6, R15, 0x7632, R6 ;  /* 0x000076320f067816 */ /* 0x000fe20000000006 */
[----:B-1----:R-:W3:Y:S04]  /*64190*/  LDL R29, [R1+0x13e4] ;  /* 0x0013e400011d7983 */ /* 0x002ee80000100800 */
[----:B------:R1:W-:Y:S01]  /*641a0*/  STL [R1+0x1f44], R18 ;  /* 0x001f441201007387 */ /* 0x0003e20000100800 */
[----:B------:R-:W-:-:S02]  /*641b0*/  ISETP.LT.AND P4, PT, R14, UR4, !P1 ;  /* 0x000000040e007c0c */ /* 0x000fc4000cf81270 */
[----:B------:R-:W-:Y:S01]  /*641c0*/  ISETP.GE.AND P2, PT, R28, UR6, PT ;  /* 0x000000061c007c0c */ /* 0x000fe2000bf46270 */
[----:B----4-:R-:W-:-:S04]  /*641d0*/  IMAD.WIDE R12, R7, 0x2, R18 ;  /* 0x00000002070c7825 */ /* 0x010fc800078e0212 */
[C---:B------:R-:W-:Y:S01]  /*641e0*/  IMAD.WIDE R14, R7.reuse, 0x2, R16 ;  /* 0x00000002070e7825 */ /* 0x040fe200078e0210 */
[----:B-1----:R-:W4:Y:S04]  /*641f0*/  LDL R18, [R1+0x13f0] ;  /* 0x0013f00001127983 */ /* 0x002f280000100800 */
[----:B------:R1:W-:Y:S04]  /*64200*/  STL [R1+0x1f40], R19 ;  /* 0x001f401301007387 */ /* 0x0003e80000100800 */
[----:B------:R0:W-:Y:S01]  /*64210*/  @P5 STG.E.U16 desc[UR76][R12.64], R6 ;  /* 0x000000060c005986 */ /* 0x0001e2000c10154c */
[----:B------:R-:W-:Y:S01]  /*64220*/  PRMT R28, R0, 0x7632, R28 ;  /* 0x00007632001c7816 */ /* 0x000fe2000000001c */
[----:B------:R-:W-:Y:S01]  /*64230*/  IMAD.WIDE R26, R7, 0x2, R8 ;  /* 0x00000002071a7825 */ /* 0x000fe200078e0208 */
[----:B------:R-:W2:Y:S01]  /*64240*/  LDCU UR6, c[0x0][0x39c] ;  /* 0x00007380ff0677ac */ /* 0x000ea20008000800 */
[----:B------:R-:W2:Y:S01]  /*64250*/  LDCU UR7, c[0x0][0x3b8] ;  /* 0x00007700ff0777ac */ /* 0x000ea20008000800 */
[----:B-1----:R-:W4:Y:S04]  /*64260*/  LDL.LU R19, [R1+0x50c] ;  /* 0x00050c0001137983 */ /* 0x002f280000300800 */
[----:B0-----:R-:W4:Y:S04]  /*64270*/  LDL R6, [R1+0x1400] ;  /* 0x0014000001067983 */ /* 0x001f280000100800 */
[----:B------:R-:W4:Y:S04]  /*64280*/  LDL R12, [R1+0x13c0] ;  /* 0x0013c000010c7983 */ /* 0x000f280000100800 */
[----:B------:R-:W4:Y:S01]  /*64290*/  LDL.LU R13, [R1+0x558] ;  /* 0x00055800010d7983 */ /* 0x000f220000300800 */
[----:B--2---:R-:W-:-:S13]  /*642a0*/  ISETP.LT.AND P6, PT, R24, UR4, !P1 ;  /* 0x0000000418007c0c */ /* 0x004fda000cfc1270 */
[----:B------:R0:W-:Y:S04]  /*642b0*/  @P6 STG.E.U16 desc[UR76][R14.64], R0 ;  /* 0x000000000e006986 */ /* 0x0001e8000c10154c */
[----:B0-----:R-:W2:Y:S01]  /*642c0*/  LDL.LU R0, [R1+0x1f48] ;  /* 0x001f480001007983 */ /* 0x001ea20000300800 */
[----:B---3--:R-:W-:Y:S01]  /*642d0*/  ISETP.LT.AND P3, PT, R25, UR4, !P1 ;  /* 0x0000000419007c0c */ /* 0x008fe2000cf61270 */
[----:B------:R-:W-:-:S04]  /*642e0*/  IMAD.WIDE R24, R7, 0x2, R10 ;  /* 0x0000000207187825 */ /* 0x000fc800078e020a */
[----:B------:R-:W-:-:S08]  /*642f0*/  IMAD.WIDE R14, R7, 0x2, R2 ;  /* 0x00000002070e7825 */ /* 0x000fd000078e0202 */
[----:B------:R0:W-:Y:S01]  /*64300*/  @P3 STG.E.U16 desc[UR76][R24.64], R28 ;  /* 0x0000001c18003986 */ /* 0x0001e2000c10154c */
[----:B----4-:R-:W-:Y:S02]  /*64310*/  ISETP.LT.AND P1, PT, R6, UR4, !P1 ;  /* 0x0000000406007c0c */ /* 0x010fe4000cf21270 */
[----:B------:R-:W-:Y:S01]  /*64320*/  ISETP.LT.AND P3, PT, R12, UR4, !P2 ;  /* 0x000000040c007c0c */ /* 0x000fe2000d761270 */
[----:B------:R1:W-:Y:S01]  /*64330*/  @P4 STG.E.U16 desc[UR76][R26.64], R13 ;  /* 0x0000000d1a004986 */ /* 0x0003e2000c10154c */
[----:B------:R-:W-:-:S03]  /*64340*/  ISETP.LT.AND P4, PT, R29, UR4, !P2 ;  /* 0x000000041d007c0c */ /* 0x000fc6000d781270 */
[----:B------:R-:W3:Y:S01]  /*64350*/  LDL.LU R29, [R1+0x52c] ;  /* 0x00052c00011d7983 */ /* 0x000ee20000300800 */
[----:B0-----:R-:W-:Y:S01]  /*64360*/  PRMT R25, R13, 0x7632, R25 ;  /* 0x000076320d197816 */ /* 0x001fe20000000019 */
[----:B-1----:R-:W-:Y:S01]  /*64370*/  VIADD R26, R7, UR5 ;  /* 0x00000005071a7c36 */ /* 0x002fe20008000000 */
[----:B------:R-:W-:-:S03]  /*64380*/  PRMT R24, R19, 0x7632, R24 ;  /* 0x0000763213187816 */ /* 0x000fc60000000018 */
[----:B------:R0:W-:Y:S01]  /*64390*/  @P1 STG.E.U16 desc[UR76][R14.64], R25 ;  /* 0x000000190e001986 */ /* 0x0001e2000c10154c */
[----:B------:R-:W1:Y:S01]  /*643a0*/  LDCU UR5, c[0x0][0x3b8] ;  /* 0x00007700ff0577ac */ /* 0x000e620008000800 */
[----:B------:R-:W-:-:S04]  /*643b0*/  IMAD.WIDE R12, R26, 0x2, R4 ;  /* 0x000000021a0c7825 */ /* 0x000fc800078e0204 */
[----:B------:R-:W-:Y:S01]  /*643c0*/  IMAD.WIDE R6, R26, 0x2, R22 ;  /* 0x000000021a067825 */ /* 0x000fe200078e0216 */
[----:B------:R-:W-:Y:S01]  /*643d0*/  ISETP.LT.AND P1, PT, R18, UR4, !P2 ;  /* 0x0000000412007c0c */ /* 0x000fe2000d721270 */
[----:B------:R-:W-:Y:S04]  /*643e0*/  @P3 STG.E.U16 desc[UR76][R12.64], R19 ;  /* 0x000000130c003986 */ /* 0x000fe8000c10154c */
[----:B------:R-:W-:Y:S01]  /*643f0*/  @P4 STG.E.U16 desc[UR76][R6.64], R24 ;  /* 0x0000001806004986 */ /* 0x000fe2000c10154c */
[----:B--2---:R-:W-:-:S03]  /*64400*/  ISETP.LT.AND P5, PT, R0, UR4, !P2 ;  /* 0x0000000400007c0c */ /* 0x004fc6000d7a1270 */
[----:B------:R2:W-:Y:S04]  /*64410*/  STL [R1+0x1f3c], R0 ;  /* 0x001f3c0001007387 */ /* 0x0005e80000100800 */
[----:B0-----:R-:W4:Y:S04]  /*64420*/  LDL R25, [R1+0x1400] ;  /* 0x0014000001197983 */ /* 0x001f280000100800 */
[----:B--2---:R-:W2:Y:S04]  /*64430*/  LDL R0, [R1+0x51c] ;  /* 0x00051c0001007983 */ /* 0x004ea80000100800 */
[----:B------:R-:W2:Y:S04]  /*64440*/  LDL.LU R18, [R1+0x1f44] ;  /* 0x001f440001127983 */ /* 0x000ea80000300800 */
[----:B------:R-:W2:Y:S04]  /*64450*/  LDL.LU R19, [R1+0x1f40] ;  /* 0x001f400001137983 */ /* 0x000ea80000300800 */
[----:B------:R-:W2:Y:S04]  /*64460*/  LDL R13, [R1+0x11c0] ;  /* 0x0011c000010d7983 */ /* 0x000ea80000100800 */
[----:B------:R-:W2:Y:S01]  /*64470*/  LDL.LU R6, [R1+0x4fc] ;  /* 0x0004fc0001067983 */ /* 0x000ea20000300800 */
[----:B------:R-:W-:-:S03]  /*64480*/  IMAD.WIDE R14, R26, 0x2, R20 ;  /* 0x000000021a0e7825 */ /* 0x000fc600078e0214 */
[----:B------:R-:W3:Y:S04]  /*64490*/  LDL R7, [R1+0x13f4] ;  /* 0x0013f40001077983 */ /* 0x000ee80000100800 */
[----:B------:R-:W3:Y:S04]  /*644a0*/  LDL R24, [R1+0x13fc] ;  /* 0x0013fc0001187983 */ /* 0x000ee80000100800 */
[----:B--2---:R0:W-:Y:S04]  /*644b0*/  @P5 STG.E.U16 desc[UR76][R14.64], R6 ;  /* 0x000000060e005986 */ /* 0x0041e8000c10154c */
[----:B0-----:R-:W2:Y:S01]  /*644c0*/  LDL R15, [R1+0x13f8] ;  /* 0x0013f800010f7983 */ /* 0x001ea20000100800 */
[----:B---3--:R-:W-:-:S02]  /*644d0*/  ISETP.LT.AND P5, PT, R7, UR4, !P2 ;  /* 0x0000000407007c0c */ /* 0x008fc4000d7a1270 */
[----:B------:R-:W-:Y:S01]  /*644e0*/  PRMT R12, R6, 0x7632, R12 ;  /* 0x00007632060c7816 */ /* 0x000fe2000000000c */
[----:B------:R-:W-:-:S04]  /*644f0*/  IMAD.WIDE R6, R26, 0x2, R18 ;  /* 0x000000021a067825 */ /* 0x000fc800078e0212 */
[----:B------:R-:W-:Y:S01]  /*64500*/  VIADD R13, R13, 0x58 ;  /* 0x000000580d0d7836 */ /* 0x000fe20000000000 */
[----:B------:R-:W-:Y:S02]  /*64510*/  ISETP.LT.AND P3, PT, R24, UR4, !P2 ;  /* 0x0000000418007c0c */ /* 0x000fe4000d761270 */
[----:B----4-:R-:W-:Y:S01]  /*64520*/  ISETP.LT.AND P6, PT, R25, UR4, !P2 ;  /* 0x0000000419007c0c */ /* 0x010fe2000d7c1270 */
[----:B------:R0:W-:Y:S04]  /*64530*/  @P1 STG.E.U16 desc[UR76][R6.64], R12 ;  /* 0x0000000c06001986 */ /* 0x0001e8000c10154c */
[----:B------:R3:W-:Y:S01]  /*64540*/  STL [R1+0x1f34], R16 ;  /* 0x001f341001007387 */ /* 0x0007e20000100800 */
[----:B------:R-:W-:Y:S02]  /*64550*/  PRMT R27, R29, 0x7632, R27 ;  /* 0x000076321d1b7816 */ /* 0x000fe4000000001b */
[----:B------:R-:W-:Y:S01]  /*64560*/  PRMT R28, R0, 0x7632, R28 ;  /* 0x00007632001c7816 */ /* 0x000fe2000000001c */
[----:B0-----:R-:W-:-:S02]  /*64570*/  IMAD.WIDE R6, R26, 0x2, R16 ;  /* 0x000000021a067825 */ /* 0x001fc400078e0210 */
[----:B---3--:R-:W3:Y:S04]  /*64580*/  LDL.LU R16, [R1+0x54c] ;  /* 0x00054c0001107983 */ /* 0x008ee80000300800 */
[----:B------:R0:W-:Y:S04]  /*64590*/  STL [R1+0x1f30], R17 ;  /* 0x001f301101007387 */ /* 0x0001e80000100800 */
[----:B------:R4:W-:Y:S04]  /*645a0*/  @P5 STG.E.U16 desc[UR76][R6.64], R29 ;  /* 0x0000001d06005986 */ /* 0x0009e8000c10154c */
[----:B0-----:R-:W3:Y:S04]  /*645b0*/  LDL.LU R17, [R1+0x53c] ;  /* 0x00053c0001117983 */ /* 0x001ee80000300800 */
[----:B------:R-:W3:Y:S04]  /*645c0*/  LDL.LU R0, [R1+0x1f3c] ;  /* 0x001f3c0001007983 */ /* 0x000ee80000300800 */
[----:B----4-:R-:W4:Y:S04]  /*645d0*/  LDL.LU R29, [R1+0x1f38] ;  /* 0x001f3800011d7983 */ /* 0x010f280000300800 */
[----:B------:R-:W4:Y:S04]  /*645e0*/  LDL R6, [R1+0x13e4] ;  /* 0x0013e40001067983 */ /* 0x000f280000100800 */
[----:B------:R-:W4:Y:S01]  /*645f0*/  LDL R7, [R1+0x11c0] ;  /* 0x0011c00001077983 */ /* 0x000f220000100800 */
[----:B--2---:R-:W-:-:S02]  /*64600*/  ISETP.LT.AND P4, PT, R15, UR4, !P2 ;  /* 0x000000040f007c0c */ /* 0x004fc4000d781270 */
[----:B------:R-:W-:Y:S01]  /*64610*/  ISETP.GE.AND P2, PT, R13, UR6, PT ;  /* 0x000000060d007c0c */ /* 0x000fe2000bf46270 */
[C---:B------:R-:W-:Y:S01]  /*64620*/  IMAD.WIDE R12, R26.reuse, 0x2, R10 ;  /* 0x000000021a0c7825 */ /* 0x040fe200078e020a */
[----:B------:R-:W0:Y:S09]  /*64630*/  LDCU UR6, c[0x0][0x39c] ;  /* 0x00007380ff0677ac */ /* 0x000e320008000800 */
[----:B------:R2:W-:Y:S04]  /*64640*/  @P4 STG.E.U16 desc[UR76][R12.64], R27 ;  /* 0x0000001b0c004986 */ /* 0x0005e8000c10154c */
[----:B--2---:R-:W2:Y:S04]  /*64650*/  LDL.LU R27, [R1+0x51c] ;  /* 0x00051c00011b7983 */ /* 0x004ea80000300800 */
[----:B------:R-:W2:Y:S04]  /*64660*/  LDL R12, [R1+0x13c0] ;  /* 0x0013c000010c7983 */ /* 0x000ea80000100800 */
[----:B------:R-:W2:Y:S01]  /*64670*/  LDL R13, [R1+0x13f0] ;  /* 0x0013f000010d7983 */ /* 0x000ea20000100800 */
[----:B------:R-:W-:-:S04]  /*64680*/  IMAD.WIDE R14, R26, 0x2, R8 ;  /* 0x000000021a0e7825 */ /* 0x000fc800078e0208 */
[----:B------:R-:W-:Y:S01]  /*64690*/  IMAD.WIDE R24, R26, 0x2, R2 ;  /* 0x000000021a187825 */ /* 0x000fe200078e0202 */
[----:B---3--:R-:W-:-:S03]  /*646a0*/  ISETP.LT.AND P4, PT, R0, UR4, !P0 ;  /* 0x0000000400007c0c */ /* 0x008fc6000c781270 */
[----:B----4-:R-:W-:Y:S01]  /*646b0*/  VIADD R7, R7, 0x59 ;  /* 0x0000005907077836 */ /* 0x010fe20000000000 */
[----:B------:R3:W-:Y:S01]  /*646c0*/  STL [R1+0x1f2c], R0 ;  /* 0x001f2c0001007387 */ /* 0x0007e20000100800 */
[----:B------:R-:W-:-:S03]  /*646d0*/  PRMT R29, R17, 0x7632, R29 ;  /* 0x00007632111d7816 */ /* 0x000fc6000000001d */
[----:B0-----:R-:W-:Y:S01]  /*646e0*/  ISETP.GE.AND P5, PT, R7, UR6, PT ;  /* 0x0000000607007c0c */ /* 0x001fe2000bfa6270 */
[----:B------:R-:W0:Y:S01]  /*646f0*/  LDCU UR6, c[0x0][0x39c] ;  /* 0x00007380ff0677ac */ /* 0x000e220008000800 */
[----:B---3--:R-:W3:Y:S04]  /*64700*/  LDL.LU R0, [R1+0x56c] ;  /* 0x00056c0001007983 */ /* 0x008ee80000300800 */
[----:B------:R-:W4:Y:S04]  /*64710*/  LDL R7, [R1+0x13c0] ;  /* 0x0013c00001077983 */ /* 0x000f280000100800 */
[----:B--2---:R2:W-:Y:S01]  /*64720*/  @P3 STG.E.U16 desc[UR76][R14.64], R27 ;  /* 0x0000001b0e003986 */ /* 0x0045e2000c10154c */
[----:B------:R-:W-:-:S02]  /*64730*/  ISETP.LT.AND P1, PT, R12, UR4, !P0 ;  /* 0x000000040c007c0c */ /* 0x000fc4000c721270 */
[----:B------:R-:W-:Y:S01]  /*64740*/  ISETP.LT.AND P3, PT, R6, UR4, !P0 ;  /* 0x0000000406007c0c */ /* 0x000fe2000c761270 */
[----:B-1----:R-:W-:Y:S01]  /*64750*/  VIADD R6, R26, UR5 ;  /* 0x000000051a067c36 */ /* 0x002fe20008000000 */
[----:B------:R1:W-:Y:S01]  /*64760*/  @P6 STG.E.U16 desc[UR76][R24.64], R28 ;  /* 0x0000001c18006986 */ /* 0x0003e2000c10154c */
[----:B------:R-:W-:Y:S01]  /*64770*/  ISETP.LT.AND P6, PT, R13, UR4, !P0 ;  /* 0x000000040d007c0c */ /* 0x000fe2000c7c1270 */
[----:B------:R-:W0:Y:S01]  /*64780*/  LDCU UR5, c[0x0][0x3b8] ;  /* 0x00007700ff0577ac */ /* 0x000e220008000800 */
[----:B------:R-:W-:-:S04]  /*64790*/  IMAD.WIDE R12, R6, 0x2, R4 ;  /* 0x00000002060c7825 */ /* 0x000fc800078e0204 */
[----:B--2---:R-:W-:Y:S01]  /*647a0*/  IMAD.WIDE R14, R6, 0x2, R22 ;  /* 0x00000002060e7825 */ /* 0x004fe200078e0216 */
[----:B-1----:R-:W-:-:S03]  /*647b0*/  PRMT R28, R16, 0x7632, R28 ;  /* 0x00007632101c7816 */ /* 0x002fc6000000001c */
[C---:B------:R-:W-:Y:S01]  /*647c0*/  IMAD.WIDE R24, R6.reuse, 0x2, R20 ;  /* 0x0000000206187825 */ /* 0x040fe200078e0214 */
[----:B------:R1:W-:Y:S04]  /*647d0*/  @P1 STG.E.U16 desc[UR76][R12.64], R16 ;  /* 0x000000100c001986 */ /* 0x0003e8000c10154c */
[----:B------:R2:W-:Y:S04]  /*647e0*/  @P3 STG.E.U16 desc[UR76][R14.64], R28 ;  /* 0x0000001c0e003986 */ /* 0x0005e8000c10154c */
[----:B------:R0:W-:Y:S04]  /*647f0*/  @P4 STG.E.U16 desc[UR76][R24.64], R17 ;  /* 0x0000001118004986 */ /* 0x0001e8000c10154c */
[----:B-1----:R-:W4:Y:S04]  /*64800*/  LDL.LU R16, [R1+0x1f34] ;  /* 0x001f340001107983 */ /* 0x002f280000300800 */
[----:B------:R-:W4:Y:S04]  /*64810*/  LDL R12, [R1+0x1400] ;  /* 0x00140000010c7983 */ /* 0x000f280000100800 */
[----:B--2---:R-:W2:Y:S04]  /*64820*/  LDL R14, [R1+0x13f8] ;  /* 0x0013f800010e7983 */ /* 0x004ea80000100800 */
[----:B------:R-:W2:Y:S04]  /*64830*/  LDL R15, [R1+0x13fc] ;  /* 0x0013fc00010f7983 */ /* 0x000ea80000100800 */
[----:B0-----:R-:W2:Y:S04]  /*64840*/  LDL.LU R17, [R1+0x1f30] ;  /* 0x001f300001117983 */ /* 0x001ea80000300800 */
[----:B------:R-:W2:Y:S01]  /*64850*/  LDL R25, [R1+0x13f4] ;  /* 0x0013f40001197983 */ /* 0x000ea20000100800 */
[----:B------:R-:W-:-:S03]  /*64860*/  IMAD.WIDE R26, R6, 0x2, R18 ;  /* 0x00000002061a7825 */ /* 0x000fc600078e0212 */
[----:B------:R-:W-:Y:S04]  /*64870*/  STL [R1+0x1f24], R29 ;  /* 0x001f241d01007387 */ /* 0x000fe80000100800 */
[----:B------:R0:W-:Y:S04]  /*64880*/  @P6 STG.E.U16 desc[UR76][R26.64], R29 ;  /* 0x0000001d1a006986 */ /* 0x0001e8000c10154c */
[----:B0-----:R-:W2:Y:S01]  /*64890*/  LDL.LU R29, [R1+0x55c] ;  /* 0x00055c00011d7983 */ /* 0x001ea20000300800 */
[----:B------:R-:W-:Y:S01]  /*648a0*/  IMAD.WIDE R26, R6, 0x2, R10 ;  /* 0x00000002061a7825 */ /* 0x000fe200078e020a */
[----:B---3--:R-:W-:-:S02]  /*648b0*/  PRMT R13, R0, 0x7632, R13 ;  /* 0x00007632000d7816 */ /* 0x008fc4000000000d */
[----:B----4-:R-:W-:Y:S02]  /*648c0*/  ISETP.LT.AND P6, PT, R7, UR4, !P2 ;  /* 0x0000000407007c0c */ /* 0x010fe4000d7c1270 */
[----:B--2---:R-:W-:Y:S02]  /*648d0*/  ISETP.LT.AND P3, PT, R14, UR4, !P0 ;  /* 0x000000040e007c0c */ /* 0x004fe4000c761270 */
[----:B------:R-:W-:Y:S02]  /*648e0*/  ISETP.LT.AND P4, PT, R25, UR4, !P0 ;  /* 0x0000000419007c0c */ /* 0x000fe4000c781270 */
[----:B------:R-:W-:Y:S02]  /*648f0*/  ISETP.LT.AND P1, PT, R15, UR4, !P0 ;  /* 0x000000040f007c0c */ /* 0x000fe4000c721270 */
[----:B------:R-:W-:Y:S01]  /*64900*/  ISETP.LT.AND P0, PT, R12, UR4, !P0 ;  /* 0x000000040c007c0c */ /* 0x000fe2000c701270 */
[----:B------:R-:W-:-:S04]  /*64910*/  IMAD.WIDE R24, R6, 0x2, R16 ;  /* 0x0000000206187825 */ /* 0x000fc800078e0210 */
[----:B------:R-:W-:-:S04]  /*64920*/  IMAD.WIDE R14, R6, 0x2, R8 ;  /* 0x00000002060e7825 */ /* 0x000fc800078e0208 */
[C---:B------:R-:W-:Y:S01]  /*64930*/  VIADD R12, R6.reuse, UR5 ;  /* 0x00000005060c7c36 */ /* 0x040fe20008000000 */
[----:B------:R0:W-:Y:S01]  /*64940*/  STL [R1+0x1f28], R17 ;  /* 0x001f281101007387 */ /* 0x0001e20000100800 */
[----:B------:R-:W-:Y:S01]  /*64950*/  IMAD.WIDE R6, R6, 0x2, R2 ;  /* 0x0000000206067825 */ /* 0x000fe200078e0202 */
[----:B------:R-:W1:Y:S02]  /*64960*/  LDCU UR5, c[0x0][0x3b8] ;  /* 0x00007700ff0577ac */ /* 0x000e640008000800 */
[----:B------:R2:W-:Y:S04]  /*64970*/  @P4 STG.E.U16 desc[UR76][R24.64], R0 ;  /* 0x0000000018004986 */ /* 0x0005e8000c10154c */
[----:B0-----:R-:W3:Y:S04]  /*64980*/  LDL R17, [R1+0x570] ;  /* 0x0005700001117983 */ /* 0x001ee80000100800 */
[----:B------:R0:W-:Y:S01]  /*64990*/  @P3 STG.E.U16 desc[UR76][R26.64], R13 ;  /* 0x0000000d1a003986 */ /* 0x0001e2000c10154c */
[----:B------:R-:W-:-:S03]  /*649a0*/  PRMT R28, R29, 0x7632, R28 ;  /* 0x000076321d1c7816 */ /* 0x000fc6000000001c */
[----:B------:R4:W-:Y:S04]  /*649b0*/  @P1 STG.E.U16 desc[UR76][R14.64], R29 ;  /* 0x0000001d0e001986 */ /* 0x0009e8000c10154c */
[----:B--2---:R-:W2:Y:S04]  /*649c0*/  LDL.LU R0, [R1+0x1f2c] ;  /* 0x001f2c0001007983 */ /* 0x004ea80000300800 */
[----:B0-----:R-:W2:Y:S04]  /*649d0*/  LDL R13, [R1+0x11c0] ;  /* 0x0011c000010d7983 */ /* 0x001ea80000100800 */
[----:B------:R-:W3:Y:S04]  /*649e0*/  LDL.LU R27, [R1+0x580] ;  /* 0x00058000011b7983 */ /* 0x000ee80000300800 */
[----:B------:R0:W-:Y:S04]  /*649f0*/  @P0 STG.E.U16 desc[UR76][R6.64], R28 ;  /* 0x0000001c06000986 */ /* 0x0001e8000c10154c */
[----:B----4-:R-:W4:Y:S04]  /*64a00*/  LDL R14, [R1+0x13f0] ;  /* 0x0013f000010e7983 */ /* 0x010f280000100800 */
[----:B------:R-:W3:Y:S04]  /*64a10*/  LDL R15, [R1+0x13f4] ;  /* 0x0013f400010f7983 */ /* 0x000ee80000100800 */
[----:B------:R-:W3:Y:S04]  /*64a20*/  LDL.LU R29, [R1+0x5a0] ;  /* 0x0005a000011d7983 */ /* 0x000ee80000300800 */
[----:B0-----:R-:W3:Y:S04]  /*64a30*/  LDL R6, [R1+0x13e4] ;  /* 0x0013e40001067983 */ /* 0x001ee80000100800 */
[----:B------:R-:W4:Y:S01]  /*64a40*/  LDL.LU R7, [R1+0x590] ;  /* 0x0005900001077983 */ /* 0x000f220000300800 */
[----:B------:R-:W-:-:S04]  /*64a50*/  IMAD.WIDE R24, R12, 0x2, R4 ;  /* 0x000000020c187825 */ /* 0x000fc800078e0204 */
[----:B--2---:R-:W-:Y:S01]  /*64a60*/  VIADD R13, R13, 0x5a ;  /* 0x0000005a0d0d7836 */ /* 0x004fe20000000000 */
[----:B---3--:R-:W-:Y:S01]  /*64a70*/  ISETP.LT.AND P0, PT, R6, UR4, !P2 ;  /* 0x0000000406007c0c */ /* 0x008fe2000d701270 */
[----:B----4-:R0:W-:Y:S01]  /*64a80*/  @P6 STG.E.U16 desc[UR76][R24.64], R7 ;  /* 0x0000000718006986 */ /* 0x0101e2000c10154c */
[----:B------:R-:W-:Y:S02]  /*64a90*/  PRMT R26, R7, 0x7632, R26 ;  /* 0x00007632071a7816 */ /* 0x000fe4000000001a */
[----:B------:R-:W-:Y:S02]  /*64aa0*/  ISETP.GE.AND P1, PT, R13, UR6, PT ;  /* 0x000000060d007c0c */ /* 0x000fe4000bf26270 */
[----:B------:R-:W-:Y:S02]  /*64ab0*/  PRMT R13, R17, 0x7632, R13 ;  /* 0x00007632110d7816 */ /* 0x000fe4000000000d */
[----:B------:R-:W-:Y:S01]  /*64ac0*/  ISETP.LT.AND P3, PT, R0, UR4, !P2 ;  /* 0x0000000400007c0c */ /* 0x000fe2000d761270 */
[----:B------:R-:W2:Y:S01]  /*64ad0*/  LDL.LU R17, [R1+0x1f28] ;  /* 0x001f280001117983 */ /* 0x000ea20000300800 */
[----:B------:R-:W-:-:S02]  /*64ae0*/  ISETP.LT.AND P6, PT, R14, UR4, !P2 ;  /* 0x000000040e007c0c */ /* 0x000fc4000d7c1270 */
[----:B------:R-:W-:Y:S01]  /*64af0*/  ISETP.LT.AND P4, PT, R15, UR4, !P2 ;  /* 0x000000040f007c0c */ /* 0x000fe2000d781270 */
[----:B0-----:R-:W-:-:S04]  /*64b00*/  IMAD.WIDE R6, R12, 0x2, R22 ;  /* 0x000000020c067825 */ /* 0x001fc800078e0216 */
[C---:B------:R-:W-:Y:S01]  /*64b10*/  IMAD.WIDE R24, R12.reuse, 0x2, R18 ;  /* 0x000000020c187825 */ /* 0x040fe200078e0212 */
[----:B------:R-:W-:Y:S01]  /*64b20*/  PRMT R28, R29, 0x7632, R28 ;  /* 0x000076321d1c7816 */ /* 0x000fe2000000001c */
[----:B------:R-:W0:Y:S01]  /*64b30*/  LDCU UR6, c[0x0][0x3b8] ;  /* 0x00007700ff0677ac */ /* 0x000e220008000800 */
[----:B------:R3:W-:Y:S04]  /*64b40*/  @P0 STG.E.U16 desc[UR76][R6.64], R26 ;  /* 0x0000001a06000986 */ /* 0x0007e8000c10154c */
[----:B---3--:R-:W3:Y:S01]  /*64b50*/  LDL.LU R6, [R1+0x570] ;  /* 0x0005700001067983 */ /* 0x008ee20000300800 */
[----:B------:R-:W-:-:S03]  /*64b60*/  IMAD.WIDE R14, R12, 0x2, R20 ;  /* 0x000000020c0e7825 */ /* 0x000fc600078e0214 */
[----:B------:R-:W4:Y:S04]  /*64b70*/  LDL R7, [R1+0x13f8] ;  /* 0x0013f80001077983 */ /* 0x000f280000100800 */
[----:B------:R-:W2:Y:S04]  /*64b80*/  LDL R26, [R1+0x13c0] ;  /* 0x0013c000011a7983 */ /* 0x000ea80000100800 */
[----:B---3--:R3:W-:Y:S04]  /*64b90*/  @P3 STG.E.U16 desc[UR76][R14.64], R6 ;  /* 0x000000060e003986 */ /* 0x0087e8000c10154c */
[----:B---3--:R-:W3:Y:S04]  /*64ba0*/  LDL R14, [R1+0x13fc] ;  /* 0x0013fc00010e7983 */ /* 0x008ee80000100800 */
[----:B------:R-:W3:Y:S01]  /*64bb0*/  LDL R15, [R1+0x1400] ;  /* 0x00140000010f7983 */ /* 0x000ee20000100800 */
[----:B----4-:R-:W-:Y:S01]  /*64bc0*/  ISETP.LT.AND P0, PT, R7, UR4, !P2 ;  /* 0x0000000407007c0c */ /* 0x010fe2000d701270 */
[----:B--2---:R-:W-:-:S02]  /*64bd0*/  IMAD.WIDE R6, R12, 0x2, R16 ;  /* 0x000000020c067825 */ /* 0x004fc400078e0210 */
[----:B------:R2:W-:Y:S04]  /*64be0*/  @P6 STG.E.U16 desc[UR76][R24.64], R13 ;  /* 0x0000000d18006986 */ /* 0x0005e8000c10154c */
[----:B------:R-:W-:Y:S04]  /*64bf0*/  @P4 STG.E.U16 desc[UR76][R6.64], R27 ;  /* 0x0000001b06004986 */ /* 0x000fe8000c10154c */
[----:B------:R4:W-:Y:S01]  /*64c00*/  STL [R1+0x1f20], R11 ;  /* 0x001f200b01007387 */ /* 0x0009e20000100800 */
[----:B--2---:R-:W-:-:S03]  /*64c10*/  IMAD.WIDE R24, R12, 0x2, R10 ;  /* 0x000000020c187825 */ /* 0x004fc600078e020a */
[----:B----4-:R-:W2:Y:S01]  /*64c20*/  LDL.LU R11, [R1+0x5d0] ;  /* 0x0005d000010b7983 */ /* 0x010ea20000300800 */
[----:B------:R-:W-:Y:S01]  /*64c30*/  PRMT R6, R27, 0x7632, R6 ;  /* 0x000076321b067816 */ /* 0x000fe20000000006 */
[----:B-1----:R-:W-:Y:S01]  /*64c40*/  VIADD R7, R12, UR5 ;  /* 0x000000050c077c36 */ /* 0x002fe20008000000 */
[----:B---3--:R-:W-:Y:S02]  /*64c50*/  ISETP.LT.AND P3, PT, R14, UR4, !P2 ;  /* 0x000000040e007c0c */ /* 0x008fe4000d761270 */
[----:B------:R-:W-:Y:S01]  /*64c60*/  ISETP.LT.AND P2, PT, R15, UR4, !P2 ;  /* 0x000000040f007c0c */ /* 0x000fe2000d741270 */
[----:B------:R-:W-:-:S04]  /*64c70*/  IMAD.WIDE R14, R12, 0x2, R8 ;  /* 0x000000020c0e7825 */ /* 0x000fc800078e0208 */
[----:B------:R-:W-:Y:S01]  /*64c80*/  IMAD.WIDE R12, R12, 0x2, R2 ;  /* 0x000000020c0c7825 */ /* 0x000fe200078e0202 */
[----:B------:R1:W-:Y:S01]  /*64c90*/  @P0 STG.E.U16 desc[UR76][R24.64], R6 ;  /* 0x0000000618000986 */ /* 0x0003e2000c10154c */
[----:B------:R-:W-:Y:S01]  /*64ca0*/  ISETP.LT.AND P6, PT, R26, UR4, !P5 ;  /* 0x000000041a007c0c */ /* 0x000fe2000efc1270 */
[----:B------:R-:W3:Y:S03]  /*64cb0*/  LDCU UR5, c[0x0][0x3b8] ;  /* 0x00007700ff0577ac */ /* 0x000ee60008000800 */
[----:B------:R4:W-:Y:S04]  /*64cc0*/  @P3 STG.E.U16 desc[UR76][R14.64], R29 ;  /* 0x0000001d0e003986 */ /* 0x0009e8000c10154c */
[----:B-1----:R-:W2:Y:S04]  /*64cd0*/  LDL R24, [R1+0x11c0] ;  /* 0x0011c00001187983 */ /* 0x002ea80000100800 */
[----:B------:R-:W3:Y:S04]  /*64ce0*/  LDL R25, [R1+0x13f8] ;  /* 0x0013f80001197983 */ /* 0x000ee80000100800 */
[----:B------:R1:W-:Y:S04]  /*64cf0*/  @P2 STG.E.U16 desc[UR76][R12.64], R28 ;  /* 0x0000001c0c002986 */ /* 0x0003e8000c10154c */
[----:B----4-:R-:W4:Y:S04]  /*64d00*/  LDL.LU R29, [R1+0x1f24] ;  /* 0x001f2400011d7983 */ /* 0x010f280000300800 */
[----:B-1----:R-:W4:Y:S04]  /*64d10*/  LDL R12, [R1+0x13e4] ;  /* 0x0013e400010c7983 */ /* 0x002f280000100800 */
[----:B------:R-:W4:Y:S04]  /*64d20*/  LDL R14, [R1+0x13f0] ;  /* 0x0013f000010e7983 */ /* 0x000f280000100800 */
[----:B------:R-:W4:Y:S04]  /*64d30*/  LDL R15, [R1+0x13f4] ;  /* 0x0013f400010f7983 */ /* 0x000f280000100800 */
[----:B------:R-:W4:Y:S01]  /*64d40*/  LDL.LU R13, [R1+0x5b0] ;  /* 0x0005b000010d7983 */ /* 0x000f220000300800 */
[----:B------:R-:W-:Y:S01]  /*64d50*/  IMAD.WIDE R26, R7, 0x2, R4 ;  /* 0x00000002071a7825 */ /* 0x000fe200078e0204 */
[----:B------:R-:W-:-:S02]  /*64d60*/  ISETP.LT.AND P0, PT, R0, UR4, !P5 ;  /* 0x0000000400007c0c */ /* 0x000fc4000ef01270 */
[----:B------:R1:W-:Y:S01]  /*64d70*/  STL [R1+0x1f1c], R21 ;  /* 0x001f1c1501007387 */ /* 0x0003e20000100800 */
[----:B--2---:R-:W-:Y:S01]  /*64d80*/  VIADD R28, R24, 0x5b ;  /* 0x0000005b181c7836 */ /* 0x004fe20000000000 */
[----:B---3--:R-:W-:Y:S02]  /*64d90*/  ISETP.LT.AND P3, PT, R25, UR4, !P5 ;  /* 0x0000000419007c0c */ /* 0x008fe4000ef61270 */
[----:B----4-:R-:W-:Y:S02]  /*64da0*/  ISETP.LT.AND P2, PT, R12, UR4, !P5 ;  /* 0x000000040c007c0c */ /* 0x010fe4000ef41270 */
[----:B------:R-:W-:Y:S01]  /*64db0*/  ISETP.LT.AND P4, PT, R14, UR4, !P5 ;  /* 0x000000040e007c0c */ /* 0x000fe2000ef81270 */
[----:B------:R2:W-:Y:S01]  /*64dc0*/  @P6 STG.E.U16 desc[UR76][R26.64], R13 ;  /* 0x0000000d1a006986 */ /* 0x0005e2000c10154c */
[----:B------:R-:W-:Y:S02]  /*64dd0*/  PRMT R6, R13, 0x7632, R6 ;  /* 0x000076320d067816 */ /* 0x000fe40000000006 */
[----:B------:R-:W-:Y:S01]  /*64de0*/  ISETP.LT.AND P6, PT, R15, UR4, !P5 ;  /* 0x000000040f007c0c */ /* 0x000fe2000efc1270 */
[----:B------:R-:W-:-:S04]  /*64df0*/  IMAD.WIDE R14, R7, 0x2, R20 ;  /* 0x00000002070e7825 */ /* 0x000fc800078e0214 */
[C---:B------:R-:W-:Y:S01]  /*64e00*/  IMAD.WIDE R24, R7.reuse, 0x2, R18 ;  /* 0x0000000207187825 */ /* 0x040fe200078e0212 */
[----:B-1----:R-:W3:Y:S04]  /*64e10*/  LDL.LU R21, [R1+0x5e0] ;  /* 0x0005e00001157983 */ /* 0x002ee80000300800 */
[----:B------:R1:W-:Y:S01]  /*64e20*/  STL [R1+0x1f18], R19 ;  /* 0x001f181301007387 */ /* 0x0003e20000100800 */
[----:B--2---:R-:W-:Y:S01]  /*64e30*/  IMAD.WIDE R12, R7, 0x2, R22 ;  /* 0x00000002070c7825 */ /* 0x004fe200078e0216 */
[----:B------:R-:W-:Y:S02]  /*64e40*/  PRMT R29, R11, 0x7632, R29 ;  /* 0x000076320b1d7816 */ /* 0x000fe4000000001d */
[----:B-1----:R-:W2:Y:S04]  /*64e50*/  LDL.LU R19, [R1+0x594] ;  /* 0x0005940001137983 */ /* 0x002ea80000300800 */
[----:B------:R1:W-:Y:S04]  /*64e60*/  @P2 STG.E.U16 desc[UR76][R12.64], R6 ;  /* 0x000000060c002986 */ /* 0x0003e8000c10154c */
[----:B------:R4:W-:Y:S04]  /*64e70*/  @P0 STG.E.U16 desc[UR76][R14.64], R11 ;  /* 0x0000000b0e000986 */ /* 0x0009e8000c10154c */
[----:B------:R-:W-:Y:S04]  /*64e80*/  @P4 STG.E.U16 desc[UR76][R24.64], R29 ;  /* 0x0000001d18004986 */ /* 0x000fe8000c10154c */
[----:B-1----:R-:W2:Y:S04]  /*64e90*/  LDL.LU R12, [R1+0x5c0] ;  /* 0x0005c000010c7983 */ /* 0x002ea80000300800 */
[----:B------:R-:W2:Y:S04]  /*64ea0*/  LDL R13, [R1+0x13fc] ;  /* 0x0013fc00010d7983 */ /* 0x000ea80000100800 */
[----:B------:R-:W2:Y:S04]  /*64eb0*/  LDL R6, [R1+0x13c0] ;  /* 0x0013c00001067983 */ /* 0x000ea80000100800 */
[----:B----4-:R-:W4:Y:S04]  /*64ec0*/  LDL.LU R11, [R1+0x1f20] ;  /* 0x001f2000010b7983 */ /* 0x010f280000300800 */
[----:B------:R-:W4:Y:S04]  /*64ed0*/  LDL R15, [R1+0x1400] ;  /* 0x00140000010f7983 */ /* 0x000f280000100800 */
[----:B------:R1:W-:Y:S04]  /*64ee0*/  STL [R1+0x1f00], R29 ;  /* 0x001f001d01007387 */ /* 0x0003e80000100800 */
[----:B-1----:R-:W4:Y:S01]  /*64ef0*/  LDL R29, [R1+0x13e4] ;  /* 0x0013e400011d7983 */ /* 0x002f220000100800 */
[----:B------:R-:W-:Y:S01]  /*64f00*/  IMAD.WIDE R26, R7, 0x2, R16 ;  /* 0x00000002071a7825 */ /* 0x000fe200078e0210 */
[----:B------:R-:W-:-:S03]  /*64f10*/  ISETP.GE.AND P2, PT, R28, UR12, PT ;  /* 0x0000000c1c007c0c */ /* 0x000fc6000bf46270 */
[----:B------:R-:W-:Y:S01]  /*64f20*/  IMAD.WIDE R24, R7, 0x2, R2 ;  /* 0x0000000207187825 */ /* 0x000fe200078e0202 */
[----:B---3--:R-:W-:Y:S02]  /*64f30*/  PRMT R28, R21, 0x7632, R28 ;  /* 0x00007632151c7816 */ /* 0x008fe4000000001c */
[----:B--2---:R-:W-:Y:S01]  /*64f40*/  ISETP.LT.AND P4, PT, R13, UR4, !P5 ;  /* 0x000000040d007c0c */ /* 0x004fe2000ef81270 */
[----:B------:R1:W-:Y:S01]  /*64f50*/  @P6 STG.E.U16 desc[UR76][R26.64], R12 ;  /* 0x0000000c1a006986 */ /* 0x0003e2000c10154c */
[----:B----4-:R-:W-:Y:S02]  /*64f60*/  ISETP.LT.AND P0, PT, R15, UR4, !P5 ;  /* 0x000000040f007c0c */ /* 0x010fe4000ef01270 */
[----:B------:R-:W-:Y:S02]  /*64f70*/  ISETP.LT.AND P5, PT, R6, UR4, !P1 ;  /* 0x0000000406007c0c */ /* 0x000fe4000cfa1270 */
[----:B------:R-:W-:Y:S01]  /*64f80*/  PRMT R14, R12, 0x7632, R14 ;  /* 0x000076320c0e7816 */ /* 0x000fe2000000000e */
[C---:B------:R-:W-:Y:S01]  /*64f90*/  VIADD R6, R7.reuse, UR5 ;  /* 0x0000000507067c36 */ /* 0x040fe20008000000 */
[----:B------:R-:W2:Y:S01]  /*64fa0*/  LDCU UR5, c[0x0][0x3b8] ;  /* 0x00007700ff0577ac */ /* 0x000ea20008000800 */
[----:B-1----:R-:W-:Y:S01]  /*64fb0*/  IMAD.WIDE R12, R7, 0x2, R10 ;  /* 0x00000002070c7825 */ /* 0x002fe200078e020a */
[----:B------:R-:W-:-:S03]  /*64fc0*/  ISETP.LT.AND P6, PT, R29, UR4, !P1 ;  /* 0x000000041d007c0c */ /* 0x000fc6000cfc1270 */
[----:B------:R-:W-:Y:S01]  /*64fd0*/  IMAD.WIDE R26, R7, 0x2, R8 ;  /* 0x00000002071a7825 */ /* 0x000fe200078e0208 */
[----:B------:R1:W-:Y:S04]  /*64fe0*/  STL [R1+0x1f10], R29 ;  /* 0x001f101d01007387 */ /* 0x0003e80000100800 */
[----:B------:R3:W-:Y:S01]  /*64ff0*/  @P3 STG.E.U16 desc[UR76][R12.64], R14 ;  /* 0x0000000e0c003986 */ /* 0x0007e2000c10154c */
[----:B------:R-:W-:Y:S02]  /*65000*/  ISETP.LT.AND P3, PT, R0, UR4, !P1 ;  /* 0x0000000400007c0c */ /* 0x000fe4000cf61270 */
[----:B------:R-:W-:Y:S01]  /*65010*/  PRMT R7, R19, 0x7632, R7 ;  /* 0x0000763213077816 */ /* 0x000fe20000000007 */
[----:B------:R-:W-:Y:S04]  /*65020*/  @P4 STG.E.U16 desc[UR76][R26.64], R21 ;  /* 0x000000151a004986 */ /* 0x000fe8000c10154c */
[----:B------:R-:W-:Y:S04]  /*65030*/  @P0 STG.E.U16 desc[UR76][R24.64], R28 ;  /* 0x0000001c18000986 */ /* 0x000fe8000c10154c */
[----:B-1----:R-:W4:Y:S04]  /*65040*/  LDL.LU R29, [R1+0x584] ;  /* 0x00058400011d7983 */ /* 0x002f280000300800 */
[----:B------:R1:W-:Y:S01]  /*65050*/  STL [R1+0x1f14], R0 ;  /* 0x001f140001007387 */ /* 0x0003e20000100800 */
[----:B---3--:R-:W-:-:S04]  /*65060*/  IMAD.WIDE R14, R6, 0x2, R4 ;  /* 0x00000002060e7825 */ /* 0x008fc800078e0204 */
[C---:B------:R-:W-:Y:S01]  /*65070*/  IMAD.WIDE R12, R6.reuse, 0x2, R22 ;  /* 0x00000002060c7825 */ /* 0x040fe200078e0216 */
[----:B------:R3:W-:Y:S04]  /*65080*/  @P5 STG.E.U16 desc[UR76][R14.64], R19 ;  /* 0x000000130e005986 */ /* 0x0007e8000c10154c */
[----:B-1----:R-:W2:Y:S04]  /*65090*/  LDL R0, [R1+0x1400] ;  /* 0x0014000001007983 */ /* 0x002ea80000100800 */
[----:B------:R-:W2:Y:S04]  /*650a0*/  LDL.LU R21, [R1+0x1f1c] ;  /* 0x001f1c0001157983 */ /* 0x000ea80000300800 */
[----:B------:R-:W4:Y:S04]  /*650b0*/  LDL R24, [R1+0x13fc] ;  /* 0x0013fc0001187983 */ /* 0x000f280000100800 */
[----:B------:R-:W4:Y:S04]  /*650c0*/  LDL.LU R25, [R1+0x574] ;  /* 0x0005740001197983 */ /* 0x000f280000300800 */
[----:B------:R1:W-:Y:S04]  /*650d0*/  @P6 STG.E.U16 desc[UR76][R12.64], R7 ;  /* 0x000000070c006986 */ /* 0x0003e8000c10154c */
[----:B---3--:R-:W3:Y:S04]  /*650e0*/  LDL.LU R19, [R1+0x1f18] ;  /* 0x001f180001137983 */ /* 0x008ee80000300800 */
[----:B------:R-:W3:Y:S04]  /*650f0*/  LDL R14, [R1+0x13f4] ;  /* 0x0013f400010e7983 */ /* 0x000ee80000100800 */
[----:B------:R-:W3:Y:S04]  /*65100*/  LDL R15, [R1+0x13f8] ;  /* 0x0013f800010f7983 */ /* 0x000ee80000100800 */
[----:B-1----:R-:W3:Y:S04]  /*65110*/  LDL R12, [R1+0x13f0] ;  /* 0x0013f000010c7983 */ /* 0x002ee80000100800 */
[----:B------:R-:W3:Y:S04]  /*65120*/  LDL R13, [R1+0x11c0] ;  /* 0x0011c000010d7983 */ /* 0x000ee80000100800 */
[----:B------:R1:W-:Y:S01]  /*65130*/  STL [R1+0x1f0c], R16 ;  /* 0x001f0c1001007387 */ /* 0x0003e20000100800 */
[----:B--2---:R-:W-:-:S05]  /*65140*/  IMAD.WIDE R26, R6, 0x2, R20 ;  /* 0x00000002061a7825 */ /* 0x004fca00078e0214 */
[----:B----4-:R-:W-:Y:S01]  /*65150*/  @P3 STG.E.U16 desc[UR76][R26.64], R25 ;  /* 0x000000191a003986 */ /* 0x010fe2000c10154c */
[----:B---3--:R-:W-:Y:S02]  /*65160*/  ISETP.LT.AND P3, PT, R14, UR4, !P1 ;  /* 0x000000040e007c0c */ /* 0x008fe4000cf61270 */
[----:B------:R-:W-:Y:S01]  /*65170*/  ISETP.LT.AND P6, PT, R12, UR4, !P1 ;  /* 0x000000040c007c0c */ /* 0x000fe2000cfc1270 */
[----:B------:R-:W-:Y:S02]  /*65180*/  VIADD R7, R13, 0x5c ;  /* 0x0000005c0d077836 */ /* 0x000fe40000000000 */
[C---:B------:R-:W-:Y:S01]  /*65190*/  IMAD.WIDE R12, R6.reuse, 0x2, R18 ;  /* 0x00000002060c7825 */ /* 0x040fe200078e0212 */
[----:B------:R-:W-:Y:S02]  /*651a0*/  ISETP.LT.AND P4, PT, R15, UR4, !P1 ;  /* 0x000000040f007c0c */ /* 0x000fe4000cf81270 */
[----:B------:R-:W-:Y:S02]  /*651b0*/  ISETP.GE.AND P0, PT, R7, UR12, PT ;  /* 0x0000000c07007c0c */ /* 0x000fe4000bf06270 */
[----:B------:R-:W-:Y:S01]  /*651c0*/  PRMT R7, R25, 0x7632, R7 ;  /* 0x0000763219077816 */ /* 0x000fe20000000007 */
[----:B------:R-:W-:-:S02]  /*651d0*/  IMAD.WIDE R14, R6, 0x2, R16 ;  /* 0x00000002060e7825 */ /* 0x000fc400078e0210 */
[----:B-1----:R-:W2:Y:S04]  /*651e0*/  LDL.LU R16, [R1+0x5b4] ;  /* 0x0005b40001107983 */ /* 0x002ea80000300800 */
[----:B------:R1:W-:Y:S01]  /*651f0*/  STL [R1+0x1f08], R17 ;  /* 0x001f081101007387 */ /* 0x0003e20000100800 */
[----:B------:R-:W-:-:S03]  /*65200*/  ISETP.LT.AND P5, PT, R24, UR4, !P1 ;  /* 0x0000000418007c0c */ /* 0x000fc6000cfa1270 */
[----:B------:R3:W-:Y:S01]  /*65210*/  @P6 STG.E.U16 desc[UR76][R12.64], R7 ;  /* 0x000000070c006986 */ /* 0x0007e2000c10154c */
[----:B------:R-:W-:Y:S02]  /*65220*/  ISETP.LT.AND P1, PT, R0, UR4, !P1 ;  /* 0x0000000400007c0c */ /* 0x000fe4000cf21270 */
[----:B------:R-:W-:Y:S01]  /*65230*/  PRMT R28, R29, 0x7632, R28 ;  /* 0x000076321d1c7816 */ /* 0x000fe2000000001c */
[----:B------:R4:W-:Y:S04]  /*65240*/  @P3 STG.E.U16 desc[UR76][R14.64], R29 ;  /* 0x0000001d0e003986 */ /* 0x0009e8000c10154c */
[----:B-1----:R-:W2:Y:S04]  /*65250*/  LDL.LU R17, [R1+0x5d4] ;  /* 0x0005d40001117983 */ /* 0x002ea80000300800 */
[----:B---3--:R-:W3:Y:S04]  /*65260*/  LDL R12, [R1+0x11c0] ;  /* 0x0011c000010c7983 */ /* 0x008ee80000100800 */
[----:B------:R-:W2:Y:S04]  /*65270*/  LDL R13, [R1+0x13c0] ;  /* 0x0013c000010d7983 */ /* 0x000ea80000100800 */
[----:B------:R-:W3:Y:S04]  /*65280*/  LDL.LU R0, [R1+0x1f14] ;  /* 0x001f140001007983 */ /* 0x000ee80000300800 */
[----:B----4-:R-:W4:Y:S04]  /*65290*/  LDL.LU R29, [R1+0x1f10] ;  /* 0x001f1000011d7983 */ /* 0x010f280000300800 */
[----:B------:R-:W3:Y:S04]  /*652a0*/  LDL.LU R14, [R1+0x5a4] ;  /* 0x0005a400010e7983 */ /* 0x000ee80000300800 */
[----:B------:R-:W3:Y:S01]  /*652b0*/  LDL R15, [R1+0x13f0] ;  /* 0x0013f000010f7983 */ /* 0x000ee20000100800 */
[----:B------:R-:W-:-:S04]  /*652c0*/  IMAD.WIDE R24, R6, 0x2, R10 ;  /* 0x0000000206187825 */ /* 0x000fc800078e020a */
[----:B------:R-:W-:Y:S01]  /*652d0*/  IMAD.WIDE R26, R6, 0x2, R8 ;  /* 0x00000002061a7825 */ /* 0x000fe200078e0208 */
[----:B------:R-:W-:Y:S01]  /*652e0*/  @P4 STG.E.U16 desc[UR76][R24.64], R28 ;  /* 0x0000001c18004986 */ /* 0x000fe2000c10154c */
[----:B--2---:R-:W-:Y:S02]  /*652f0*/  ISETP.LT.AND P3, PT, R13, UR4, !P2 ;  /* 0x000000040d007c0c */ /* 0x004fe4000d761270 */
[----:B----4-:R-:W-:Y:S01]  /*65300*/  ISETP.LT.AND P4, PT, R29, UR4, !P2 ;  /* 0x000000041d007c0c */ /* 0x010fe2000d781270 */
[----:B---3--:R1:W-:Y:S01]  /*65310*/  @P5 STG.E.U16 desc[UR76][R26.64], R14 ;  /* 0x0000000e1a005986 */ /* 0x0083e2000c10154c */
[----:B------:R-:W-:Y:S02]  /*65320*/  PRMT R7, R14, 0x7632, R7 ;  /* 0x000076320e077816 */ /* 0x000fe40000000007 */
[----:B------:R-:W-:Y:S02]  /*65330*/  ISETP.LT.AND P6, PT, R15, UR4, !P2 ;  /* 0x000000040f007c0c */ /* 0x000fe4000d7c1270 */
[----:B------:R-:W-:Y:S01]  /*65340*/  ISETP.LT.AND P5, PT, R0, UR4, !P2 ;  /* 0x0000000400007c0c */ /* 0x000fe2000d7a1270 */
[----:B------:R-:W2:Y:S01]  /*65350*/  LDL.LU R29, [R1+0x5e4] ;  /* 0x0005e400011d7983 */ /* 0x000ea20000300800 */
[----:B-1----:R-:W-:-:S02]  /*65360*/  VIADD R14, R12, 0x5d ;  /* 0x0000005d0c0e7836 */ /* 0x002fc40000000000 */
[----:B------:R-:W-:-:S04]  /*65370*/  IMAD.WIDE R12, R6, 0x2, R2 ;  /* 0x00000002060c7825 */ /* 0x000fc800078e0202 */
[----:B------:R-:W-:Y:S01]  /*65380*/  VIADD R6, R6, UR5 ;  /* 0x0000000506067c36 */ /* 0x000fe20008000000 */
[----:B------:R1:W-:Y:S04]  /*65390*/  STL [R1+0x1f04], R0 ;  /* 0x001f040001007387 */ /* 0x0003e80000100800 */
[----:B------:R3:W-:Y:S01]  /*653a0*/  @P1 STG.E.U16 desc[UR76][R12.64], R7 ;  /* 0x000000070c001986 */ /* 0x0007e2000c10154c */
[----:B------:R-:W-:Y:S01]  /*653b0*/  ISETP.GE.AND P1, PT, R14, UR12, PT ;  /* 0x0000000c0e007c0c */ /* 0x000fe2000bf26270 */
[----:B------:R-:W-:-:S04]  /*653c0*/  IMAD.WIDE R14, R6, 0x2, R22 ;  /* 0x00000002060e7825 */ /* 0x000fc800078e0216 */
[C---:B------:R-:W-:Y:S01]  /*653d0*/  IMAD.WIDE R24, R6.reuse, 0x2, R20 ;  /* 0x0000000206187825 */ /* 0x040fe200078e0214 */
[----:B------:R-:W-:Y:S01]  /*653e0*/  PRMT R28, R17, 0x7632, R28 ;  /* 0x00007632111c7816 */ /* 0x000fe2000000001c */
[----:B------:R-:W4:Y:S01]  /*653f0*/  LDCU UR5, c[0x0][0x3b8] ;  /* 0x00007700ff0577ac */ /* 0x000f220008000800 */
[----:B-1----:R-:W2:Y:S01]  /*65400*/  LDL.LU R0, [R1+0x5c4] ;  /* 0x0005c40001007983 */ /* 0x002ea20000300800 */
[----:B---3--:R-:W-:Y:S01]  /*65410*/  IMAD.WIDE R12, R6, 0x2, R4 ;  /* 0x00000002060c7825 */ /* 0x008fe200078e0204 */
[----:B------:R-:W-:-:S04]  /*65420*/  PRMT R7, R16, 0x7632, R7 ;  /* 0x0000763210077816 */ /* 0x000fc80000000007 */
[----:B------:R1:W-:Y:S04]  /*65430*/  @P3 STG.E.U16 desc[UR76][R12.64], R16 ;  /* 0x000000100c003986 */ /* 0x0003e8000c10154c */
[----:B------:R3:W-:Y:S04]  /*65440*/  @P4 STG.E.U16 desc[UR76][R14.64], R7 ;  /* 0x000000070e004986 */ /* 0x0007e8000c10154c */
[----:B------:R0:W-:Y:S04]  /*65450*/  @P5 STG.E.U16 desc[UR76][R24.64], R17 ;  /* 0x0000001118005986 */ /* 0x0001e8000c10154c */
[----:B-1----:R-:W4:Y:S04]  /*65460*/  LDL.LU R16, [R1+0x1f0c] ;  /* 0x001f0c0001107983 */ /* 0x002f280000300800 */
[----:B---3--:R-:W3:Y:S04]  /*65470*/  LDL R7, [R1+0x13f4] ;  /* 0x0013f40001077983 */ /* 0x008ee80000100800 */
[----:B------:R-:W4:Y:S04]  /*65480*/  LDL R14, [R1+0x13f8] ;  /* 0x0013f800010e7983 */ /* 0x000f280000100800 */
[----:B------:R-:W4:Y:S04]  /*65490*/  LDL R15, [R1+0x13fc] ;  /* 0x0013fc00010f7983 */ /* 0x000f280000100800 */
[----:B------:R-:W4:Y:S04]  /*654a0*/  LDL R12, [R1+0x1400] ;  /* 0x00140000010c7983 */ /* 0x000f280000100800 */
[----:B------:R-:W4:Y:S04]  /*654b0*/  LDL R13, [R1+0x13c0] ;  /* 0x0013c000010d7983 */ /* 0x000f280000100800 */
[----:B0-----:R-:W4:Y:S01]  /*654c0*/  LDL.LU R17, [R1+0x1f08] ;  /* 0x001f080001117983 */ /* 0x001f220000300800 */
[----:B------:R-:W-:-:S04]  /*654d0*/  IMAD.WIDE R26, R6, 0x2, R18 ;  /* 0x00000002061a7825 */ /* 0x000fc800078e0212 */
[----:B------:R-:W-:Y:S01]  /*654e0*/  IMAD.WIDE R24, R6, 0x2, R10 ;  /* 0x0000000206187825 */ /* 0x000fe200078e020a */
[----:B------:R-:W-:Y:S04]  /*654f0*/  @P6 STG.E.U16 desc[UR76][R26.64], R28 ;  /* 0x0000001c1a006986 */ /* 0x000fe8000c10154c */
[----:B------:R0:W-:Y:S04]  /*65500*/  STL [R1+0x1efc], R11 ;  /* 0x001efc0b01007387 */ /* 0x0001e80000100800 */
[----:B0-----:R-:W4:Y:S01]  /*65510*/  LDL.LU R11, [R1+0x578] ;  /* 0x00057800010b7983 */ /* 0x001f220000300800 */
[----:B--2---:R-:W-:-:S02]  /*65520*/  PRMT R28, R0, 0x7632, R28 ;  /* 0x00007632001c7816 */ /* 0x004fc4000000001c */
[----:B---3--:R-:W-:Y:S02]  /*65530*/  ISETP.LT.AND P3, PT, R7, UR4, !P2 ;  /* 0x0000000407007c0c */ /* 0x008fe4000d761270 */
[----:B----4-:R-:W-:Y:S02]  /*65540*/  ISETP.LT.AND P5, PT, R14, UR4, !P2 ;  /* 0x000000040e007c0c */ /* 0x010fe4000d7a1270 */
[----:B------:R-:W-:Y:S02]  /*65550*/  ISETP.LT.AND P4, PT, R15, UR4, !P2 ;  /* 0x000000040f007c0c */ /* 0x000fe4000d781270 */
[----:B------:R-:W-:Y:S01]  /*65560*/  ISETP.LT.AND P2, PT, R12, UR4, !P2 ;  /* 0x000000040c007c0c */ /* 0x000fe2000d741270 */
[----:B------:R-:W-:Y:S01]  /*65570*/  IMAD.WIDE R26, R6, 0x2, R16 ;  /* 0x00000002061a7825 */ /* 0x000fe200078e0210 */
[----:B------:R-:W-:-:S03]  /*65580*/  ISETP.LT.AND P6, PT, R13, UR4, !P0 ;  /* 0x000000040d007c0c */ /* 0x000fc6000c7c1270 */
[----:B------:R-:W-:-:S04]  /*65590*/  IMAD.WIDE R14, R6, 0x2, R8 ;  /* 0x00000002060e7825 */ /* 0x000fc800078e0208 */
[C---:B------:R-:W-:Y:S02]  /*655a0*/  VIADD R7, R6.reuse, UR5 ;  /* 0x0000000506077c36 */ /* 0x040fe40008000000 */
[----:B------:R-:W-:Y:S01]  /*655b0*/  IMAD.WIDE R12, R6, 0x2, R2 ;  /* 0x00000002060c7825 */ /* 0x000fe200078e0202 */
[----:B------:R-:W-:Y:S01]  /*655c0*/  PRMT R6, R29, 0x7632, R6 ;  /* 0x000076321d067816 */ /* 0x000fe20000000006 */
[----:B------:R-:W0:Y:S01]  /*655d0*/  LDCU UR5, c[0x0][0x3b8] ;  /* 0x00007700ff0577ac */ /* 0x000e220008000800 */
[----:B------:R1:W-:Y:S04]  /*655e0*/  @P3 STG.E.U16 desc[UR76][R26.64], R0 ;  /* 0x000000001a003986 */ /* 0x0003e8000c10154c */
[----:B------:R2:W-:Y:S04]  /*655f0*/  @P5 STG.E.U16 desc[UR76][R24.64], R28 ;  /* 0x0000001c18005986 */ /* 0x0005e8000c10154c */
[----:B------:R3:W-:Y:S04]  /*65600*/  @P4 STG.E.U16 desc[UR76][R14.64], R29 ;  /* 0x0000001d0e004986 */ /* 0x0007e8000c10154c */
[----:B------:R4:W-:Y:S04]  /*65610*/  @P2 STG.E.U16 desc[UR76][R12.64], R6 ;  /* 0x000000060c002986 */ /* 0x0009e8000c10154c */
[----:B-1----:R-:W4:Y:S04]  /*65620*/  LDL.LU R0, [R1+0x1f04] ;  /* 0x001f040001007983 */ /* 0x002f280000300800 */
[----:B--2---:R-:W2:Y:S04]  /*65630*/  LDL R28, [R1+0x13f4] ;  /* 0x0013f400011c7983 */ /* 0x004ea80000100800 */
[----:B------:R-:W2:Y:S04]  /*65640*/  LDL R24, [R1+0x11c0] ;  /* 0x0011c00001187983 */ /* 0x000ea80000100800 */
[----:B------:R-:W2:Y:S04]  /*65650*/  LDL R25, [R1+0x13f8] ;  /* 0x0013f80001197983 */ /* 0x000ea80000100800 */
[----:B---3--:R-:W3:Y:S04]  /*65660*/  LDL.LU R29, [R1+0x1f00] ;  /* 0x001f0000011d7983 */ /* 0x008ee80000300800 */
[----:B------:R-:W2:Y:S04]  /*65670*/  LDL.LU R14, [R1+0x598] ;  /* 0x00059800010e7983 */ /* 0x000ea80000300800 */
[----:B----4-:R-:W4:Y:S04]  /*65680*/  LDL R13, [R1+0x13e4] ;  /* 0x0013e400010d7983 */ /* 0x010f280000100800 */
[----:B------:R-:W2:Y:S01]  /*65690*/  LDL R15, [R1+0x13f0] ;  /* 0x0013f000010f7983 */ /* 0x000ea20000100800 */
[----:B------:R-:W-:-:S03]  /*656a0*/  IMAD.WIDE R26, R7, 0x2, R4 ;  /* 0x00000002071a7825 */ /* 0x000fc600078e0204 */
[----:B------:R-:W-:Y:S01]  /*656b0*/  STL [R1+0x1ef8], R21 ;  /* 0x001ef81501007387 */ /* 0x000fe20000100800 */
[----:B------:R-:W-:Y:S02]  /*656c0*/  ISETP.LT.AND P4, PT, R0, UR4, !P0 ;  /* 0x0000000400007c0c */ /* 0x000fe4000c781270 */
[----:B----4-:R-:W-:Y:S02]  /*656d0*/  ISETP.LT.AND P2, PT, R13, UR4, !P0 ;  /* 0x000000040d007c0c */ /* 0x010fe4000c741270 */
[----:B--2---:R-:W-:Y:S02]  /*656e0*/  ISETP.LT.AND P5, PT, R15, UR4, !P0 ;  /* 0x000000040f007c0c */ /* 0x004fe4000c7a1270 */
[----:B------:R-:W-:Y:S01]  /*656f0*/  PRMT R6, R14, 0x7632, R6 ;  /* 0x000076320e067816 */ /* 0x000fe20000000006 */
[----:B------:R-:W-:Y:S01]  /*65700*/  IMAD.WIDE R12, R7, 0x2, R22 ;  /* 0x00000002070c7825 */ /* 0x000fe200078e0216 */
[----:B------:R1:W-:Y:S01]  /*65710*/  @P6 STG.E.U16 desc[UR76][R26.64], R14 ;  /* 0x0000000e1a006986 */ /* 0x0003e2000c10154c */
[----:B------:R-:W-:-:S02]  /*65720*/  ISETP.LT.AND P6, PT, R28, UR4, !P0 ;  /* 0x000000041c007c0c */ /* 0x000fc4000c7c1270 */
[----:B------:R-:W-:Y:S01]  /*65730*/  VIADD R28, R24, 0x5e ;  /* 0x0000005e181c7836 */ /* 0x000fe20000000000 */
[----:B------:R-:W-:Y:S01]  /*65740*/  ISETP.LT.AND P3, PT, R25, UR4, !P0 ;  /* 0x0000000419007c0c */ /* 0x000fe2000c761270 */
[----:B------:R-:W-:Y:S01]  /*65750*/  IMAD.WIDE R24, R7, 0x2, R18 ;  /* 0x0000000207187825 */ /* 0x000fe200078e0212 */
[----:B---3--:R-:W-:Y:S01]  /*65760*/  PRMT R29, R11, 0x7632, R29 ;  /* 0x000076320b1d7816 */ /* 0x008fe2000000001d */
[----:B------:R-:W-:Y:S02]  /*65770*/  @P2 STG.E.U16 desc[UR76][R12.64], R6 ;  /* 0x000000060c002986 */ /* 0x000fe4000c10154c */
[C---:B-1----:R-:W-:Y:S02]  /*65780*/  IMAD.WIDE R14, R7.reuse, 0x2, R20 ;  /* 0x00000002070e7825 */ /* 0x042fe400078e0214 */
[----:B------:R-:W2:Y:S04]  /*65790*/  LDL.LU R21, [R1+0x5a8] ;  /* 0x0005a80001157983 */ /* 0x000ea80000300800 */
[----:B------:R1:W-:Y:S04]  /*657a0*/  STL [R1+0x1ef4], R19 ;  /* 0x001ef41301007387 */ /* 0x0003e80000100800 */
[----:B------:R3:W-:Y:S04]  /*657b0*/  @P4 STG.E.U16 desc[UR76][R14.64], R11 ;  /* 0x0000000b0e004986 */ /* 0x0007e8000c10154c */
[----:B------:R4:W-:Y:S04]  /*657c0*/  @P5 STG.E.U16 desc[UR76][R24.64], R29 ;  /* 0x0000001d18005986 */ /* 0x0009e8000c10154c */
[----:B-1----:R-:W2:Y:S04]  /*657d0*/  LDL.LU R19, [R1+0x5b8] ;  /* 0x0005b80001137983 */ /* 0x002ea80000300800 */
[----:B------:R-:W2:Y:S04]  /*657e0*/  LDL.LU R12, [R1+0x588] ;  /* 0x00058800010c7983 */ /* 0x000ea80000300800 */
[----:B------:R-:W2:Y:S04]  /*657f0*/  LDL R13, [R1+0x13fc] ;  /* 0x0013fc00010d7983 */ /* 0x000ea80000100800 */
[----:B------:R-:W2:Y:S04]  /*65800*/  LDL R6, [R1+0x13e4] ;  /* 0x0013e40001067983 */ /* 0x000ea80000100800 */
[----:B---3--:R-:W3:Y:S04]  /*65810*/  LDL.LU R11, [R1+0x1efc] ;  /* 0x001efc00010b7983 */ /* 0x008ee80000300800 */
[----:B----4-:R-:W4:Y:S04]  /*65820*/  LDL R25, [R1+0x1400] ;  /* 0x0014000001197983 */ /* 0x010f280000100800 */
[----:B------:R-:W3:Y:S01]  /*65830*/  LDL R15, [R1+0x13c0] ;  /* 0x0013c000010f7983 */ /* 0x000ee20000100800 */
[----:B------:R-:W-:Y:S01]  /*65840*/  IMAD.WIDE R26, R7, 0x2, R16 ;  /* 0x00000002071a7825 */ /* 0x000fe200078e0210 */
[----:B------:R-:W-:-:S02]  /*65850*/  ISETP.GE.AND P2, PT, R28, UR12, PT ;  /* 0x0000000c1c007c0c */ /* 0x000fc4000bf46270 */
[----:B------:R-:W-:Y:S01]  /*65860*/  STL [R1+0x1ef0], R0 ;  /* 0x001ef00001007387 */ /* 0x000fe20000100800 */
[----:B--2---:R-:W-:Y:S02]  /*65870*/  PRMT R28, R21, 0x7632, R28 ;  /* 0x00007632151c7816 */ /* 0x004fe4000000001c */
[----:B------:R-:W-:Y:S01]  /*65880*/  ISETP.LT.AND P4, PT, R13, UR4, !P0 ;  /* 0x000000040d007c0c */ /* 0x000fe2000c781270 */
[----:B------:R1:W-:Y:S01]  /*65890*/  @P6 STG.E.U16 desc[UR76][R26.64], R12 ;  /* 0x0000000c1a006986 */ /* 0x0003e2000c10154c */
[----:B----4-:R-:W-:Y:S02]  /*658a0*/  ISETP.LT.AND P0, PT, R25, UR4, !P0 ;  /* 0x0000000419007c0c */ /* 0x010fe4000c701270 */
[----:B------:R-:W-:Y:S02]  /*658b0*/  PRMT R14, R12, 0x7632, R14 ;  /* 0x000076320c0e7816 */ /* 0x000fe4000000000e */
[----:B---3--:R-:W-:Y:S02]  /*658c0*/  ISETP.LT.AND P6, PT, R15, UR4, !P1 ;  /* 0x000000040f007c0c */ /* 0x008fe4000cfc1270 */
[----:B------:R-:W-:Y:S01]  /*658d0*/  ISETP.LT.AND P5, PT, R6, UR4, !P1 ;  /* 0x0000000406007c0c */ /* 0x000fe2000cfa1270 */
[----:B0-----:R-:W-:-:S02]  /*658e0*/  VIADD R6, R7, UR5 ;  /* 0x0000000507067c36 */ /* 0x001fc40008000000 */
[C---:B------:R-:W-:Y:S01]  /*658f0*/  IMAD.WIDE R24, R7.reuse, 0x2, R2 ;  /* 0x0000000207187825 */ /* 0x040fe200078e0202 */
[----:B------:R-:W0:Y:S03]  /*65900*/  LDCU UR5, c[0x0][0x3b8] ;  /* 0x00007700ff0577ac */ /* 0x000e260008000800 */
[----:B-1----:R-:W-:-:S04]  /*65910*/  IMAD.WIDE R12, R7, 0x2, R10 ;  /* 0x00000002070c7825 */ /* 0x002fc800078e020a */
[----:B------:R-:W-:Y:S01]  /*65920*/  IMAD.WIDE R26, R7, 0x2, R8 ;  /* 0x00000002071a7825 */ /* 0x000fe200078e0208 */
[----:B------:R-:W-:Y:S01]  /*65930*/  PRMT R7, R19, 0x7632, R7 ;  /* 0x0000763213077816 */ /* 0x000fe20000000007 */
[----:B------:R1:W-:Y:S01]  /*65940*/  @P3 STG.E.U16 desc[UR76][R12.64], R14 ;  /* 0x0000000e0c003986 */ /* 0x0003e2000c10154c */
[----:B------:R-:W-:-:S03]  /*65950*/  ISETP.LT.AND P3, PT, R0, UR4, !P1 ;  /* 0x0000000400007c0c */ /* 0x000fc6000cf61270 */
[----:B------:R-:W2:Y:S04]  /*65960*/  LDL.LU R0, [R1+0x5c8] ;  /* 0x0005c80001007983 */ /* 0x000ea80000300800 */
[----:B------:R3:W-:Y:S04]  /*65970*/  @P4 STG.E.U16 desc[UR76][R26.64], R21 ;  /* 0x000000151a004986 */ /* 0x0007e8000c10154c */
[----:B------:R4:W-:Y:S01]  /*65980*/  @P0 STG.E.U16 desc[UR76][R24.64], R28 ;  /* 0x0000001c18000986 */ /* 0x0009e2000c10154c */
[----:B-1----:R-:W-:-:S04]  /*65990*/  IMAD.WIDE R14, R6, 0x2, R4 ;  /* 0x00000002060e7825 */ /* 0x002fc800078e0204 */
[C---:B------:R-:W-:Y:S01]  /*659a0*/  IMAD.WIDE R12, R6.reuse, 0x2, R22 ;  /* 0x00000002060c7825 */ /* 0x040fe200078e0216 */
[----:B---3--:R-:W3:Y:S04]  /*659b0*/  LDL.LU R21, [R1+0x1ef8] ;  /* 0x001ef80001157983 */ /* 0x008ee80000300800 */
[----:B----4-:R-:W4:Y:S04]  /*659c0*/  LDL.LU R28, [R1+0x5d8] ;  /* 0x0005d800011c7983 */ /* 0x010f280000300800 */
[----:B------:R-:W2:Y:S04]  /*659d0*/  LDL R24, [R1+0x11c0] ;  /* 0x0011c00001187983 */ /* 0x000ea80000100800 */
[----:B------:R-:W2:Y:S04]  /*659e0*/  LDL R25, [R1+0x1400] ;  /* 0x0014000001197983 */ /* 0x000ea80000100800 */
[----:B------:R1:W-:Y:S04]  /*659f0*/  @P6 STG.E.U16 desc[UR76][R14.64], R19 ;  /* 0x000000130e006986 */ /* 0x0003e8000c10154c */
[----:B------:R0:W-:Y:S04]  /*65a00*/  @P5 STG.E.U16 desc[UR76][R12.64], R7 ;  /* 0x000000070c005986 */ /* 0x0001e8000c10154c */
[----:B-1----:R-:W2:Y:S04]  /*65a10*/  LDL.LU R19, [R1+0x1ef4] ;  /* 0x001ef40001137983 */ /* 0x002ea80000300800 */
[----:B0-----:R-:W2:Y:S04]  /*65a20*/  LDL R12, [R1+0x13f0] ;  /* 0x0013f000010c7983 */ /* 0x001ea80000100800 */
[----:B------:R-:W2:Y:S04]  /*65a30*/  LDL R13, [R1+0x13f4] ;  /* 0x0013f400010d7983 */ /* 0x000ea80000100800 */
[----:B------:R-:W2:Y:S04]  /*65a40*/  LDL R14, [R1+0x13f8] ;  /* 0x0013f800010e7983 */ /* 0x000ea80000100800 */
[----:B------:R-:W2:Y:S04]  /*65a50*/  LDL R15, [R1+0x13fc] ;  /* 0x0013fc00010f7983 */ /* 0x000ea80000100800 */
[----:B------:R0:W-:Y:S01]  /*65a60*/  STL [R1+0x1eec], R17 ;  /* 0x001eec1101007387 */ /* 0x0001e20000100800 */
[----:B---3--:R-:W-:-:S05]  /*65a70*/  IMAD.WIDE R26, R6, 0x2, R20 ;  /* 0x00000002061a7825 */ /* 0x008fca00078e0214 */
[----:B----4-:R-:W-:Y:S01]  /*65a80*/  @P3 STG.E.U16 desc[UR76][R26.64], R28 ;  /* 0x0000001c1a003986 */ /* 0x010fe2000c10154c */
[----:B------:R-:W-:Y:S02]  /*65a90*/  PRMT R7, R28, 0x7632, R7 ;  /* 0x000076321c077816 */ /* 0x000fe40000000007 */
[----:B--2---:R-:W-:Y:S02]  /*65aa0*/  ISETP.LT.AND P3, PT, R12, UR4, !P1 ;  /* 0x000000040c007c0c */ /* 0x004fe4000cf61270 */
[----:B------:R-:W-:Y:S01]  /*65ab0*/  ISETP.LT.AND P4, PT, R13, UR4, !P1 ;  /* 0x000000040d007c0c */ /* 0x000fe2000cf81270 */
[----:B------:R-:W-:Y:S01]  /*65ac0*/  IMAD.WIDE R12, R6, 0x2, R18 ;  /* 0x00000002060c7825 */ /* 0x000fe200078e0212 */
[----:B------:R-:W-:Y:S02]  /*65ad0*/  ISETP.LT.AND P5, PT, R14, UR4, !P1 ;  /* 0x000000040e007c0c */ /* 0x000fe4000cfa1270 */
[----:B------:R-:W-:Y:S01]  /*65ae0*/  ISETP.LT.AND P6, PT, R15, UR4, !P1 ;  /* 0x000000040f007c0c */ /* 0x000fe2000cfc1270 */
[----:B------:R-:W-:-:S02]  /*65af0*/  IMAD.WIDE R14, R6, 0x2, R16 ;  /* 0x00000002060e7825 */ /* 0x000fc400078e0210 */
[----:B0-----:R-:W2:Y:S04]  /*65b00*/  LDL R17, [R1+0x57c] ;  /* 0x00057c0001117983 */ /* 0x001ea80000100800 */
[----:B------:R0:W-:Y:S01]  /*65b10*/  @P3 STG.E.U16 desc[UR76][R12.64], R7 ;  /* 0x000000070c003986 */ /* 0x0001e2000c10154c */
[----:B------:R-:W-:-:S03]  /*65b20*/  PRMT R29, R0, 0x7632, R29 ;  /* 0x00007632001d7816 */ /* 0x000fc6000000001d */
[----:B------:R1:W-:Y:S04]  /*65b30*/  @P4 STG.E.U16 desc[UR76][R14.64], R0 ;  /* 0x000000000e004986 */ /* 0x0003e8000c10154c */
[----:B0-----:R-:W3:Y:S04]  /*65b40*/  LDL.LU R12, [R1+0x5e8] ;  /* 0x0005e800010c7983 */ /* 0x001ee80000300800 */
[----:B------:R-:W4:Y:S04]  /*65b50*/  LDL R13, [R1+0x13c0] ;  /* 0x0013c000010d7983 */ /* 0x000f280000100800 */
[----:B-1----:R-:W2:Y:S04]  /*65b60*/  LDL.LU R0, [R1+0x1ef0] ;  /* 0x001ef00001007983 */ /* 0x002ea80000300800 */
[----:B------:R-:W2:Y:S04]  /*65b70*/  LDL R14, [R1+0x13f0] ;  /* 0x0013f000010e7983 */ /* 0x000ea80000100800 */
[----:B------:R-:W2:Y:S01]  /*65b80*/  LDL R15, [R1+0x13f4] ;  /* 0x0013f400010f7983 */ /* 0x000ea20000100800 */
[----:B------:R-:W-:Y:S01]  /*65b90*/  VIADD R28, R24, 0x5f ;  /* 0x0000005f181c7836 */ /* 0x000fe20000000000 */
[----:B------:R-:W-:Y:S01]  /*65ba0*/  ISETP.LT.AND P1, PT, R25, UR4, !P1 ;  /* 0x0000000419007c0c */ /* 0x000fe2000cf21270 */
[----:B------:R-:W-:-:S04]  /*65bb0*/  IMAD.WIDE R24, R6, 0x2, R10 ;  /* 0x0000000206187825 */ /* 0x000fc800078e020a */
[----:B------:R-:W-:Y:S01]  /*65bc0*/  IMAD.WIDE R26, R6, 0x2, R8 ;  /* 0x00000002061a7825 */ /* 0x000fe200078e0208 */
[----:B------:R-:W-:Y:S04]  /*65bd0*/  @P5 STG.E.U16 desc[UR76][R24.64], R29 ;  /* 0x0000001d18005986 */ /* 0x000fe8000c10154c */
[----:B------:R0:W-:Y:S04]  /*65be0*/  STL [R1+0x1ebc], R29 ;  /* 0x001ebc1d01007387 */ /* 0x0001e80000100800 */
[----:B0-----:R-:W2:Y:S04]  /*65bf0*/  LDL R29, [R1+0x13e4] ;  /* 0x0013e400011d7983 */ /* 0x001ea80000100800 */
[----:B---3--:R0:W-:Y:S01]  /*65c00*/  @P6 STG.E.U16 desc[UR76][R26.64], R12 ;  /* 0x0000000c1a006986 */ /* 0x0081e2000c10154c */
[----:B------:R-:W-:-:S02]  /*65c10*/  PRMT R7, R12, 0x7632, R7 ;  /* 0x000076320c077816 */ /* 0x000fc40000000007 */
[----:B----4-:R-:W-:Y:S02]  /*65c20*/  ISETP.LT.AND P3, PT, R13, UR4, !P2 ;  /* 0x000000040d007c0c */ /* 0x010fe4000d761270 */
[----:B--2---:R-:W-:Y:S01]  /*65c30*/  ISETP.LT.AND P5, PT, R0, UR4, !P2 ;  /* 0x0000000400007c0c */ /* 0x004fe2000d7a1270 */
[----:B------:R1:W-:Y:S01]  /*65c40*/  STL [R1+0x1ee8], R0 ;  /* 0x001ee80001007387 */ /* 0x0003e20000100800 */
[----:B------:R-:W-:Y:S01]  /*65c50*/  ISETP.LT.AND P6, PT, R14, UR4, !P2 ;  /* 0x000000040e007c0c */ /* 0x000fe2000d7c1270 */
[----:B0-----:R-:W-:-:S04]  /*65c60*/  IMAD.WIDE R12, R6, 0x2, R2 ;  /* 0x00000002060c7825 */ /* 0x001fc800078e0202 */
[----:B------:R-:W-:Y:S01]  /*65c70*/  VIADD R26, R6, UR5 ;  /* 0x00000005061a7c36 */ /* 0x000fe20008000000 */
[----:B-1----:R-:W2:Y:S04]  /*65c80*/  LDL.LU R0, [R1+0x5ac] ;  /* 0x0005ac0001007983 */ /* 0x002ea80000300800 */
[----:B------:R-:W-:Y:S01]  /*65c90*/  @P1 STG.E.U16 desc[UR76][R12.64], R7 ;  /* 0x000000070c001986 */ /* 0x000fe2000c10154c */
[----:B------:R-:W-:Y:S01]  /*65ca0*/  ISETP.LT.AND P1, PT, R15, UR4, !P2 ;  /* 0x000000040f007c0c */ /* 0x000fe2000d721270 */
[----:B------:R-:W-:Y:S02]  /*65cb0*/  IMAD.WIDE R14, R26, 0x2, R20 ;  /* 0x000000021a0e7825 */ /* 0x000fe400078e0214 */
[----:B------:R0:W-:Y:S01]  /*65cc0*/  STL [R1+0x1ee4], R20 ;  /* 0x001ee41401007387 */ /* 0x0001e20000100800 */
[----:B------:R-:W-:Y:S01]  /*65cd0*/  ISETP.GE.AND P0, PT, R28, UR12, PT ;  /* 0x0000000c1c007c0c */ /* 0x000fe2000bf06270 */
[----:B------:R-:W1:Y:S02]  /*65ce0*/  LDCU UR5, c[0x0][0x3b8] ;  /* 0x00007700ff0577ac */ /* 0x000e640008000800 */
[----:B0-----:R-:W3:Y:S01]  /*65cf0*/  LDL.LU R20, [R1+0x59c] ;  /* 0x00059c0001147983 */ /* 0x001ee20000300800 */
[----:B------:R-:W-:-:S03]  /*65d00*/  IMAD.WIDE R6, R26, 0x2, R4 ;  /* 0x000000021a067825 */ /* 0x000fc600078e0204 */
[----:B------:R0:W-:Y:S01]  /*65d10*/  STL [R1+0x1ee0], R21 ;  /* 0x001ee01501007387 */ /* 0x0001e20000100800 */
[----:B------:R-:W-:-:S03]  /*65d20*/  PRMT R28, R17, 0x7632, R28 ;  /* 0x00007632111c7816 */ /* 0x000fc6000000001c */
[----:B0-----:R-:W4:Y:S04]  /*65d30*/  LDL.LU R21, [R1+0x5bc] ;  /* 0x0005bc0001157983 */ /* 0x001f280000300800 */
[----:B------:R-:W2:Y:S04]  /*65d40*/  LDL.LU R17, [R1+0x1eec] ;  /* 0x001eec0001117983 */ /* 0x000ea80000300800 */
[----:B---3--:R0:W-:Y:S04]  /*65d50*/  @P3 STG.E.U16 desc[UR76][R6.64], R20 ;  /* 0x0000001406003986 */ /* 0x0081e8000c10154c */
[----:B0-----:R-:W3:Y:S01]  /*65d60*/  LDL.LU R7, [R1+0x57c] ;  /* 0x00057c0001077983 */ /* 0x001ee20000300800 */
[----:B------:R-:W-:Y:S01]  /*65d70*/  ISETP.LT.AND P4, PT, R29, UR4, !P2 ;  /* 0x000000041d007c0c */ /* 0x000fe2000d781270 */
[----:B------:R-:W-:Y:S01]  /*65d80*/  IMAD.WIDE R12, R26, 0x2, R22 ;  /* 0x000000021a0c7825 */ /* 0x000fe200078e0216 */
[----:B------:R-:W-:-:S03]  /*65d90*/  PRMT R27, R20, 0x7632, R27 ;  /* 0x00007632141b7816 */ /* 0x000fc6000000001b */
[C---:B------:R-:W-:Y:S01]  /*65da0*/  IMAD.WIDE R24, R26.reuse, 0x2, R18 ;  /* 0x000000021a187825 */ /* 0x040fe200078e0212 */
[----:B------:R-:W2:Y:S07]  /*65db0*/  LDL R20, [R1+0x13f0] ;  /* 0x0013f00001147983 */ /* 0x000eae0000100800 */
[----:B------:R0:W-:Y:S04]  /*65dc0*/  @P4 STG.E.U16 desc[UR76][R12.64], R27 ;  /* 0x0000001b0c004986 */ /* 0x0001e8000c10154c */
[----:B0-----:R-:W4:Y:S04]  /*65dd0*/  LDL.LU R27, [R1+0x58c] ;  /* 0x00058c00011b7983 */ /* 0x001f280000300800 */
[----:B------:R-:W4:Y:S04]  /*65de0*/  LDL R12, [R1+0x11c0] ;  /* 0x0011c000010c7983 */ /* 0x000f280000100800 */
[----:B------:R-:W4:Y:S04]  /*65df0*/  LDL R13, [R1+0x13c0] ;  /* 0x0013c000010d7983 */ /* 0x000f280000100800 */
[----:B---3--:R0:W-:Y:S04]  /*65e00*/  @P5 STG.E.U16 desc[UR76][R14.64], R7 ;  /* 0x000000070e005986 */ /* 0x0081e8000c10154c */
[----:B------:R3:W-:Y:S04]  /*65e10*/  @P6 STG.E.U16 desc[UR76][R24.64], R28 ;  /* 0x0000001c18006986 */ /* 0x0007e8000c10154c */
[----:B0-----:R-:W4:Y:S04]  /*65e20*/  LDL R14, [R1+0x13fc] ;  /* 0x0013fc00010e7983 */ /* 0x001f280000100800 */
[----:B---3--:R-:W3:Y:S04]  /*65e30*/  LDL R24, [R1+0x13f8] ;  /* 0x0013f80001187983 */ /* 0x008ee80000100800 */
[----:B------:R-:W3:Y:S01]  /*65e40*/  LDL R15, [R1+0x1400] ;  /* 0x00140000010f7983 */ /* 0x000ee20000100800 */
[----:B--2---:R-:W-:Y:S01]  /*65e50*/  IMAD.WIDE R6, R26, 0x2, R16 ;  /* 0x000000021a067825 */ /* 0x004fe200078e0210 */
[----:B------:R-:W-:-:S02]  /*65e60*/  PRMT R28, R0, 0x7632, R28 ;  /* 0x00007632001c7816 */ /* 0x000fc4000000001c */
[----:B------:R-:W-:Y:S01]  /*65e70*/  ISETP.LT.AND P3, PT, R29, UR4, !P0 ;  /* 0x000000041d007c0c */ /* 0x000fe2000c761270 */
[----:B------:R0:W-:Y:S01]  /*65e80*/  STL [R1+0x1edc], R29 ;  /* 0x001edc1d01007387 */ /* 0x0001e20000100800 */
[----:B----4-:R-:W-:-:S03]  /*65e90*/  PRMT R25, R27, 0x7632, R25 ;  /* 0x000076321b197816 */ /* 0x010fc60000000019 */
[----:B------:R2:W-:Y:S01]  /*65ea0*/  @P1 STG.E.U16 desc[UR76][R6.64], R27 ;  /* 0x0000001b06001986 */ /* 0x0005e2000c10154c */
[----:B------:R-:W-:-:S03]  /*65eb0*/  ISETP.LT.AND P6, PT, R13, UR4, !P0 ;  /* 0x000000040d007c0c */ /* 0x000fc6000c7c1270 */
[----:B0-----:R-:W4:Y:S01]  /*65ec0*/  LDL.LU R29, [R1+0x5dc] ;  /* 0x0005dc00011d7983 */ /* 0x001f220000300800 */
[----:B--2---:R-:W-:Y:S02]  /*65ed0*/  VIADD R27, R12, 0x60 ;  /* 0x000000600c1b7836 */ /* 0x004fe40000000000 */
[----:B------:R-:W-:-:S04]  /*65ee0*/  IMAD.WIDE R12, R26, 0x2, R8 ;  /* 0x000000021a0c7825 */ /* 0x000fc800078e0208 */
[----:B------:R-:W-:Y:S01]  /*65ef0*/  IMAD.WIDE R6, R26, 0x2, R2 ;  /* 0x000000021a067825 */ /* 0x000fe200078e0202 */
[----:B------:R-:W-:Y:S02]  /*65f00*/  ISETP.GE.AND P1, PT, R27, UR12, PT ;  /* 0x0000000c1b007c0c */ /* 0x000fe4000bf26270 */
[----:B------:R-:W2:Y:S01]  /*65f10*/  LDL R27, [R1+0x13c0] ;  /* 0x0013c000011b7983 */ /* 0x000ea20000100800 */
[----:B------:R-:W-:Y:S02]  /*65f20*/  ISETP.LT.AND P5, PT, R14, UR4, !P2 ;  /* 0x000000040e007c0c */ /* 0x000fe4000d7a1270 */
[----:B---3--:R-:W-:Y:S02]  /*65f30*/  ISETP.LT.AND P4, PT, R24, UR4, !P2 ;  /* 0x0000000418007c0c */ /* 0x008fe4000d781270 */
[----:B------:R-:W-:Y:S01]  /*65f40*/  ISETP.LT.AND P2, PT, R15, UR4, !P2 ;  /* 0x000000040f007c0c */ /* 0x000fe2000d741270 */
[----:B------:R-:W-:-:S04]  /*65f50*/  IMAD.WIDE R14, R26, 0x2, R10 ;  /* 0x000000021a0e7825 */ /* 0x000fc800078e020a */
[----:B-1----:R-:W-:Y:S01]  /*65f60*/  VIADD R24, R26, UR5 ;  /* 0x000000051a187c36 */ /* 0x002fe20008000000 */
[----:B------:R-:W0:Y:S05]  /*65f70*/  LDCU UR5, c[0x0][0x3b8] ;  /* 0x00007700ff0577ac */ /* 0x000e2a0008000800 */
[----:B------:R1:W-:Y:S04]  /*65f80*/  @P4 STG.E.U16 desc[UR76][R14.64], R25 ;  /* 0x000000190e004986 */ /* 0x0003e8000c10154c */
[----:B------:R3:W-:Y:S04]  /*65f90*/  @P5 STG.E.U16 desc[UR76][R12.64], R0 ;  /* 0x000000000c005986 */ /* 0x0007e8000c10154c */
[----:B------:R0:W-:Y:S01]  /*65fa0*/  @P2 STG.E.U16 desc[UR76][R6.64], R28 ;  /* 0x0000001c06002986 */ /* 0x0001e2000c10154c */
[----:B------:R-:W-:-:S03]  /*65fb0*/  ISETP.LT.AND P5, PT, R20, UR4, !P0 ;  /* 0x0000000414007c0c */ /* 0x000fc6000c7a1270 */
[----:B-1----:R-:W2:Y:S04]  /*65fc0*/  LDL R25, [R1+0x11c0] ;  /* 0x0011c00001197983 */ /* 0x002ea80000100800 */
[----:B------:R-:W2:Y:S04]  /*65fd0*/  LDL R15, [R1+0x13f8] ;  /* 0x0013f800010f7983 */ /* 0x000ea80000100800 */
[----:B---3--:R-:W3:Y:S01]  /*65fe0*/  LDL.LU R0, [R1+0x1ee8] ;  /* 0x001ee80001007983 */ /* 0x008ee20000300800 */
[----:B0-----:R-:W-:Y:S01]  /*65ff0*/  IMAD.WIDE R6, R24, 0x2, R4 ;  /* 0x0000000218067825 */ /* 0x001fe200078e0204 */
[----:B------:R-:W-:-:S02]  /*66000*/  PRMT R14, R21, 0x7632, R14 ;  /* 0x00007632150e7816 */ /* 0x000fc4000000000e */
[----:B------:R-:W2:Y:S04]  /*66010*/  LDL.LU R20, [R1+0x1ee4] ;  /* 0x001ee40001147983 */ /* 0x000ea80000300800 */
[----:B------:R0:W-:Y:S04]  /*66020*/  @P6 STG.E.U16 desc[UR76][R6.64], R21 ;  /* 0x0000001506006986 */ /* 0x0001e8000c10154c */
[----:B0-----:R-:W2:Y:S04]  /*66030*/  LDL.LU R21, [R1+0x1ee0] ;  /* 0x001ee00001157983 */ /* 0x001ea80000300800 */
[----:B------:R-:W2:Y:S01]  /*66040*/  LDL R7, [R1+0x13f4] ;  /* 0x0013f40001077983 */ /* 0x000ea20000100800 */
[----:B------:R-:W-:Y:S01]  /*66050*/  IMAD.WIDE R12, R24, 0x2, R22 ;  /* 0x00000002180c7825 */ /* 0x000fe200078e0216 */
[----:B----4-:R-:W-:-:S04]  /*66060*/  PRMT R26, R29, 0x7632, R26 ;  /* 0x000076321d1a7816 */ /* 0x010fc8000000001a */
[----:B------:R0:W-:Y:S02]  /*66070*/  @P3 STG.E.U16 desc[UR76][R12.64], R14 ;  /* 0x0000000e0c003986 */ /* 0x0001e4000c10154c */
[----:B0-----:R-:W-:Y:S01]  /*66080*/  IMAD.WIDE R12, R24, 0x2, R18 ;  /* 0x00000002180c7825 */ /* 0x001fe200078e0212 */
[----:B---3--:R-:W-:-:S03]  /*66090*/  ISETP.LT.AND P4, PT, R0, UR4, !P0 ;  /* 0x0000000400007c0c */ /* 0x008fc6000c781270 */
[----:B--2---:R-:W-:-:S05]  /*660a0*/  VIADD R25, R25, 0x61 ;  /* 0x0000006119197836 */ /* 0x004fca0000000000 */
[----:B------:R-:W-:Y:S02]  /*660b0*/  ISETP.GE.AND P2, PT, R25, UR12, PT ;  /* 0x0000000c19007c0c */ /* 0x000fe4000bf46270 */
[----:B------:R-:W-:Y:S01]  /*660c0*/  ISETP.LT.AND P6, PT, R7, UR4, !P0 ;  /* 0x0000000407007c0c */ /* 0x000fe2000c7c1270 */
[C---:B------:R-:W-:Y:S01]  /*660d0*/  IMAD.WIDE R6, R24.reuse, 0x2, R20 ;  /* 0x0000000218067825 */ /* 0x040fe200078e0214 */
[----:B------:R0:W-:Y:S04]  /*660e0*/  STL [R1+0x1ed8], R21 ;  /* 0x001ed81501007387 */ /* 0x0001e80000100800 */
[----:B------:R-:W-:Y:S04]  /*660f0*/  @P4 STG.E.U16 desc[UR76][R6.64], R29 ;  /* 0x0000001d06004986 */ /* 0x000fe8000c10154c */
[----:B0-----:R-:W2:Y:S04]  /*66100*/  LDL.LU R21, [R1+0x5ec] ;  /* 0x0005ec0001157983 */ /* 0x001ea80000300800 */
[----:B------:R0:W-:Y:S04]  /*66110*/  STL [R1+0x1ed4], R19 ;  /* 0x001ed41301007387 */ /* 0x0001e80000100800 */
[----:B------:R1:W-:Y:S04]  /*66120*/  @P5 STG.E.U16 desc[UR76][R12.64], R26 ;  /* 0x0000001a0c005986 */ /* 0x0003e8000c10154c */
[----:B0-----:R-:W3:Y:S04]  /*66130*/  LDL.LU R19, [R1+0x5f0] ;  /* 0x0005f00001137983 */ /* 0x001ee80000300800 */
[----:B------:R-:W4:Y:S04]  /*66140*/  LDL R25, [R1+0x1400] ;  /* 0x0014000001197983 */ /* 0x000f280000100800 */
[----:B------:R-:W3:Y:S04]  /*66150*/  LDL.LU R29, [R1+0x1edc] ;  /* 0x001edc00011d7983 */ /* 0x000ee80000300800 */
[----:B------:R-:W3:Y:S04]  /*66160*/  LDL R6, [R1+0x13fc] ;  /* 0x0013fc0001067983 */ /* 0x000ee80000100800 */
[----:B-1----:R-:W4:Y:S01]  /*66170*/  LDL.LU R13, [R1+0x5cc] ;  /* 0x0005cc00010d7983 */ /* 0x002f220000300800 */
[----:B------:R-:W-:Y:S01]  /*66180*/  ISETP.LT.AND P3, PT, R15, UR4, !P0 ;  /* 0x000000040f007c0c */ /* 0x000fe2000c761270 */
[----:B------:R-:W-:Y:S01]  /*66190*/  IMAD.WIDE R14, R24, 0x2, R16 ;  /* 0x00000002180e7825 */ /* 0x000fe200078e0210 */
[----:B------:R-:W-:-:S03]  /*661a0*/  ISETP.LT.AND P5, PT, R27, UR4, !P1 ;  /* 0x000000041b007c0c */ /* 0x000fc6000cfa1270 */
[----:B------:R-:W-:Y:S01]  /*661b0*/  IMAD.WIDE R26, R24, 0x2, R8 ;  /* 0x00000002181a7825 */ /* 0x000fe200078e0208 */
[----:B--2---:R-:W-:Y:S02]  /*661c0*/  PRMT R28, R21, 0x7632, R28 ;  /* 0x00007632151c7816 */ /* 0x004fe4000000001c */
[----:B---3--:R-:W-:Y:S02]  /*661d0*/  ISETP.LT.AND P4, PT, R6, UR4, !P0 ;  /* 0x0000000406007c0c */ /* 0x008fe4000c781270 */
[----:B----4-:R-:W-:Y:S01]  /*661e0*/  ISETP.LT.AND P0, PT, R25, UR4, !P0 ;  /* 0x0000000419007c0c */ /* 0x010fe2000c701270 */
[----:B------:R0:W-:Y:S01]  /*661f0*/  @P6 STG.E.U16 desc[UR76][R14.64], R13 ;  /* 0x0000000d0e006986 */ /* 0x0001e2000c10154c */
[----:B------:R-:W-:Y:S02]  /*66200*/  ISETP.LT.AND P6, PT, R29, UR4, !P1 ;  /* 0x000000041d007c0c */ /* 0x000fe4000cfc1270 */
[----:B------:R-:W-:Y:S01]  /*66210*/  PRMT R7, R13, 0x7632, R7 ;  /* 0x000076320d077816 */ /* 0x000fe20000000007 */
[C---:B------:R-:W-:Y:S01]  /*66220*/  VIADD R6, R24.reuse, UR5 ;  /* 0x0000000518067c36 */ /* 0x040fe20008000000 */
[----:B------:R1:W-:Y:S01]  /*66230*/  STL [R1+0x1ecc], R29 ;  /* 0x001ecc1d01007387 */ /* 0x0003e20000100800 */
[----:B------:R-:W2:Y:S01]  /*66240*/  LDCU UR5, c[0x0][0x3b8] ;  /* 0x00007700ff0577ac */ /* 0x000ea20008000800 */
[----:B0-----:R-:W-:-:S04]  /*66250*/  IMAD.WIDE R12, R24, 0x2, R10 ;  /* 0x00000002180c7825 */ /* 0x001fc800078e020a */
[----:B------:R-:W-:Y:S01]  /*66260*/  IMAD.WIDE R24, R24, 0x2, R2 ;  /* 0x0000000218187825 */ /* 0x000fe200078e0202 */
[----:B-1----:R-:W3:Y:S04]  /*66270*/  LDL.LU R29, [R1+0x610] ;  /* 0x00061000011d7983 */ /* 0x002ee80000300800 */
[----:B------:R0:W-:Y:S01]  /*66280*/  @P3 STG.E.U16 desc[UR76][R12.64], R7 ;  /* 0x000000070c003986 */ /* 0x0001e2000c10154c */
[----:B------:R-:W-:Y:S01]  /*66290*/  IMAD.WIDE R14, R6, 0x2, R4 ;  /* 0x00000002060e7825 */ /* 0x000fe200078e0204 */
[----:B------:R-:W-:Y:S02]  /*662a0*/  ISETP.LT.AND P3, PT, R0, UR4, !P1 ;  /* 0x0000000400007c0c */ /* 0x000fe4000cf61270 */
[----:B------:R1:W-:Y:S04]  /*662b0*/  STL [R1+0x1ed0], R0 ;  /* 0x001ed00001007387 */ /* 0x0003e80000100800 */
[----:B------:R4:W-:Y:S04]  /*662c0*/  @P4 STG.E.U16 desc[UR76][R26.64], R21 ;  /* 0x000000151a004986 */ /* 0x0009e8000c10154c */
[----:B------:R2:W-:Y:S04]  /*662d0*/  @P0 STG.E.U16 desc[UR76][R24.64], R28 ;  /* 0x0000001c18000986 */ /* 0x0005e8000c10154c */
[----:B------:R2:W-:Y:S01]  /*662e0*/  @P5 STG.E.U16 desc[UR76][R14.64], R19 ;  /* 0x000000130e005986 */ /* 0x0005e2000c10154c */
[----:B0-----:R-:W-:Y:S01]  /*662f0*/  IMAD.WIDE R12, R6, 0x2, R22 ;  /* 0x00000002060c7825 */ /* 0x001fe200078e0216 */
[----:B------:R-:W-:-:S02]  /*66300*/  PRMT R7, R19, 0x7632, R7 ;  /* 0x0000763213077816 */ /* 0x000fc40000000007 */
[----:B-1----:R-:W3:Y:S04]  /*66310*/  LDL R0, [R1+0x1400] ;  /* 0x0014000001007983 */ /* 0x002ee80000100800 */
[----:B----4-:R-:W4:Y:S04]  /*66320*/  LDL.LU R21, [R1+0x1ed8] ;  /* 0x001ed80001157983 */ /* 0x010f280000300800 */
[----:B--2---:R-:W2:Y:S04]  /*66330*/  LDL R24, [R1+0x13fc] ;  /* 0x0013fc0001187983 */ /* 0x004ea80000100800 */
[----:B------:R-:W2:Y:S04]  /*66340*/  LDL.LU R25, [R1+0x600] ;  /* 0x0006000001197983 */ /* 0x000ea80000300800 */
[----:B------:R-:W3:Y:S04]  /*66350*/  LDL.LU R19, [R1+0x1ed4] ;  /* 0x001ed40001137983 */ /* 0x000ee80000300800 */
[----:B------:R0:W-:Y:S04]  /*66360*/  @P6 STG.E.U16 desc[UR76][R12.64], R7 ;  /* 0x000000070c006986 */ /* 0x0001e8000c10154c */
[----:B------:R-:W3:Y:S04]  /*66370*/  LDL R14, [R1+0x13f4] ;  /* 0x0013f400010e7983 */ /* 0x000ee80000100800 */
[----:B------:R-:W3:Y:S04]  /*66380*/  LDL R15, [R1+0x13f8] ;  /* 0x0013f800010f7983 */ /* 0x000ee80000100800 */
[----:B0-----:R-:W3:Y:S04]  /*66390*/  LDL R12, [R1+0x13f0] ;  /* 0x0013f000010c7983 */ /* 0x001ee80000100800 */
[----:B------:R-:W3:Y:S04]  /*663a0*/  LDL R13, [R1+0x11c0] ;  /* 0x0011c000010d7983 */ /* 0x000ee80000100800 */
[----:B------:R0:W-:Y:S01]  /*663b0*/  STL [R1+0x1ec8], R16 ;  /* 0x001ec81001007387 */ /* 0x0001e20000100800 */
[----:B----4-:R-:W-:-:S05]  /*663c0*/  IMAD.WIDE R26, R6, 0x2, R20 ;  /* 0x00000002061a7825 */ /* 0x010fca00078e0214 */
[----:B--2---:R-:W-:Y:S01]  /*663d0*/  @P3 STG.E.U16 desc[UR76][R26.64], R25 ;  /* 0x000000191a003986 */ /* 0x004fe2000c10154c */
[----:B---3--:R-:W-:Y:S02]  /*663e0*/  ISETP.LT.AND P3, PT, R14, UR4, !P1 ;  /* 0x000000040e007c0c */ /* 0x008fe4000cf61270 */
[----:B------:R-:W-:Y:S02]  /*663f0*/  ISETP.LT.AND P4, PT, R15, UR4, !P1 ;  /* 0x000000040f007c0c */ /* 0x000fe4000cf81270 */
[----:B------:R-:W-:Y:S01]  /*66400*/  ISETP.LT.AND P6, PT, R12, UR4, !P1 ;  /* 0x000000040c007c0c */ /* 0x000fe2000cfc1270 */
[----:B------:R-:W-:Y:S02]  /*66410*/  VIADD R7, R13, 0x62 ;  /* 0x000000620d077836 */ /* 0x000fe40000000000 */
[----:B------:R-:W-:-:S04]  /*66420*/  IMAD.WIDE R12, R6, 0x2, R18 ;  /* 0x00000002060c7825 */ /* 0x000fc800078e0212 */
[----:B------:R-:W-:Y:S02]  /*66430*/  IMAD.WIDE R14, R6, 0x2, R16 ;  /* 0x00000002060e7825 */ /* 0x000fe400078e0210 */
[----:B0-----:R-:W2:Y:S01]  /*66440*/  LDL.LU R16, [R1+0x630] ;  /* 0x0006300001107983 */ /* 0x001ea20000300800 */
[----:B------:R-:W-:Y:S02]  /*66450*/  ISETP.GE.AND P0, PT, R7, UR12, PT ;  /* 0x0000000c07007c0c */ /* 0x000fe4000bf06270 */
[----:B------:R-:W-:Y:S01]  /*66460*/  PRMT R7, R25, 0x7632, R7 ;  /* 0x0000763219077816 */ /* 0x000fe20000000007 */
[----:B------:R0:W-:Y:S01]  /*66470*/  STL [R1+0x1ec4], R17 ;  /* 0x001ec41101007387 */ /* 0x0001e20000100800 */
[----:B------:R-:W-:Y:S02]  /*66480*/  ISETP.LT.AND P5, PT, R24, UR4, !P1 ;  /* 0x0000000418007c0c */ /* 0x000fe4000cfa1270 */
[----:B------:R-:W-:Y:S02]  /*66490*/  ISETP.LT.AND P1, PT, R0, UR4, !P1 ;  /* 0x0000000400007c0c */ /* 0x000fe4000cf21270 */
[----:B------:R-:W-:Y:S01]  /*664a0*/  PRMT R28, R29, 0x7632, R28 ;  /* 0x000076321d1c7816 */ /* 0x000fe2000000001c */
[----:B------:R1:W-:Y:S04]  /*664b0*/  @P6 STG.E.U16 desc[UR76][R12.64], R7 ;  /* 0x000000070c006986 */ /* 0x0003e8000c10154c */
[----:B------:R3:W-:Y:S04]  /*664c0*/  @P3 STG.E.U16 desc[UR76][R14.64], R29 ;  /* 0x0000001d0e003986 */ /* 0x0007e8000c10154c */
[----:B0-----:R-:W4:Y:S04]  /*664d0*/  LDL.LU R17, [R1+0x640] ;  /* 0x0006400001117983 */ /* 0x001f280000300800 */
[----:B-1----:R-:W2:Y:S04]  /*664e0*/  LDL R12, [R1+0x11c0] ;  /* 0x0011c000010c7983 */ /* 0x002ea80000100800 */
[----:B------:R-:W2:Y:S04]  /*664f0*/  LDL R13, [R1+0x13c0] ;  /* 0x0013c000010d7983 */ /* 0x000ea80000100800 */
[----:B------:R-:W4:Y:S04]  /*66500*/  LDL.LU R0, [R1+0x1ed0] ;  /* 0x001ed00001007983 */ /* 0x000f280000300800 */
[----:B---3--:R-:W3:Y:S04]  /*66510*/  LDL.LU R29, [R1+0x1ecc] ;  /* 0x001ecc00011d7983 */ /* 0x008ee80000300800 */
[----:B------:R-:W4:Y:S04]  /*66520*/  LDL.LU R14, [R1+0x620] ;  /* 0x00062000010e7983 */ /* 0x000f280000300800 */
[----:B------:R-:W4:Y:S01]  /*66530*/  LDL R15, [R1+0x13f0] ;  /* 0x0013f000010f7983 */ /* 0x000f220000100800 */
[----:B------:R-:W-:-:S04]  /*66540*/  IMAD.WIDE R24, R6, 0x2, R10 ;  /* 0x0000000206187825 */ /* 0x000fc800078e020a */
[----:B------:R-:W-:Y:S01]  /*66550*/  IMAD.WIDE R26, R6, 0x2, R8 ;  /* 0x00000002061a7825 */ /* 0x000fe200078e0208 */
[----:B------:R-:W-:Y:S01]  /*66560*/  @P4 STG.E.U16 desc[UR76][R24.64], R28 ;  /* 0x0000001c18004986 */ /* 0x000fe2000c10154c */
[----:B--2---:R-:W-:Y:S02]  /*66570*/  ISETP.LT.AND P3, PT, R13, UR4, !P2 ;  /* 0x000000040d007c0c */ /* 0x004fe4000d761270 */
[----:B---3--:R-:W-:Y:S01]  /*66580*/  ISETP.LT.AND P4, PT, R29, UR4, !P2 ;  /* 0x000000041d007c0c */ /* 0x008fe2000d781270 */
[----:B----4-:R0:W-:Y:S01]  /*66590*/  @P5 STG.E.U16 desc[UR76][R26.64], R14 ;  /* 0x0000000e1a005986 */ /* 0x0101e2000c10154c */
[----:B------:R-:W-:Y:S02]  /*665a0*/  PRMT R7, R14, 0x7632, R7 ;  /* 0x000076320e077816 */ /* 0x000fe40000000007 */
[----:B------:R-:W-:Y:S02]  /*665b0*/  ISETP.LT.AND P6, PT, R15, UR4, !P2 ;  /* 0x000000040f007c0c */ /* 0x000fe4000d7c1270 */
[----:B------:R-:W-:Y:S01]  /*665c0*/  ISETP.LT.AND P5, PT, R0, UR4, !P2 ;  /* 0x0000000400007c0c */ /* 0x000fe2000d7a1270 */
[----:B------:R-:W2:Y:S01]  /*665d0*/  LDL.LU R29, [R1+0x660] ;  /* 0x00066000011d7983 */ /* 0x000ea20000300800 */
[----:B0-----:R-:W-:-:S02]  /*665e0*/  VIADD R14, R12, 0x63 ;  /* 0x000000630c0e7836 */ /* 0x001fc40000000000 */
        /* <DEDUP_REMOVED lines=8> */
[----:B------:R-:W3:Y:S01]  /*66670*/  LDCU UR5, c[0x0][0x3b8] ;  /* 0x00007700ff0577ac */ /* 0x000ee20008000800 */
[----:B0-----:R-:W4:Y:S01]  /*66680*/  LDL.LU R0, [R1+0x650] ;  /* 0x0006500001007983 */ /* 0x001f220000300800 */
[----:B-1----:R-:W-:Y:S01]  /*66690*/  IMAD.WIDE R12, R6, 0x2, R4 ;  /* 0x00000002060c7825 */ /* 0x002fe200078e0204 */
[----:B------:R-:W-:-:S04]  /*666a0*/  PRMT R7, R16, 0x7632, R7 ;  /* 0x0000763210077816 */ /* 0x000fc80000000007 */
[----:B------:R0:W-:Y:S04]  /*666b0*/  @P3 STG.E.U16 desc[UR76][R12.64], R16 ;  /* 0x000000100c003986 */ /* 0x0001e8000c10154c */
[----:B------:R1:W-:Y:S04]  /*666c0*/  @P4 STG.E.U16 desc[UR76][R14.64], R7 ;  /* 0x000000070e004986 */ /* 0x0003e8000c10154c */
[----:B------:R3:W-:Y:S04]  /*666d0*/  @P5 STG.E.U16 desc[UR76][R24.64], R17 ;  /* 0x0000001118005986 */ /* 0x0007e8000c10154c */
[----:B0-----:R-:W2:Y:S04]  /*666e0*/  LDL.LU R16, [R1+0x1ec8] ;  /* 0x001ec80001107983 */ /* 0x001ea80000300800 */
[----:B-1----:R-:W2:Y:S04]  /*666f0*/  LDL R7, [R1+0x13f4] ;  /* 0x0013f40001077983 */ /* 0x002ea80000100800 */
[----:B------:R-:W2:Y:S04]  /*66700*/  LDL R14, [R1+0x13f8] ;  /* 0x0013f800010e7983 */ /* 0x000ea80000100800 */
[----:B------:R-:W2:Y:S04]  /*66710*/  LDL R15, [R1+0x13fc] ;  /* 0x0013fc00010f7983 */ /* 0x000ea80000100800 */
[----:B------:R-:W2:Y:S04]  /*66720*/  LDL R12, [R1+0x1400] ;  /* 0x00140000010c7983 */ /* 0x000ea80000100800 */
[----:B------:R-:W2:Y:S04]  /*66730*/  LDL R13, [R1+0x13c0] ;  /* 0x0013c000010d7983 */ /* 0x000ea80000100800 */
[----:B---3--:R-:W3:Y:S01]  /*66740*/  LDL.LU R17, [R1+0x1ec4] ;  /* 0x001ec40001117983 */ /* 0x008ee20000300800 */
[----:B------:R-:W-:-:S04]  /*66750*/  IMAD.WIDE R26, R6, 0x2, R18 ;  /* 0x00000002061a7825 */ /* 0x000fc800078e0212 */
[----:B------:R-:W-:Y:S01]  /*66760*/  IMAD.WIDE R24, R6, 0x2, R10 ;  /* 0x0000000206187825 */ /* 0x000fe200078e020a */
[----:B------:R-:W-:Y:S04]  /*66770*/  @P6 STG.E.U16 desc[UR76][R26.64], R28 ;  /* 0x0000001c1a006986 */ /* 0x000fe8000c10154c */
[----:B------:R0:W-:Y:S04]  /*66780*/  STL [R1+0x1eb8], R11 ;  /* 0x001eb80b01007387 */ /* 0x0001e80000100800 */
[----:B0-----:R-:W3:Y:S01]  /*66790*/  LDL.LU R11, [R1+0x604] ;  /* 0x00060400010b7983 */ /* 0x001ee20000300800 */
[----:B----4-:R-:W-:-:S02]  /*667a0*/  PRMT R28, R0, 0x7632, R28 ;  /* 0x00007632001c7816 */ /* 0x010fc4000000001c */
[----:B--2---:R-:W-:Y:S02]  /*667b0*/  ISETP.LT.AND P3, PT, R7, UR4, !P2 ;  /* 0x0000000407007c0c */ /* 0x004fe4000d761270 */
[----:B------:R-:W-:Y:S02]  /*667c0*/  ISETP.LT.AND P5, PT, R14, UR4, !P2 ;  /* 0x000000040e007c0c */ /* 0x000fe4000d7a1270 */
[----:B------:R-:W-:Y:S02]  /*667d0*/  ISETP.LT.AND P4, PT, R15, UR4, !P2 ;  /* 0x000000040f007c0c */ /* 0x000fe4000d781270 */
[----:B------:R-:W-:Y:S01]  /*667e0*/  ISETP.LT.AND P2, PT, R12, UR4, !P2 ;  /* 0x000000040c007c0c */ /* 0x000fe2000d741270 */
[----:B---3--:R-:W-:Y:S01]  /*667f0*/  IMAD.WIDE R26, R6, 0x2, R16 ;  /* 0x00000002061a7825 */ /* 0x008fe200078e0210 */
        /* <DEDUP_REMOVED lines=22> */
[----:B--2---:R-:W-:Y:S01]  /*66960*/  ISETP.LT.AND P5, PT, R15, UR4, !P0 ;  /* 0x000000040f007c0c */ /* 0x004fe2000c7a1270 */
[----:B------:R1:W-:Y:S01]  /*66970*/  @P6 STG.E.U16 desc[UR76][R26.64], R14 ;  /* 0x0000000e1a006986 */ /* 0x0003e2000c10154c */
[----:B------:R-:W-:Y:S01]  /*66980*/  PRMT R6, R14, 0x7632, R6 ;  /* 0x000076320e067816 */ /* 0x000fe20000000006 */
[----:B------:R-:W-:Y:S01]  /*66990*/  IMAD.WIDE R12, R7, 0x2, R22 ;  /* 0x00000002070c7825 */ /* 0x000fe200078e0216 */
[----:B------:R-:W-:-:S03]  /*669a0*/  ISETP.LT.AND P6, PT, R28, UR4, !P0 ;  /* 0x000000041c007c0c */ /* 0x000fc6000c7c1270 */
[----:B------:R-:W-:Y:S01]  /*669b0*/  VIADD R28, R24, 0x64 ;  /* 0x00000064181c7836 */ /* 0x000fe20000000000 */
[----:B------:R-:W-:Y:S01]  /*669c0*/  ISETP.LT.AND P3, PT, R25, UR4, !P0 ;  /* 0x0000000419007c0c */ /* 0x000fe2000c761270 */
[----:B------:R-:W-:Y:S01]  /*669d0*/  IMAD.WIDE R24, R7, 0x2, R18 ;  /* 0x0000000207187825 */ /* 0x000fe200078e0212 */
[----:B---3--:R-:W-:-:S03]  /*669e0*/  PRMT R29, R11, 0x7632, R29 ;  /* 0x000076320b1d7816 */ /* 0x008fc6000000001d */
[C---:B-1----:R-:W-:Y:S02]  /*669f0*/  IMAD.WIDE R14, R7.reuse, 0x2, R20 ;  /* 0x00000002070e7825 */ /* 0x042fe400078e0214 */
[----:B------:R-:W2:Y:S04]  /*66a00*/  LDL.LU R21, [R1+0x624] ;  /* 0x0006240001157983 */ /* 0x000ea80000300800 */
[----:B------:R1:W-:Y:S04]  /*66a10*/  STL [R1+0x1eb0], R19 ;  /* 0x001eb01301007387 */ /* 0x0003e80000100800 */
[----:B------:R3:W-:Y:S04]  /*66a20*/  @P2 STG.E.U16 desc[UR76][R12.64], R6 ;  /* 0x000000060c002986 */ /* 0x0007e8000c10154c */
[----:B------:R4:W-:Y:S04]  /*66a30*/  @P4 STG.E.U16 desc[UR76][R14.64], R11 ;  /* 0x0000000b0e004986 */ /* 0x0009e8000c10154c */
[----:B------:R0:W-:Y:S04]  /*66a40*/  @P5 STG.E.U16 desc[UR76][R24.64], R29 ;  /* 0x0000001d18005986 */ /* 0x0001e8000c10154c */
[----:B-1----:R-:W2:Y:S04]  /*66a50*/  LDL.LU R19, [R1+0x634] ;  /* 0x0006340001137983 */ /* 0x002ea80000300800 */
[----:B---3--:R-:W3:Y:S04]  /*66a60*/  LDL.LU R12, [R1+0x614] ;  /* 0x00061400010c7983 */ /* 0x008ee80000300800 */
[----:B------:R-:W3:Y:S04]  /*66a70*/  LDL R13, [R1+0x13fc] ;  /* 0x0013fc00010d7983 */ /* 0x000ee80000100800 */
[----:B------:R-:W3:Y:S04]  /*66a80*/  LDL R6, [R1+0x13e4] ;  /* 0x0013e40001067983 */ /* 0x000ee80000100800 */
[----:B----4-:R-:W4:Y:S04]  /*66a90*/  LDL.LU R11, [R1+0x1eb8] ;  /* 0x001eb800010b7983 */ /* 0x010f280000300800 */
[----:B0-----:R-:W4:Y:S04]  /*66aa0*/  LDL R25, [R1+0x1400] ;  /* 0x0014000001197983 */ /* 0x001f280000100800 */
[----:B------:R-:W4:Y:S01]  /*66ab0*/  LDL R15, [R1+0x13c0] ;  /* 0x0013c000010f7983 */ /* 0x000f220000100800 */
[----:B------:R-:W-:Y:S01]  /*66ac0*/  IMAD.WIDE R26, R7, 0x2, R16 ;  /* 0x00000002071a7825 */ /* 0x000fe200078e0210 */
[----:B------:R-:W-:-:S02]  /*66ad0*/  ISETP.GE.AND P2, PT, R28, UR12, PT ;  /* 0x0000000c1c007c0c */ /* 0x000fc4000bf46270 */
[----:B------:R0:W-:Y:S04]  /*66ae0*/  STL [R1+0x1e64], R29 ;  /* 0x001e641d01007387 */ /* 0x0001e80000100800 */
[----:B0-----:R-:W4:Y:S04]  /*66af0*/  LDL R29, [R1+0x13f4] ;  /* 0x0013f400011d7983 */ /* 0x001f280000100800 */
[----:B------:R-:W-:Y:S01]  /*66b00*/  STL [R1+0x1ea8], R0 ;  /* 0x001ea80001007387 */ /* 0x000fe20000100800 */
[----:B--2---:R-:W-:Y:S02]  /*66b10*/  PRMT R28, R21, 0x7632, R28 ;  /* 0x00007632151c7816 */ /* 0x004fe4000000001c */
[----:B---3--:R-:W-:Y:S01]  /*66b20*/  ISETP.LT.AND P4, PT, R13, UR4, !P0 ;  /* 0x000000040d007c0c */ /* 0x008fe2000c781270 */
[----:B------:R0:W-:Y:S01]  /*66b30*/  @P6 STG.E.U16 desc[UR76][R26.64], R12 ;  /* 0x0000000c1a006986 */ /* 0x0001e2000c10154c */
[----:B----4-:R-:W-:-:S02]  /*66b40*/  ISETP.LT.AND P0, PT, R25, UR4, !P0 ;  /* 0x0000000419007c0c */ /* 0x010fc4000c701270 */
[----:B------:R-:W-:Y:S02]  /*66b50*/  PRMT R14, R12, 0x7632, R14 ;  /* 0x000076320c0e7816 */ /* 0x000fe4000000000e */
[----:B------:R-:W-:Y:S02]  /*66b60*/  ISETP.LT.AND P5, PT, R15, UR4, !P1 ;  /* 0x000000040f007c0c */ /* 0x000fe4000cfa1270 */
[----:B------:R-:W-:Y:S01]  /*66b70*/  ISETP.LT.AND P6, PT, R6, UR4, !P1 ;  /* 0x0000000406007c0c */ /* 0x000fe2000cfc1270 */
[C---:B------:R-:W-:Y:S02]  /*66b80*/  VIADD R6, R7.reuse, UR5 ;  /* 0x0000000507067c36 */ /* 0x040fe40008000000 */
[C---:B------:R-:W-:Y:S01]  /*66b90*/  IMAD.WIDE R24, R7.reuse, 0x2, R2 ;  /* 0x0000000207187825 */ /* 0x040fe200078e0202 */
[----:B------:R-:W1:Y:S03]  /*66ba0*/  LDCU UR5, c[0x0][0x3b8] ;  /* 0x00007700ff0577ac */ /* 0x000e660008000800 */
[----:B0-----:R-:W-:-:S04]  /*66bb0*/  IMAD.WIDE R12, R7, 0x2, R10 ;  /* 0x00000002070c7825 */ /* 0x001fc800078e020a */
[----:B------:R-:W-:Y:S01]  /*66bc0*/  IMAD.WIDE R26, R7, 0x2, R8 ;  /* 0x00000002071a7825 */ /* 0x000fe200078e0208 */
[----:B------:R-:W-:Y:S01]  /*66bd0*/  PRMT R7, R19, 0x7632, R7 ;  /* 0x0000763213077816 */ /* 0x000fe20000000007 */
[----:B------:R0:W-:Y:S01]  /*66be0*/  @P3 STG.E.U16 desc[UR76][R12.64], R14 ;  /* 0x0000000e0c003986 */ /* 0x0001e2000c10154c */
[----:B------:R-:W-:-:S03]  /*66bf0*/  ISETP.LT.AND P3, PT, R0, UR4, !P1 ;  /* 0x0000000400007c0c */ /* 0x000fc6000cf61270 */
[----:B------:R-:W2:Y:S04]  /*66c00*/  LDL.LU R0, [R1+0x654] ;  /* 0x0006540001007983 */ /* 0x000ea80000300800 */
[----:B------:R3:W-:Y:S04]  /*66c10*/  STL [R1+0x1eac], R3 ;  /* 0x001eac0301007387 */ /* 0x0007e80000100800 */
[----:B------:R4:W-:Y:S04]  /*66c20*/  @P4 STG.E.U16 desc[UR76][R26.64], R21 ;  /* 0x000000151a004986 */ /* 0x0009e8000c10154c */
[----:B------:R1:W-:Y:S01]  /*66c30*/  @P0 STG.E.U16 desc[UR76][R24.64], R28 ;  /* 0x0000001c18000986 */ /* 0x0003e2000c10154c */
[----:B0-----:R-:W-:-:S04]  /*66c40*/  IMAD.WIDE R14, R6, 0x2, R4 ;  /* 0x00000002060e7825 */ /* 0x001fc800078e0204 */
[C---:B------:R-:W-:Y:S01]  /*66c50*/  IMAD.WIDE R12, R6.reuse, 0x2, R22 ;  /* 0x00000002060c7825 */ /* 0x040fe200078e0216 */
[----:B---3--:R-:W3:Y:S04]  /*66c60*/  LDL R3, [R1+0x1400] ;  /* 0x0014000001037983 */ /* 0x008ee80000100800 */
[----:B----4-:R-:W4:Y:S04]  /*66c70*/  LDL.LU R21, [R1+0x1eb4] ;  /* 0x001eb40001157983 */ /* 0x010f280000300800 */
[----:B-1----:R-:W2:Y:S04]  /*66c80*/  LDL R24, [R1+0x13fc] ;  /* 0x0013fc0001187983 */ /* 0x002ea80000100800 */
[----:B------:R-:W2:Y:S04]  /*66c90*/  LDL.LU R25, [R1+0x644] ;  /* 0x0006440001197983 */ /* 0x000ea80000300800 */
[----:B------:R0:W-:Y:S04]  /*66ca0*/  @P5 STG.E.U16 desc[UR76][R14.64], R19 ;  /* 0x000000130e005986 */ /* 0x0001e8000c10154c */
[----:B------:R1:W-:Y:S04]  /*66cb0*/  @P6 STG.E.U16 desc[UR76][R12.64], R7 ;  /* 0x000000070c006986 */ /* 0x0003e8000c10154c */
[----:B0-----:R-:W3:Y:S04]  /*66cc0*/  LDL.LU R19, [R1+0x1eb0] ;  /* 0x001eb00001137983 */ /* 0x001ee80000300800 */
[----:B-1----:R-:W3:Y:S04]  /*66cd0*/  LDL R13, [R1+0x13f0] ;  /* 0x0013f000010d7983 */ /* 0x002ee80000100800 */
[----:B------:R-:W3:Y:S04]  /*66ce0*/  LDL R14, [R1+0x11c0] ;  /* 0x0011c000010e7983 */ /* 0x000ee80000100800 */
[----:B------:R-:W3:Y:S04]  /*66cf0*/  LDL R15, [R1+0x13f8] ;  /* 0x0013f800010f7983 */ /* 0x000ee80000100800 */
[----:B------:R0:W-:Y:S01]  /*66d00*/  STL [R1+0x1ea0], R29 ;  /* 0x001ea01d01007387 */ /* 0x0001e20000100800 */
[----:B----4-:R-:W-:-:S05]  /*66d10*/  IMAD.WIDE R26, R6, 0x2, R20 ;  /* 0x00000002061a7825 */ /* 0x010fca00078e0214 */
[----:B--2---:R-:W-:Y:S01]  /*66d20*/  @P3 STG.E.U16 desc[UR76][R26.64], R25 ;  /* 0x000000191a003986 */ /* 0x004fe2000c10154c */
[----:B------:R-:W-:-:S03]  /*66d30*/  ISETP.LT.AND P3, PT, R29, UR4, !P1 ;  /* 0x000000041d007c0c */ /* 0x000fc6000cf61270 */
[----:B0-----:R-:W2:Y:S01]  /*66d40*/  LDL.LU R29, [R1+0x5f8] ;  /* 0x0005f800011d7983 */ /* 0x001ea20000300800 */
[----:B---3--:R-:W-:Y:S01]  /*66d50*/  ISETP.LT.AND P6, PT, R13, UR4, !P1 ;  /* 0x000000040d007c0c */ /* 0x008fe2000cfc1270 */
[----:B------:R-:W-:Y:S02]  /*66d60*/  VIADD R7, R14, 0x65 ;  /* 0x000000650e077836 */ /* 0x000fe40000000000 */
[C---:B------:R-:W-:Y:S01]  /*66d70*/  IMAD.WIDE R12, R6.reuse, 0x2, R18 ;  /* 0x00000002060c7825 */ /* 0x040fe200078e0212 */
[----:B------:R-:W-:Y:S02]  /*66d80*/  ISETP.LT.AND P4, PT, R15, UR4, !P1 ;  /* 0x000000040f007c0c */ /* 0x000fe4000cf81270 */
[----:B------:R-:W-:Y:S02]  /*66d90*/  ISETP.GE.AND P0, PT, R7, UR12, PT ;  /* 0x0000000c07007c0c */ /* 0x000fe4000bf06270 */
[----:B------:R-:W-:Y:S01]  /*66da0*/  PRMT R7, R25, 0x7632, R7 ;  /* 0x0000763219077816 */ /* 0x000fe20000000007 */
[----:B------:R-:W-:Y:S01]  /*66db0*/  IMAD.WIDE R14, R6, 0x2, R16 ;  /* 0x00000002060e7825 */ /* 0x000fe200078e0210 */
[----:B------:R-:W-:Y:S01]  /*66dc0*/  ISETP.LT.AND P5, PT, R24, UR4, !P1 ;  /* 0x0000000418007c0c */ /* 0x000fe2000cfa1270 */
[----:B------:R0:W-:Y:S04]  /*66dd0*/  STL [R1+0x1ea4], R17 ;  /* 0x001ea41101007387 */ /* 0x0001e80000100800 */
[----:B------:R1:W-:Y:S01]  /*66de0*/  @P6 STG.E.U16 desc[UR76][R12.64], R7 ;  /* 0x000000070c006986 */ /* 0x0003e2000c10154c */
[----:B------:R-:W-:-:S02]  /*66df0*/  ISETP.LT.AND P1, PT, R3, UR4, !P1 ;  /* 0x0000000403007c0c */ /* 0x000fc4000cf21270 */
[----:B------:R-:W-:Y:S01]  /*66e00*/  PRMT R28, R0, 0x7632, R28 ;  /* 0x00007632001c7816 */ /* 0x000fe2000000001c */
[----:B------:R3:W-:Y:S04]  /*66e10*/  @P3 STG.E.U16 desc[UR76][R14.64], R0 ;  /* 0x000000000e003986 */ /* 0x0007e8000c10154c */
[----:B0-----:R-:W4:Y:S04]  /*66e20*/  LDL R17, [R1+0x608] ;  /* 0x0006080001117983 */ /* 0x001f280000100800 */
[----:B-1----:R-:W2:Y:S04]  /*66e30*/  LDL R7, [R1+0x11c0] ;  /* 0x0011c00001077983 */ /* 0x002ea80000100800 */
[----:B------:R-:W2:Y:S04]  /*66e40*/  LDL R12, [R1+0x13c0] ;  /* 0x0013c000010c7983 */ /* 0x000ea80000100800 */
[----:B------:R-:W4:Y:S04]  /*66e50*/  LDL R13, [R1+0x13e4] ;  /* 0x0013e400010d7983 */ /* 0x000f280000100800 */
[----:B------:R-:W4:Y:S04]  /*66e60*/  LDL.LU R3, [R1+0x1eac] ;  /* 0x001eac0001037983 */ /* 0x000f280000300800 */
[----:B---3--:R-:W3:Y:S04]  /*66e70*/  LDL.LU R0, [R1+0x1ea8] ;  /* 0x001ea80001007983 */ /* 0x008ee80000300800 */
[----:B------:R-:W3:Y:S01]  /*66e80*/  LDL.LU R15, [R1+0x664] ;  /* 0x00066400010f7983 */ /* 0x000ee20000300800 */
[----:B------:R-:W-:-:S04]  /*66e90*/  IMAD.WIDE R24, R6, 0x2, R10 ;  /* 0x0000000206187825 */ /* 0x000fc800078e020a */
[----:B------:R-:W-:Y:S01]  /*66ea0*/  IMAD.WIDE R26, R6, 0x2, R8 ;  /* 0x00000002061a7825 */ /* 0x000fe200078e0208 */
[----:B------:R0:W-:Y:S04]  /*66eb0*/  @P4 STG.E.U16 desc[UR76][R24.64], R28 ;  /* 0x0000001c18004986 */ /* 0x0001e8000c10154c */
[----:B0-----:R-:W3:Y:S01]  /*66ec0*/  LDL R25, [R1+0x13f0] ;  /* 0x0013f00001197983 */ /* 0x001ee20000100800 */
[----:B--2---:R-:W-:Y:S02]  /*66ed0*/  ISETP.LT.AND P3, PT, R12, UR4, !P2 ;  /* 0x000000040c007c0c */ /* 0x004fe4000d761270 */
[----:B----4-:R-:W-:Y:S01]  /*66ee0*/  ISETP.LT.AND P4, PT, R13, UR4, !P2 ;  /* 0x000000040d007c0c */ /* 0x010fe2000d781270 */
[----:B------:R-:W-:Y:S01]  /*66ef0*/  IMAD.WIDE R12, R6, 0x2, R2 ;  /* 0x00000002060c7825 */ /* 0x000fe200078e0202 */
[----:B---3--:R0:W-:Y:S01]  /*66f00*/  @P5 STG.E.U16 desc[UR76][R26.64], R15 ;  /* 0x0000000f1a005986 */ /* 0x0081e2000c10154c */
[----:B------:R-:W-:-:S02]  /*66f10*/  PRMT R14, R15, 0x7632, R14 ;  /* 0x000076320f0e7816 */ /* 0x000fc4000000000e */
[----:B------:R-:W-:Y:S01]  /*66f20*/  ISETP.LT.AND P5, PT, R0, UR4, !P2 ;  /* 0x0000000400007c0c */ /* 0x000fe2000d7a1270 */
[----:B------:R1:W-:Y:S04]  /*66f30*/  STL [R1+0x1e98], R0 ;  /* 0x001e980001007387 */ /* 0x0003e80000100800 */
[----:B------:R2:W-:Y:S01]  /*66f40*/  @P1 STG.E.U16 desc[UR76][R12.64], R14 ;  /* 0x0000000e0c001986 */ /* 0x0005e2000c10154c */
[----:B0-----:R-:W-:Y:S02]  /*66f50*/  VIADD R15, R7, 0x66 ;  /* 0x00000066070f7836 */ /* 0x001fe40000000000 */
[----:B------:R-:W-:Y:S01]  /*66f60*/  VIADD R7, R6, UR5 ;  /* 0x0000000506077c36 */ /* 0x000fe20008000000 */
[----:B-1----:R-:W3:Y:S01]  /*66f70*/  LDL.LU R0, [R1+0x628] ;  /* 0x0006280001007983 */ /* 0x002ee20000300800 */
[----:B------:R-:W-:-:S02]  /*66f80*/  PRMT R6, R29, 0x7632, R6 ;  /* 0x000076321d067816 */ /* 0x000fc40000000006 */
[----:B------:R-:W-:Y:S01]  /*66f90*/  PRMT R28, R17, 0x7632, R28 ;  /* 0x00007632111c7816 */ /* 0x000fe2000000001c */
[----:B--2---:R-:W-:Y:S01]  /*66fa0*/  IMAD.WIDE R12, R7, 0x2, R4 ;  /* 0x00000002070c7825 */ /* 0x004fe200078e0204 */
[----:B------:R-:W-:-:S03]  /*66fb0*/  ISETP.GE.AND P1, PT, R15, UR12, PT ;  /* 0x0000000c0f007c0c */ /* 0x000fc6000bf26270 */
[----:B------:R-:W-:Y:S01]  /*66fc0*/  IMAD.WIDE R14, R7, 0x2, R22 ;  /* 0x00000002070e7825 */ /* 0x000fe200078e0216 */
[----:B------:R0:W-:Y:S04]  /*66fd0*/  STL [R1+0x1e9c], R5 ;  /* 0x001e9c0501007387 */ /* 0x0001e80000100800 */
[----:B------:R1:W-:Y:S04]  /*66fe0*/  @P3 STG.E.U16 desc[UR76][R12.64], R29 ;  /* 0x0000001d0c003986 */ /* 0x0003e8000c10154c */
[----:B------:R2:W-:Y:S01]  /*66ff0*/  @P4 STG.E.U16 desc[UR76][R14.64], R6 ;  /* 0x000000060e004986 */ /* 0x0005e2000c10154c */
[----:B------:R-:W-:Y:S01]  /*67000*/  ISETP.LT.AND P6, PT, R25, UR4, !P2 ;  /* 0x0000000419007c0c */ /* 0x000fe2000d7c1270 */
[----:B------:R-:W4:Y:S02]  /*67010*/  LDCU UR5, c[0x0][0x3b8] ;  /* 0x00007700ff0577ac */ /* 0x000f240008000800 */
[----:B0-----:R-:W3:Y:S04]  /*67020*/  LDL.LU R5, [R1+0x618] ;  /* 0x0006180001057983 */ /* 0x001ee80000300800 */
[----:B------:R-:W3:Y:S04]  /*67030*/  LDL.LU R17, [R1+0x1ea4] ;  /* 0x001ea40001117983 */ /* 0x000ee80000300800 */
[----:B-1----:R-:W3:Y:S04]  /*67040*/  LDL.LU R29, [R1+0x1ea0] ;  /* 0x001ea000011d7983 */ /* 0x002ee80000300800 */
[----:B------:R-:W4:Y:S04]  /*67050*/  LDL R12, [R1+0x1400] ;  /* 0x00140000010c7983 */ /* 0x000f280000100800 */
[----:B------:R-:W4:Y:S04]  /*67060*/  LDL R13, [R1+0x13c0] ;  /* 0x0013c000010d7983 */ /* 0x000f280000100800 */
[----:B--2---:R-:W2:Y:S04]  /*67070*/  LDL.LU R6, [R1+0x608] ;  /* 0x0006080001067983 */ /* 0x004ea80000300800 */
[----:B------:R-:W4:Y:S04]  /*67080*/  LDL R14, [R1+0x13f8] ;  /* 0x0013f800010e7983 */ /* 0x000f280000100800 */
[----:B------:R-:W4:Y:S01]  /*67090*/  LDL R15, [R1+0x13fc] ;  /* 0x0013fc00010f7983 */ /* 0x000f220000100800 */
[----:B------:R-:W-:-:S04]  /*670a0*/  IMAD.WIDE R24, R7, 0x2, R20 ;  /* 0x0000000207187825 */ /* 0x000fc800078e0214 */
[----:B------:R-:W-:Y:S01]  /*670b0*/  IMAD.WIDE R26, R7, 0x2, R18 ;  /* 0x00000002071a7825 */ /* 0x000fe200078e0212 */
[----:B------:R-:W-:Y:S01]  /*670c0*/  STL [R1+0x1e94], R11 ;  /* 0x001e940b01007387 */ /* 0x000fe20000100800 */
[----:B---3--:R-:W-:-:S03]  /*670d0*/  ISETP.LT.AND P3, PT, R29, UR4, !P2 ;  /* 0x000000041d007c0c */ /* 0x008fc6000d761270 */
[----:B--2---:R0:W-:Y:S01]  /*670e0*/  @P5 STG.E.U16 desc[UR76][R24.64], R6 ;  /* 0x0000000618005986 */ /* 0x0041e2000c10154c */
[----:B----4-:R-:W-:Y:S02]  /*670f0*/  ISETP.LT.AND P5, PT, R14, UR4, !P2 ;  /* 0x000000040e007c0c */ /* 0x010fe4000d7a1270 */
[----:B------:R-:W-:Y:S01]  /*67100*/  ISETP.LT.AND P4, PT, R15, UR4, !P2 ;  /* 0x000000040f007c0c */ /* 0x000fe2000d781270 */
[----:B------:R1:W-:Y:S01]  /*67110*/  @P6 STG.E.U16 desc[UR76][R26.64], R28 ;  /* 0x0000001c1a006986 */ /* 0x0003e2000c10154c */
[----:B------:R-:W-:Y:S01]  /*67120*/  IMAD.WIDE R14, R7, 0x2, R8 ;  /* 0x00000002070e7825 */ /* 0x000fe200078e0208 */
[----:B------:R-:W-:Y:S02]  /*67130*/  ISETP.LT.AND P6, PT, R12, UR4, !P2 ;  /* 0x000000040c007c0c */ /* 0x000fe4000d7c1270 */
[----:B------:R-:W-:Y:S01]  /*67140*/  ISETP.LT.AND P2, PT, R13, UR4, !P0 ;  /* 0x000000040d007c0c */ /* 0x000fe2000c741270 */
[----:B0-----:R-:W-:-:S04]  /*67150*/  IMAD.WIDE R24, R7, 0x2, R10 ;  /* 0x0000000207187825 */ /* 0x001fc800078e020a */
[----:B-1----:R-:W-:Y:S01]  /*67160*/  IMAD.WIDE R26, R7, 0x2, R16 ;  /* 0x00000002071a7825 */ /* 0x002fe200078e0210 */
[----:B------:R-:W2:Y:S01]  /*67170*/  LDL.LU R11, [R1+0x648] ;  /* 0x00064800010b7983 */ /* 0x000ea20000300800 */
[----:B------:R-:W-:-:S03]  /*67180*/  PRMT R28, R5, 0x7632, R28 ;  /* 0x00007632051c7816 */ /* 0x000fc6000000001c */
[----:B------:R0:W-:Y:S04]  /*67190*/  @P3 STG.E.U16 desc[UR76][R26.64], R5 ;  /* 0x000000051a003986 */ /* 0x0001e8000c10154c */
[----:B------:R1:W-:Y:S01]  /*671a0*/  @P5 STG.E.U16 desc[UR76][R24.64], R28 ;  /* 0x0000001c18005986 */ /* 0x0003e2000c10154c */
[C---:B------:R-:W-:Y:S02]  /*671b0*/  VIADD R6, R7.reuse, UR5 ;  /* 0x0000000507067c36 */ /* 0x040fe40008000000 */
[----:B------:R-:W-:Y:S01]  /*671c0*/  IMAD.WIDE R12, R7, 0x2, R2 ;  /* 0x00000002070c7825 */ /* 0x000fe200078e0202 */
[----:B------:R-:W-:Y:S01]  /*671d0*/  PRMT R7, R0, 0x7632, R7 ;  /* 0x0000763200077816 */ /* 0x000fe20000000007 */
[----:B------:R-:W-:Y:S01]  /*671e0*/  @P4 STG.E.U16 desc[UR76][R14.64], R0 ;  /* 0x000000000e004986 */ /* 0x000fe2000c10154c */
[----:B------:R-:W3:Y:S03]  /*671f0*/  LDCU UR5, c[0x0][0x3b8] ;  /* 0x00007700ff0577ac */ /* 0x000ee60008000800 */
[----:B0-----:R-:W4:Y:S04]  /*67200*/  LDL.LU R5, [R1+0x1e9c] ;  /* 0x001e9c0001057983 */ /* 0x001f280000300800 */
[----:B-1----:R-:W2:Y:S04]  /*67210*/  LDL R24, [R1+0x13f0] ;  /* 0x0013f00001187983 */ /* 0x002ea80000100800 */
[----:B------:R-:W3:Y:S04]  /*67220*/  LDL R25, [R1+0x11c0] ;  /* 0x0011c00001197983 */ /* 0x000ee80000100800 */
[----:B------:R0:W-:Y:S04]  /*67230*/  STL [R1+0x1e78], R28 ;  /* 0x001e781c01007387 */ /* 0x0001e80000100800 */
[----:B0-----:R-:W3:Y:S04]  /*67240*/  LDL R28, [R1+0x13e4] ;  /* 0x0013e400011c7983 */ /* 0x001ee80000100800 */
[----:B------:R-:W3:Y:S04]  /*67250*/  LDL.LU R0, [R1+0x1e98] ;  /* 0x001e980001007983 */ /* 0x000ee80000300800 */
[----:B------:R-:W3:Y:S04]  /*67260*/  LDL.LU R15, [R1+0x638] ;  /* 0x00063800010f7983 */ /* 0x000ee80000300800 */
[----:B------:R0:W-:Y:S02]  /*67270*/  @P6 STG.E.U16 desc[UR76][R12.64], R7 ;  /* 0x000000070c006986 */ /* 0x0001e4000c10154c */
[----:B0-----:R-:W-:-:S04]  /*67280*/  IMAD.WIDE R12, R6, 0x2, R18 ;  /* 0x00000002060c7825 */ /* 0x001fc800078e0212 */
[----:B----4-:R-:W-:Y:S01]  /*67290*/  IMAD.WIDE R26, R6, 0x2, R4 ;  /* 0x00000002061a7825 */ /* 0x010fe200078e0204 */
[----:B--2---:R-:W-:-:S03]  /*672a0*/  ISETP.LT.AND P6, PT, R24, UR4, !P0 ;  /* 0x0000000418007c0c */ /* 0x004fc6000c7c1270 */
[----:B---3--:R-:W-:Y:S02]  /*672b0*/  VIADD R7, R25, 0x67 ;  /* 0x0000006719077836 */ /* 0x008fe40000000000 */
[----:B------:R-:W-:Y:S01]  /*672c0*/  IMAD.WIDE R24, R6, 0x2, R22 ;  /* 0x0000000206187825 */ /* 0x000fe200078e0216 */
[----:B------:R-:W-:Y:S02]  /*672d0*/  ISETP.LT.AND P4, PT, R28, UR4, !P0 ;  /* 0x000000041c007c0c */ /* 0x000fe4000c781270 */
[----:B------:R-:W-:Y:S01]  /*672e0*/  ISETP.LT.AND P3, PT, R0, UR4, !P0 ;  /* 0x0000000400007c0c */ /* 0x000fe2000c761270 */
[----:B------:R0:W-:Y:S01]  /*672f0*/  @P2 STG.E.U16 desc[UR76][R26.64], R15 ;  /* 0x0000000f1a002986 */ /* 0x0001e2000c10154c */
[----:B------:R-:W-:Y:S02]  /*67300*/  ISETP.GE.AND P2, PT, R7, UR12, PT ;  /* 0x0000000c07007c0c */ /* 0x000fe4000bf46270 */
[----:B------:R-:W-:Y:S02]  /*67310*/  PRMT R7, R11, 0x7632, R7 ;  /* 0x000076320b077816 */ /* 0x000fe40000000007 */
[----:B0-----:R-:W-:Y:S01]  /*67320*/  PRMT R26, R15, 0x7632, R26 ;  /* 0x000076320f1a7816 */ /* 0x001fe2000000001a */
[C---:B------:R-:W-:Y:S01]  /*67330*/  IMAD.WIDE R14, R6.reuse, 0x2, R20 ;  /* 0x00000002060e7825 */ /* 0x040fe200078e0214 */
[----:B------:R-:W2:Y:S04]  /*67340*/  LDL R27, [R1+0x13c0] ;  /* 0x0013c000011b7983 */ /* 0x000ea80000100800 */
[----:B------:R0:W-:Y:S04]  /*67350*/  STL [R1+0x1e90], R0 ;  /* 0x001e900001007387 */ /* 0x0001e80000100800 */
[----:B------:R1:W-:Y:S04]  /*67360*/  @P4 STG.E.U16 desc[UR76][R24.64], R26 ;  /* 0x0000001a18004986 */ /* 0x0003e8000c10154c */
[----:B------:R3:W-:Y:S04]  /*67370*/  @P3 STG.E.U16 desc[UR76][R14.64], R11 ;  /* 0x0000000b0e003986 */ /* 0x0007e8000c10154c */
[----:B------:R4:W-:Y:S04]  /*67380*/  @P6 STG.E.U16 desc[UR76][R12.64], R7 ;  /* 0x000000070c006986 */ /* 0x0009e8000c10154c */
[----:B0-----:R-:W2:Y:S04]  /*67390*/  LDL.LU R0, [R1+0x668] ;  /* 0x0006680001007983 */ /* 0x001ea80000300800 */
[----:B-1----:R-:W2:Y:S04]  /*673a0*/  LDL R25, [R1+0x13f8] ;  /* 0x0013f80001197983 */ /* 0x002ea80000100800 */
[----:B---3--:R-:W3:Y:S04]  /*673b0*/  LDL.LU R11, [R1+0x1e94] ;  /* 0x001e9400010b7983 */ /* 0x008ee80000300800 */
[----:B------:R-:W3:Y:S04]  /*673c0*/  LDL R14, [R1+0x1400] ;  /* 0x00140000010e7983 */ /* 0x000ee80000100800 */
[----:B------:R-:W3:Y:S04]  /*673d0*/  LDL.LU R15, [R1+0x658] ;  /* 0x00065800010f7983 */ /* 0x000ee80000300800 */
[----:B----4-:R-:W4:Y:S01]  /*673e0*/  LDL R13, [R1+0x13fc] ;  /* 0x0013fc00010d7983 */ /* 0x010f220000100800 */
[C---:B------:R-:W-:Y:S01]  /*673f0*/  ISETP.LT.AND P5, PT, R29.reuse, UR4, !P0 ;  /* 0x000000041d007c0c */ /* 0x040fe2000c7a1270 */
[C---:B------:R-:W-:Y:S01]  /*67400*/  VIADD R7, R6.reuse, UR5 ;  /* 0x0000000506077c36 */ /* 0x040fe20008000000 */
[----:B------:R-:W-:Y:S01]  /*67410*/  ISETP.LT.AND P6, PT, R29, UR4, !P1 ;  /* 0x000000041d007c0c */ /* 0x000fe2000cfc1270 */
[----:B------:R-:W0:Y:S01]  /*67420*/  LDCU UR5, c[0x0][0x3b8] ;  /* 0x00007700ff0577ac */ /* 0x000e220008000800 */
[----:B--2---:R-:W-:Y:S01]  /*67430*/  ISETP.LT.AND P4, PT, R25, UR4, !P0 ;  /* 0x0000000419007c0c */ /* 0x004fe2000c781270 */
[----:B------:R-:W-:Y:S01]  /*67440*/  IMAD.WIDE R24, R6, 0x2, R16 ;  /* 0x0000000206187825 */ /* 0x000fe200078e0210 */
[----:B----4-:R-:W-:-:S02]  /*67450*/  ISETP.LT.AND P3, PT, R13, UR4, !P0 ;  /* 0x000000040d007c0c */ /* 0x010fc4000c761270 */
[----:B---3--:R-:W-:-:S05]  /*67460*/  ISETP.LT.AND P0, PT, R14, UR4, !P0 ;  /* 0x000000040e007c0c */ /* 0x008fca000c701270 */
[----:B------:R1:W-:Y:S01]  /*67470*/  @P5 STG.E.U16 desc[UR76][R24.64], R15 ;  /* 0x0000000f18005986 */ /* 0x0003e2000c10154c */
[----:B------:R-:W-:Y:S01]  /*67480*/  PRMT R26, R15, 0x7632, R26 ;  /* 0x000076320f1a7816 */ /* 0x000fe2000000001a */
[C---:B------:R-:W-:Y:S01]  /*67490*/  IMAD.WIDE R12, R6.reuse, 0x2, R8 ;  /* 0x00000002060c7825 */ /* 0x040fe200078e0208 */
[----:B------:R-:W-:Y:S01]  /*674a0*/  ISETP.LT.AND P5, PT, R27, UR4, !P1 ;  /* 0x000000041b007c0c */ /* 0x000fe2000cfa1270 */
[----:B------:R2:W-:Y:S02]  /*674b0*/  STL [R1+0x1e8c], R27 ;  /* 0x001e8c1b01007387 */ /* 0x0005e40000100800 */
[----:B-1----:R-:W-:-:S04]  /*674c0*/  IMAD.WIDE R14, R6, 0x2, R10 ;  /* 0x00000002060e7825 */ /* 0x002fc800078e020a */
[----:B------:R-:W-:Y:S01]  /*674d0*/  IMAD.WIDE R24, R6, 0x2, R2 ;  /* 0x0000000206187825 */ /* 0x000fe200078e0202 */
[----:B------:R-:W-:Y:S01]  /*674e0*/  PRMT R6, R0, 0x7632, R6 ;  /* 0x0000763200067816 */ /* 0x000fe20000000006 */
[----:B--2---:R-:W2:Y:S04]  /*674f0*/  LDL R27, [R1+0x61c] ;  /* 0x00061c00011b7983 */ /* 0x004ea80000100800 */
[----:B------:R-:W-:Y:S04]  /*67500*/  @P4 STG.E.U16 desc[UR76][R14.64], R26 ;  /* 0x0000001a0e004986 */ /* 0x000fe8000c10154c */
[----:B------:R1:W-:Y:S04]  /*67510*/  @P3 STG.E.U16 desc[UR76][R12.64], R0 ;  /* 0x000000000c003986 */ /* 0x0003e8000c10154c */
[----:B------:R3:W-:Y:S04]  /*67520*/  @P0 STG.E.U16 desc[UR76][R24.64], R6 ;  /* 0x0000000618000986 */ /* 0x0007e8000c10154c */
[----:B-1----:R-:W4:Y:S04]  /*67530*/  LDL.LU R0, [R1+0x1e90] ;  /* 0x001e900001007983 */ /* 0x002f280000300800 */
[----:B------:R-:W2:Y:S04]  /*67540*/  LDL R12, [R1+0x11c0] ;  /* 0x0011c000010c7983 */ /* 0x000ea80000100800 */
[----:B------:R-:W2:Y:S04]  /*67550*/  LDL R13, [R1+0x13f0] ;  /* 0x0013f000010d7983 */ /* 0x000ea80000100800 */
[----:B---3--:R-:W3:Y:S01]  /*67560*/  LDL.LU R24, [R1+0x5fc] ;  /* 0x0005fc0001187983 */ /* 0x008ee20000300800 */
[----:B------:R-:W-:Y:S01]  /*67570*/  ISETP.LT.AND P4, PT, R28, UR4, !P1 ;  /* 0x000000041c007c0c */ /* 0x000fe2000cf81270 */
[----:B------:R-:W-:-:S02]  /*67580*/  IMAD.WIDE R14, R7, 0x2, R4 ;  /* 0x00000002070e7825 */ /* 0x000fc400078e0204 */
[----:B------:R-:W4:Y:S04]  /*67590*/  LDL R25, [R1+0x13fc] ;  /* 0x0013fc0001197983 */ /* 0x000f280000100800 */
[----:B------:R-:W-:Y:S04]  /*675a0*/  STL [R1+0x1e88], R23 ;  /* 0x001e881701007387 */ /* 0x000fe80000100800 */
[----:B---3--:R1:W-:Y:S01]  /*675b0*/  @P5 STG.E.U16 desc[UR76][R14.64], R24 ;  /* 0x000000180e005986 */ /* 0x0083e2000c10154c */
[----:B------:R-:W-:Y:S02]  /*675c0*/  PRMT R6, R24, 0x7632, R6 ;  /* 0x0000763218067816 */ /* 0x000fe40000000006 */
[----:B--2---:R-:W-:Y:S01]  /*675d0*/  ISETP.LT.AND P5, PT, R13, UR4, !P1 ;  /* 0x000000040d007c0c */ /* 0x004fe2000cfa1270 */
[----:B-1----:R-:W-:-:S02]  /*675e0*/  IMAD.WIDE R14, R7, 0x2, R22 ;  /* 0x00000002070e7825 */ /* 0x002fc400078e0216 */
[----:B------:R-:W2:Y:S04]  /*675f0*/  LDL.LU R23, [R1+0x62c] ;  /* 0x00062c0001177983 */ /* 0x000ea80000300800 */
[----:B------:R1:W-:Y:S01]  /*67600*/  STL [R1+0x1e80], R29 ;  /* 0x001e801d01007387 */ /* 0x0003e20000100800 */
[----:B------:R-:W-:Y:S02]  /*67610*/  VIADD R24, R12, 0x68 ;  /* 0x000000680c187836 */ /* 0x000fe40000000000 */
[----:B------:R-:W-:Y:S01]  /*67620*/  IMAD.WIDE R12, R7, 0x2, R20 ;  /* 0x00000002070c7825 */ /* 0x000fe200078e0214 */
[----:B------:R-:W-:Y:S04]  /*67630*/  @P4 STG.E.U16 desc[UR76][R14.64], R6 ;  /* 0x000000060e004986 */ /* 0x000fe8000c10154c */
[----:B-1----:R-:W3:Y:S04]  /*67640*/  LDL R29, [R1+0x13f8] ;  /* 0x0013f800011d7983 */ /* 0x002ee80000100800 */
[----:B------:R1:W-:Y:S04]  /*67650*/  STL [R1+0x1e84], R21 ;  /* 0x001e841501007387 */ /* 0x0003e80000100800 */
[----:B-1----:R-:W2:Y:S04]  /*67660*/  LDL R21, [R1+0x63c] ;  /* 0x00063c0001157983 */ /* 0x002ea80000100800 */
[----:B------:R-:W2:Y:S01]  /*67670*/  LDL.LU R15, [R1+0x60c] ;  /* 0x00060c00010f7983 */ /* 0x000ea20000300800 */
[----:B----4-:R-:W-:-:S02]  /*67680*/  ISETP.LT.AND P3, PT, R0, UR4, !P1 ;  /* 0x0000000400007c0c */ /* 0x010fc4000cf61270 */
[----:B------:R-:W-:Y:S02]  /*67690*/  PRMT R26, R27, 0x7632, R26 ;  /* 0x000076321b1a7816 */ /* 0x000fe4000000001a */
[----:B---3--:R-:W-:Y:S02]  /*676a0*/  ISETP.LT.AND P4, PT, R29, UR4, !P1 ;  /* 0x000000041d007c0c */ /* 0x008fe4000cf81270 */
[----:B------:R-:W3:Y:S04]  /*676b0*/  LDL R29, [R1+0x13f0] ;  /* 0x0013f000011d7983 */ /* 0x000ee80000100800 */
[----:B------:R-:W4:Y:S04]  /*676c0*/  LDL.LU R27, [R1+0x1e8c] ;  /* 0x001e8c00011b7983 */ /* 0x000f280000300800 */
[----:B--2---:R1:W-:Y:S01]  /*676d0*/  @P3 STG.E.U16 desc[UR76][R12.64], R15 ;  /* 0x0000000f0c003986 */ /* 0x0043e2000c10154c */
[----:B------:R-:W-:Y:S01]  /*676e0*/  PRMT R6, R15, 0x7632, R6 ;  /* 0x000076320f067816 */ /* 0x000fe20000000006 */
[----:B-1----:R-:W-:-:S05]  /*676f0*/  IMAD.WIDE R12, R7, 0x2, R18 ;  /* 0x00000002070c7825 */ /* 0x002fca00078e0212 */
[----:B------:R1:W-:Y:S04]  /*67700*/  @P5 STG.E.U16 desc[UR76][R12.64], R6 ;  /* 0x000000060c005986 */ /* 0x0003e8000c10154c */
[----:B-1----:R-:W2:Y:S04]  /*67710*/  LDL.LU R12, [R1+0x61c] ;  /* 0x00061c00010c7983 */ /* 0x002ea80000300800 */
[----:B------:R-:W2:Y:S01]  /*67720*/  LDL R13, [R1+0x1400] ;  /* 0x00140000010d7983 */ /* 0x000ea20000100800 */
[----:B------:R-:W-:Y:S02]  /*67730*/  ISETP.LT.AND P3, PT, R25, UR4, !P1 ;  /* 0x0000000419007c0c */ /* 0x000fe4000cf61270 */
[----:B------:R-:W-:Y:S01]  /*67740*/  ISETP.GE.AND P0, PT, R24, UR12, PT ;  /* 0x0000000c18007c0c */ /* 0x000fe2000bf06270 */
[----:B------:R-:W-:-:S04]  /*67750*/  IMAD.WIDE R14, R7, 0x2, R16 ;  /* 0x00000002070e7825 */ /* 0x000fc800078e0210 */
[----:B------:R-:W-:-:S04]  /*67760*/  IMAD.WIDE R24, R7, 0x2, R10 ;  /* 0x0000000207187825 */ /* 0x000fc800078e020a */
[----:B0-----:R-:W-:Y:S01]  /*67770*/  VIADD R6, R7, UR5 ;  /* 0x0000000507067c36 */ /* 0x001fe20008000000 */
[----:B------:R-:W-:Y:S01]  /*67780*/  ISETP.LT.AND P5, PT, R28, UR4, !P2 ;  /* 0x000000041c007c0c */ /* 0x000fe2000d7a1270 */
[----:B------:R-:W0:Y:S01]  /*67790*/  LDCU UR5, c[0x0][0x3b8] ;  /* 0x00007700ff0577ac */ /* 0x000e220008000800 */
[----:B------:R-:W3:Y:S01]  /*677a0*/  LDL.LU R28, [R1+0x65c] ;  /* 0x00065c00011c7983 */ /* 0x000ee20000300800 */
[----:B--2---:R-:W-:-:S03]  /*677b0*/  ISETP.LT.AND P1, PT, R13, UR4, !P1 ;  /* 0x000000040d007c0c */ /* 0x004fc6000cf21270 */
[----:B------:R1:W-:Y:S04]  /*677c0*/  @P6 STG.E.U16 desc[UR76][R14.64], R12 ;  /* 0x0000000c0e006986 */ /* 0x0003e8000c10154c */
[----:B------:R2:W-:Y:S01]  /*677d0*/  @P4 STG.E.U16 desc[UR76][R24.64], R26 ;  /* 0x0000001a18004986 */ /* 0x0005e2000c10154c */
[----:B----4-:R-:W-:-:S03]  /*677e0*/  ISETP.LT.AND P6, PT, R27, UR4, !P2 ;  /* 0x000000041b007c0c */ /* 0x010fc6000d7c1270 */
[----:B------:R-:W4:Y:S01]  /*677f0*/  LDL.LU R27, [R1+0x66c] ;  /* 0x00066c00011b7983 */ /* 0x000f220000300800 */
[----:B-1----:R-:W-:-:S04]  /*67800*/  IMAD.WIDE R12, R7, 0x2, R2 ;  /* 0x00000002070c7825 */ /* 0x002fc800078e0202 */
[----:B--2---:R-:W-:Y:S01]  /*67810*/  IMAD.WIDE R24, R7, 0x2, R8 ;  /* 0x0000000207187825 */ /* 0x004fe200078e0208 */
[----:B------:R-:W-:Y:S02]  /*67820*/  PRMT R7, R23, 0x7632, R7 ;  /* 0x0000763217077816 */ /* 0x000fe40000000007 */
[----:B------:R-:W-:Y:S02]  /*67830*/  PRMT R26, R21, 0x7632, R26 ;  /* 0x00007632151a7816 */ /* 0x000fe4000000001a */
[----:B------:R1:W-:Y:S04]  /*67840*/  @P3 STG.E.U16 desc[UR76][R24.64], R23 ;  /* 0x0000001718003986 */ /* 0x0003e8000c10154c */
[----:B------:R2:W-:Y:S04]  /*67850*/  @P1 STG.E.U16 desc[UR76][R12.64], R7 ;  /* 0x000000070c001986 */ /* 0x0005e8000c10154c */
[----:B-1----:R-:W4:Y:S04]  /*67860*/  LDL.LU R23, [R1+0x1e88] ;  /* 0x001e880001177983 */ /* 0x002f280000300800 */
[----:B------:R-:W4:Y:S04]  /*67870*/  LDL.LU R21, [R1+0x1e84] ;  /* 0x001e840001157983 */ /* 0x000f280000300800 */
[----:B--2---:R-:W2:Y:S01]  /*67880*/  LDL.LU R13, [R1+0x63c] ;  /* 0x00063c00010d7983 */ /* 0x004ea20000300800 */
[----:B------:R-:W-:Y:S01]  /*67890*/  IMAD.WIDE R14, R6, 0x2, R4 ;  /* 0x00000002060e7825 */ /* 0x000fe200078e0204 */
[----:B------:R-:W-:-:S02]  /*678a0*/  ISETP.LT.AND P4, PT, R0, UR4, !P2 ;  /* 0x0000000400007c0c */ /* 0x000fc4000d781270 */
[----:B---3--:R-:W-:Y:S02]  /*678b0*/  ISETP.LT.AND P3, PT, R29, UR4, !P2 ;  /* 0x000000041d007c0c */ /* 0x008fe4000d761270 */
[----:B--2---:R1:W-:Y:S04]  /*678c0*/  @P6 STG.E.U16 desc[UR76][R14.64], R13 ;  /* 0x0000000d0e006986 */ /* 0x0043e8000c10154c */
[----:B-1----:R-:W2:Y:S04]  /*678d0*/  LDL R14, [R1+0x11c0] ;  /* 0x0011c000010e7983 */ /* 0x002ea80000100800 */
[----:B------:R-:W3:Y:S01]  /*678e0*/  LDL R15, [R1+0x13f8] ;  /* 0x0013f800010f7983 */ /* 0x000ee20000100800 */
[----:B----4-:R-:W-:-:S03]  /*678f0*/  IMAD.WIDE R12, R6, 0x2, R20 ;  /* 0x00000002060c7825 */ /* 0x010fc600078e0214 */
[----:B------:R1:W-:Y:S04]  /*67900*/  STL [R1+0x1e7c], R21 ;  /* 0x001e7c1501007387 */ /* 0x0003e80000100800 */
[----:B-1----:R-:W4:Y:S01]  /*67910*/  LDL.LU R21, [R1+0x64c] ;  /* 0x00064c0001157983 */ /* 0x002f220000300800 */
[----:B------:R-:W-:-:S03]  /*67920*/  IMAD.WIDE R24, R6, 0x2, R22 ;  /* 0x0000000206187825 */ /* 0x000fc600078e0216 */
[----:B------:R-:W3:Y:S04]  /*67930*/  LDL.LU R29, [R1+0x1e80] ;  /* 0x001e8000011d7983 */ /* 0x000ee80000300800 */
[----:B------:R1:W-:Y:S04]  /*67940*/  @P5 STG.E.U16 desc[UR76][R24.64], R26 ;  /* 0x0000001a18005986 */ /* 0x0003e8000c10154c */
[----:B-1----:R-:W3:Y:S01]  /*67950*/  LDL R25, [R1+0x13c0] ;  /* 0x0013c00001197983 */ /* 0x002ee20000100800 */
[----:B--2---:R-:W-:-:S05]  /*67960*/  VIADD R24, R14, 0x69 ;  /* 0x000000690e187836 */ /* 0x004fca0000000000 */
[----:B------:R-:W-:Y:S01]  /*67970*/  ISETP.GE.AND P1, PT, R24, UR12, PT ;  /* 0x0000000c18007c0c */ /* 0x000fe2000bf26270 */
[----:B----4-:R1:W-:Y:S01]  /*67980*/  @P4 STG.E.U16 desc[UR76][R12.64], R21 ;  /* 0x000000150c004986 */ /* 0x0103e2000c10154c */
[----:B------:R-:W-:-:S03]  /*67990*/  PRMT R7, R21, 0x7632, R7 ;  /* 0x0000763215077816 */ /* 0x000fc60000000007 */
[----:B-1----:R-:W2:Y:S04]  /*679a0*/  LDL R13, [R1+0x13fc] ;  /* 0x0013fc00010d7983 */ /* 0x002ea80000100800 */
[----:B------:R-:W4:Y:S04]  /*679b0*/  LDL.LU R21, [R1+0x670] ;  /* 0x0006700001157983 */ /* 0x000f280000300800 */
[----:B------:R-:W4:Y:S01]  /*679c0*/  LDL R24, [R1+0x1400] ;  /* 0x0014000001187983 */ /* 0x000f220000100800 */
[----:B---3--:R-:W-:Y:S02]  /*679d0*/  ISETP.LT.AND P6, PT, R29, UR4, !P2 ;  /* 0x000000041d007c0c */ /* 0x008fe4000d7c1270 */
[----:B------:R-:W-:Y:S01]  /*679e0*/  ISETP.LT.AND P4, PT, R15, UR4, !P2 ;  /* 0x000000040f007c0c */ /* 0x000fe2000d781270 */
[----:B------:R-:W-:Y:S01]  /*679f0*/  IMAD.WIDE R14, R6, 0x2, R18 ;  /* 0x00000002060e7825 */ /* 0x000fe200078e0212 */
[----:B------:R-:W-:-:S04]  /*67a00*/  PRMT R26, R28, 0x7632, R26 ;  /* 0x000076321c1a7816 */ /* 0x000fc8000000001a */
[----:B------:R1:W-:Y:S01]  /*67a10*/  @P3 STG.E.U16 desc[UR76][R14.64], R7 ;  /* 0x000000070e003986 */ /* 0x0003e2000c10154c */
[----:B------:R-:W-:Y:S01]  /*67a20*/  ISETP.LT.AND P3, PT, R25, UR4, !P0 ;  /* 0x0000000419007c0c */ /* 0x000fe2000c761270 */
[C---:B-1----:R-:W-:Y:S01]  /*67a30*/  IMAD.WIDE R14, R6.reuse, 0x2, R8 ;  /* 0x00000002060e7825 */ /* 0x042fe200078e0208 */
[----:B------:R-:W-:Y:S02]  /*67a40*/  PRMT R7, R27, 0x7632, R7 ;  /* 0x000076321b077816 */ /* 0x000fe40000000007 */
[----:B--2---:R-:W-:Y:S01]  /*67a50*/  ISETP.LT.AND P5, PT, R13, UR4, !P2 ;  /* 0x000000040d007c0c */ /* 0x004fe2000d7a1270 */
[----:B------:R-:W-:Y:S01]  /*67a60*/  IMAD.WIDE R12, R6, 0x2, R16 ;  /* 0x00000002060c7825 */ /* 0x000fe200078e0210 */
[----:B----4-:R-:W-:-:S04]  /*67a70*/  ISETP.LT.AND P2, PT, R24, UR4, !P2 ;  /* 0x0000000418007c0c */ /* 0x010fc8000d741270 */
[----:B------:R1:W-:Y:S01]  /*67a80*/  @P6 STG.E.U16 desc[UR76][R12.64], R28 ;  /* 0x0000001c0c006986 */ /* 0x0003e2000c10154c */
[----:B------:R-:W-:-:S04]  /*67a90*/  IMAD.WIDE R24, R6, 0x2, R2 ;  /* 0x0000000206187825 */ /* 0x000fc800078e0202 */
[----:B-1----:R-:W-:Y:S01]  /*67aa0*/  IMAD.WIDE R12, R6, 0x2, R10 ;  /* 0x00000002060c7825 */ /* 0x002fe200078e020a */
[----:B------:R-:W2:Y:S04]  /*67ab0*/  LDL.LU R28, [R1+0x680] ;  /* 0x00068000011c7983 */ /* 0x000ea80000300800 */
[----:B------:R0:W-:Y:S04]  /*67ac0*/  @P4 STG.E.U16 desc[UR76][R12.64], R26 ;  /* 0x0000001a0c004986 */ /* 0x0001e8000c10154c */
[----:B------:R1:W-:Y:S04]  /*67ad0*/  @P5 STG.E.U16 desc[UR76][R14.64], R27 ;  /* 0x0000001b0e005986 */ /* 0x0003e8000c10154c */
[----:B------:R3:W-:Y:S01]  /*67ae0*/  @P2 STG.E.U16 desc[UR76][R24.64], R7 ;  /* 0x0000000718002986 */ /* 0x0007e2000c10154c */
[----:B------:R-:W-:Y:S01]  /*67af0*/  ISETP.LT.AND P6, PT, R0, UR4, !P0 ;  /* 0x0000000400007c0c */ /* 0x000fe2000c7c1270 */
[----:B0-----:R-:W-:-:S02]  /*67b00*/  VIADD R26, R6, UR5 ;  /* 0x00000005061a7c36 */ /* 0x001fc40008000000 */
[----:B-1----:R-:W4:Y:S04]  /*67b10*/  LDL R14, [R1+0x13e4] ;  /* 0x0013e400010e7983 */ /* 0x002f280000100800 */
[----:B------:R-:W2:Y:S04]  /*67b20*/  LDL R12, [R1+0x11c0] ;  /* 0x0011c000010c7983 */ /* 0x000ea80000100800 */
[----:B------:R-:W2:Y:S01]  /*67b30*/  LDL R13, [R1+0x13f0] ;  /* 0x0013f000010d7983 */ /* 0x000ea20000100800 */
[----:B---3--:R-:W-:-:S03]  /*67b40*/  IMAD.WIDE R6, R26, 0x2, R4 ;  /* 0x000000021a067825 */ /* 0x008fc600078e0204 */
[----:B------:R-:W3:Y:S04]  /*67b50*/  LDL.LU R27, [R1+0x690] ;  /* 0x00069000011b7983 */ /* 0x000ee80000300800 */
[----:B------:R-:W3:Y:S04]  /*67b60*/  LDL R24, [R1+0x1400] ;  /* 0x0014000001187983 */ /* 0x000ee80000100800 */
[----:B------:R-:W3:Y:S04]  /*67b70*/  LDL R25, [R1+0x13c0] ;  /* 0x0013c00001197983 */ /* 0x000ee80000100800 */
[----:B------:R0:W-:Y:S01]  /*67b80*/  STL [R1+0x1e74], R0 ;  /* 0x001e740001007387 */ /* 0x0001e20000100800 */
[----:B------:R-:W-:-:S03]  /*67b90*/  PRMT R15, R21, 0x7632, R15 ;  /* 0x00007632150f7816 */ /* 0x000fc6000000000f */
[----:B------:R1:W-:Y:S01]  /*67ba0*/  @P3 STG.E.U16 desc[UR76][R6.64], R21 ;  /* 0x0000001506003986 */ /* 0x0003e2000c10154c */
[----:B------:R-:W-:Y:S01]  /*67bb0*/  ISETP.LT.AND P2, PT, R29, UR4, !P0 ;  /* 0x000000041d007c0c */ /* 0x000fe2000c741270 */
[----:B------:R-:W2:Y:S02]  /*67bc0*/  LDCU UR5, c[0x0][0x3b8] ;  /* 0x00007700ff0577ac */ /* 0x000ea40008000800 */
[----:B0-----:R-:W3:Y:S04]  /*67bd0*/  LDL.LU R0, [R1+0x6a0] ;  /* 0x0006a00001007983 */ /* 0x001ee80000300800 */
[----:B-1----:R-:W3:Y:S04]  /*67be0*/  LDL.LU R21, [R1+0x1e7c] ;  /* 0x001e7c0001157983 */ /* 0x002ee80000300800 */
[----:B------:R-:W3:Y:S01]  /*67bf0*/  LDL.LU R29, [R1+0x6b0] ;  /* 0x0006b000011d7983 */ /* 0x000ee20000300800 */
[----:B----4-:R-:W-:Y:S01]  /*67c00*/  ISETP.LT.AND P5, PT, R14, UR4, !P0 ;  /* 0x000000040e007c0c */ /* 0x010fe2000c7a1270 */
[----:B--2---:R-:W-:Y:S01]  /*67c10*/  VIADD R14, R12, 0x6a ;  /* 0x0000006a0c0e7836 */ /* 0x004fe20000000000 */
[----:B------:R-:W-:Y:S01]  /*67c20*/  ISETP.LT.AND P4, PT, R13, UR4, !P0 ;  /* 0x000000040d007c0c */ /* 0x000fe2000c781270 */
[----:B------:R-:W-:-:S03]  /*67c30*/  IMAD.WIDE R12, R26, 0x2, R22 ;  /* 0x000000021a0c7825 */ /* 0x000fc600078e0216 */
[----:B------:R-:W-:Y:S02]  /*67c40*/  ISETP.GE.AND P3, PT, R14, UR12, PT ;  /* 0x0000000c0e007c0c */ /* 0x000fe4000bf66270 */
[----:B------:R-:W-:-:S05]  /*67c50*/  PRMT R14, R28, 0x7632, R14 ;  /* 0x000076321c0e7816 */ /* 0x000fca000000000e */
[----:B------:R0:W-:Y:S01]  /*67c60*/  @P5 STG.E.U16 desc[UR76][R12.64], R15 ;  /* 0x0000000f0c005986 */ /* 0x0001e2000c10154c */
[----:B---3--:R-:W-:-:S03]  /*67c70*/  IMAD.WIDE R6, R26, 0x2, R20 ;  /* 0x000000021a067825 */ /* 0x008fc600078e0214 */
[----:B0-----:R-:W2:Y:S04]  /*67c80*/  LDL R15, [R1+0x13fc] ;  /* 0x0013fc00010f7983 */ /* 0x001ea80000100800 */
[----:B------:R0:W-:Y:S04]  /*67c90*/  @P6 STG.E.U16 desc[UR76][R6.64], R28 ;  /* 0x0000001c06006986 */ /* 0x0001e8000c10154c */
[----:B0-----:R-:W3:Y:S04]  /*67ca0*/  LDL.LU R28, [R1+0x1e78] ;  /* 0x001e7800011c7983 */ /* 0x001ee80000300800 */
[----:B------:R-:W4:Y:S01]  /*67cb0*/  LDL R7, [R1+0x13f8] ;  /* 0x0013f80001077983 */ /* 0x000f220000100800 */
[----:B------:R-:W-:-:S05]  /*67cc0*/  IMAD.WIDE R12, R26, 0x2, R18 ;  /* 0x000000021a0c7825 */ /* 0x000fca00078e0212 */
[----:B------:R0:W-:Y:S04]  /*67cd0*/  @P4 STG.E.U16 desc[UR76][R12.64], R14 ;  /* 0x0000000e0c004986 */ /* 0x0001e8000c10154c */
[----:B------:R-:W-:Y:S04]  /*67ce0*/  STL [R1+0x1e70], R16 ;  /* 0x001e701001007387 */ /* 0x000fe80000100800 */
[----:B------:R1:W-:Y:S01]  /*67cf0*/  STL [R1+0x1e6c], R17 ;  /* 0x001e6c1101007387 */ /* 0x0003e20000100800 */
[----:B0-----:R-:W-:Y:S01]  /*67d00*/  IMAD.WIDE R12, R26, 0x2, R10 ;  /* 0x000000021a0c7825 */ /* 0x001fe200078e020a */
[----:B--2---:R-:W-:-:S03]  /*67d10*/  ISETP.LT.AND P6, PT, R15, UR4, !P0 ;  /* 0x000000040f007c0c */ /* 0x004fc6000c7c1270 */
[----:B------:R-:W-:Y:S01]  /*67d20*/  IMAD.WIDE R14, R26, 0x2, R8 ;  /* 0x000000021a0e7825 */ /* 0x000fe200078e0208 */
[----:B----4-:R-:W-:-:S03]  /*67d30*/  ISETP.LT.AND P5, PT, R7, UR4, !P0 ;  /* 0x0000000407007c0c */ /* 0x010fc6000c7a1270 */
[----:B------:R-:W-:Y:S01]  /*67d40*/  IMAD.WIDE R6, R26, 0x2, R16 ;  /* 0x000000021a067825 */ /* 0x000fe200078e0210 */
[----:B---3--:R-:W-:Y:S01]  /*67d50*/  PRMT R28, R0, 0x7632, R28 ;  /* 0x00007632001c7816 */ /* 0x008fe2000000001c */
[----:B-1----:R-:W2:Y:S04]  /*67d60*/  LDL.LU R17, [R1+0x6c0] ;  /* 0x0006c00001117983 */ /* 0x002ea80000300800 */
[----:B------:R0:W-:Y:S04]  /*67d70*/  @P2 STG.E.U16 desc[UR76][R6.64], R27 ;  /* 0x0000001b06002986 */ /* 0x0001e8000c10154c */
[----:B------:R-:W3:Y:S01]  /*67d80*/  LDL R16, [R1+0x13f8] ;  /* 0x0013f80001107983 */ /* 0x000ee20000100800 */
[----:B0-----:R-:W-:-:S05]  /*67d90*/  PRMT R6, R27, 0x7632, R6 ;  /* 0x000076321b067816 */ /* 0x001fca0000000006 */
[----:B------:R0:W-:Y:S04]  /*67da0*/  @P5 STG.E.U16 desc[UR76][R12.64], R6 ;  /* 0x000000060c005986 */ /* 0x0001e8000c10154c */
[----:B------:R1:W-:Y:S04]  /*67db0*/  @P6 STG.E.U16 desc[UR76][R14.64], R0 ;  /* 0x000000000e006986 */ /* 0x0003e8000c10154c */
[----:B0-----:R-:W4:Y:S04]  /*67dc0*/  LDL R12, [R1+0x13f0] ;  /* 0x0013f000010c7983 */ /* 0x001f280000100800 */
[----:B------:R-:W3:Y:S04]  /*67dd0*/  LDL R13, [R1+0x11c0] ;  /* 0x0011c000010d7983 */ /* 0x000ee80000100800 */
[----:B-1----:R-:W3:Y:S04]  /*67de0*/  LDL.LU R0, [R1+0x1e74] ;  /* 0x001e740001007983 */ /* 0x002ee80000300800 */
[----:B------:R-:W3:Y:S04]  /*67df0*/  LDL R14, [R1+0x13e4] ;  /* 0x0013e400010e7983 */ /* 0x000ee80000100800 */
[----:B------:R-:W4:Y:S01]  /*67e00*/  LDL R15, [R1+0x13f4] ;  /* 0x0013f400010f7983 */ /* 0x000f220000100800 */
[----:B------:R-:W-:-:S02]  /*67e10*/  ISETP.LT.AND P0, PT, R24, UR4, !P0 ;  /* 0x0000000418007c0c */ /* 0x000fc4000c701270 */
[----:B------:R-:W-:Y:S01]  /*67e20*/  ISETP.LT.AND P4, PT, R25, UR4, !P1 ;  /* 0x0000000419007c0c */ /* 0x000fe2000cf81270 */
[C---:B------:R-:W-:Y:S02]  /*67e30*/  VIADD R7, R26.reuse, UR5 ;  /* 0x000000051a077c36 */ /* 0x040fe40008000000 */
[----:B------:R-:W-:-:S04]  /*67e40*/  IMAD.WIDE R24, R26, 0x2, R2 ;  /* 0x000000021a187825 */ /* 0x000fc800078e0202 */
[----:B------:R-:W-:Y:S01]  /*67e50*/  IMAD.WIDE R26, R7, 0x2, R4 ;  /* 0x00000002071a7825 */ /* 0x000fe200078e0204 */
[----:B------:R-:W-:Y:S01]  /*67e60*/  PRMT R6, R29, 0x7632, R6 ;  /* 0x000076321d067816 */ /* 0x000fe20000000006 */
[----:B------:R-:W0:Y:S02]  /*67e70*/  LDCU UR5, c[0x0][0x3b8] ;  /* 0x00007700ff0577ac */ /* 0x000e240008000800 */
[----:B------:R1:W-:Y:S04]  /*67e80*/  @P0 STG.E.U16 desc[UR76][R24.64], R28 ;  /* 0x0000001c18000986 */ /* 0x0003e8000c10154c */
[----:B------:R2:W-:Y:S01]  /*67e90*/  @P4 STG.E.U16 desc[UR76][R26.64], R29 ;  /* 0x0000001d1a004986 */ /* 0x0005e2000c10154c */
[----:B-1----:R-:W-:Y:S01]  /*67ea0*/  IMAD.WIDE R24, R7, 0x2, R18 ;  /* 0x0000000207187825 */ /* 0x002fe200078e0212 */
[----:B--2---:R-:W-:-:S02]  /*67eb0*/  PRMT R27, R17, 0x7632, R27 ;  /* 0x00007632111b7816 */ /* 0x004fc4000000001b */
[----:B---3--:R-:W-:Y:S02]  /*67ec0*/  ISETP.LT.AND P2, PT, R14, UR4, !P1 ;  /* 0x000000040e007c0c */ /* 0x008fe4000cf41270 */
[----:B------:R-:W-:Y:S02]  /*67ed0*/  ISETP.LT.AND P5, PT, R0, UR4, !P1 ;  /* 0x0000000400007c0c */ /* 0x000fe4000cfa1270 */
[----:B----4-:R-:W-:Y:S01]  /*67ee0*/  ISETP.LT.AND P6, PT, R12, UR4, !P1 ;  /* 0x000000040c007c0c */ /* 0x010fe2000cfc1270 */
[----:B------:R-:W-:Y:S02]  /*67ef0*/  VIADD R26, R13, 0x6b ;  /* 0x0000006b0d1a7836 */ /* 0x000fe40000000000 */
[----:B------:R-:W-:Y:S01]  /*67f00*/  IMAD.WIDE R12, R7, 0x2, R22 ;  /* 0x00000002070c7825 */ /* 0x000fe200078e0216 */
[----:B------:R-:W-:Y:S01]  /*67f10*/  ISETP.LT.AND P4, PT, R15, UR4, !P1 ;  /* 0x000000040f007c0c */ /* 0x000fe2000cf81270 */
[----:B------:R1:W-:Y:S02]  /*67f20*/  STL [R1+0x1e68], R0 ;  /* 0x001e680001007387 */ /* 0x0003e40000100800 */
[----:B------:R-:W-:Y:S01]  /*67f30*/  IMAD.WIDE R14, R7, 0x2, R20 ;  /* 0x00000002070e7825 */ /* 0x000fe200078e0214 */
[----:B------:R-:W-:Y:S01]  /*67f40*/  ISETP.GE.AND P0, PT, R26, UR12, PT ;  /* 0x0000000c1a007c0c */ /* 0x000fe2000bf06270 */
[----:B------:R2:W-:Y:S04]  /*67f50*/  @P2 STG.E.U16 desc[UR76][R12.64], R6 ;  /* 0x000000060c002986 */ /* 0x0005e8000c10154c */
[----:B-1----:R-:W3:Y:S04]  /*67f60*/  LDL.LU R0, [R1+0x6e0] ;  /* 0x0006e00001007983 */ /* 0x002ee80000300800 */
[----:B------:R-:W4:Y:S01]  /*67f70*/  LDL.LU R29, [R1+0x674] ;  /* 0x00067400011d7983 */ /* 0x000f220000300800 */
[----:B------:R-:W-:-:S03]  /*67f80*/  ISETP.LT.AND P2, PT, R16, UR4, !P1 ;  /* 0x0000000410007c0c */ /* 0x000fc6000cf41270 */
[----:B------:R1:W-:Y:S04]  /*67f90*/  @P5 STG.E.U16 desc[UR76][R14.64], R17 ;  /* 0x000000110e005986 */ /* 0x0003e8000c10154c */
[----:B--2---:R-:W2:Y:S04]  /*67fa0*/  LDL R12, [R1+0x13fc] ;  /* 0x0013fc00010c7983 */ /* 0x004ea80000100800 */
[----:B------:R-:W3:Y:S04]  /*67fb0*/  LDL R13, [R1+0x1400] ;  /* 0x00140000010d7983 */ /* 0x000ee80000100800 */
[----:B------:R-:W4:Y:S04]  /*67fc0*/  LDL R6, [R1+0x13e4] ;  /* 0x0013e40001067983 */ /* 0x000f280000100800 */
[----:B------:R-:W4:Y:S04]  /*67fd0*/  LDL.LU R16, [R1+0x1e70] ;  /* 0x001e700001107983 */ /* 0x000f280000300800 */
[----:B------:R-:W4:Y:S04]  /*67fe0*/  LDL.LU R26, [R1+0x6d0] ;  /* 0x0006d000011a7983 */ /* 0x000f280000300800 */
[----:B-1----:R-:W4:Y:S04]  /*67ff0*/  LDL.LU R17, [R1+0x1e6c] ;  /* 0x001e6c0001117983 */ /* 0x002f280000300800 */
[----:B------:R1:W-:Y:S04]  /*68000*/  @P6 STG.E.U16 desc[UR76][R24.64], R27 ;  /* 0x0000001b18006986 */ /* 0x0003e8000c10154c */
[----:B-1----:R-:W4:Y:S04]  /*68010*/  LDL R25, [R1+0x13c0] ;  /* 0x0013c00001197983 */ /* 0x002f280000100800 */
[----:B------:R-:W-:Y:S01]  /*68020*/  STL [R1+0x1e60], R8 ;  /* 0x001e600801007387 */ /* 0x000fe20000100800 */
[----:B--2---:R-:W-:-:S02]  /*68030*/  ISETP.LT.AND P5, PT, R12, UR4, !P1 ;  /* 0x000000040c007c0c */ /* 0x004fc4000cfa1270 */
[----:B---3--:R-:W-:Y:S01]  /*68040*/  ISETP.LT.AND P1, PT, R13, UR4, !P1 ;  /* 0x000000040d007c0c */ /* 0x008fe2000cf21270 */
[----:B------:R-:W-:-:S04]  /*68050*/  IMAD.WIDE R12, R7, 0x2, R10 ;  /* 0x00000002070c7825 */ /* 0x000fc800078e020a */
[----:B----4-:R-:W-:Y:S01]  /*68060*/  IMAD.WIDE R14, R7, 0x2, R16 ;  /* 0x00000002070e7825 */ /* 0x010fe200078e0210 */
[----:B------:R-:W-:-:S04]  /*68070*/  PRMT R24, R26, 0x7632, R24 ;  /* 0x000076321a187816 */ /* 0x000fc80000000018 */
[----:B------:R-:W-:Y:S04]  /*68080*/  @P4 STG.E.U16 desc[UR76][R14.64], R26 ;  /* 0x0000001a0e004986 */ /* 0x000fe8000c10154c */
[----:B------:R1:W-:Y:S01]  /*68090*/  @P2 STG.E.U16 desc[UR76][R12.64], R24 ;  /* 0x000000180c002986 */ /* 0x0003e2000c10154c */
[----:B------:R-:W-:Y:S01]  /*680a0*/  ISETP.LT.AND P4, PT, R6, UR4, !P3 ;  /* 0x0000000406007c0c */ /* 0x000fe2000df81270 */
[----:B0-----:R-:W-:Y:S01]  /*680b0*/  VIADD R6, R7, UR5 ;  /* 0x0000000507067c36 */ /* 0x001fe20008000000 */
[----:B------:R-:W-:Y:S01]  /*680c0*/  PRMT R28, R29, 0x7632, R28 ;  /* 0x000076321d1c7816 */ /* 0x000fe2000000001c */
[----:B------:R-:W0:Y:S01]  /*680d0*/  LDCU UR5, c[0x0][0x3b8] ;  /* 0x00007700ff0577ac */ /* 0x000e220008000800 */
[----:B-1----:R-:W-:-:S04]  /*680e0*/  IMAD.WIDE R12, R7, 0x2, R8 ;  /* 0x00000002070c7825 */ /* 0x002fc800078e0208 */
[----:B------:R-:W-:Y:S01]  /*680f0*/  IMAD.WIDE R14, R7, 0x2, R2 ;  /* 0x00000002070e7825 */ /* 0x000fe200078e0202 */
[----:B------:R-:W2:Y:S01]  /*68100*/  LDL R8, [R1+0x694] ;  /* 0x0006940001087983 */ /* 0x000ea20000100800 */
[----:B------:R-:W-:Y:S02]  /*68110*/  PRMT R7, R0, 0x7632, R7 ;  /* 0x0000763200077816 */ /* 0x000fe40000000007 */
[----:B------:R-:W-:Y:S01]  /*68120*/  ISETP.LT.AND P6, PT, R25, UR4, !P3 ;  /* 0x0000000419007c0c */ /* 0x000fe2000dfc1270 */
[----:B------:R1:W-:Y:S04]  /*68130*/  STL [R1+0x1e5c], R9 ;  /* 0x001e5c0901007387 */ /* 0x0003e80000100800 */
[----:B------:R3:W-:Y:S04]  /*68140*/  @P5 STG.E.U16 desc[UR76][R12.64], R0 ;  /* 0x000000000c005986 */ /* 0x0007e8000c10154c */
[----:B------:R4:W-:Y:S01]  /*68150*/  @P1 STG.E.U16 desc[UR76][R14.64], R7 ;  /* 0x000000070e001986 */ /* 0x0009e2000c10154c */
[----:B------:R-:W-:-:S03]  /*68160*/  IMAD.WIDE R24, R6, 0x2, R4 ;  /* 0x0000000206187825 */ /* 0x000fc600078e0204 */
[----:B-1----:R-:W2:Y:S04]  /*68170*/  LDL.LU R9, [R1+0x684] ;  /* 0x0006840001097983 */ /* 0x002ea80000300800 */
[----:B---3--:R-:W3:Y:S04]  /*68180*/  LDL.LU R0, [R1+0x1e68] ;  /* 0x001e680001007983 */ /* 0x008ee80000300800 */
[----:B------:R-:W2:Y:S04]  /*68190*/  LDL R12, [R1+0x11c0] ;  /* 0x0011c000010c7983 */ /* 0x000ea80000100800 */
[----:B------:R-:W2:Y:S04]  /*681a0*/  LDL R13, [R1+0x13fc] ;  /* 0x0013fc00010d7983 */ /* 0x000ea80000100800 */
[----:B----4-:R-:W4:Y:S04]  /*681b0*/  LDL R7, [R1+0x13f0] ;  /* 0x0013f00001077983 */ /* 0x010f280000100800 */
[----:B------:R-:W2:Y:S04]  /*681c0*/  LDL R14, [R1+0x13f4] ;  /* 0x0013f400010e7983 */ /* 0x000ea80000100800 */
[----:B------:R-:W2:Y:S04]  /*681d0*/  LDL R15, [R1+0x13f8] ;  /* 0x0013f800010f7983 */ /* 0x000ea80000100800 */
[----:B------:R1:W-:Y:S04]  /*681e0*/  @P6 STG.E.U16 desc[UR76][R24.64], R29 ;  /* 0x0000001d18006986 */ /* 0x0003e8000c10154c */
[----:B-1----:R-:W2:Y:S01]  /*681f0*/  LDL.LU R29, [R1+0x1e64] ;  /* 0x001e6400011d7983 */ /* 0x002ea20000300800 */
[----:B------:R-:W-:-:S05]  /*68200*/  IMAD.WIDE R26, R6, 0x2, R22 ;  /* 0x00000002061a7825 */ /* 0x000fca00078e0216 */
[----:B------:R1:W-:Y:S04]  /*68210*/  @P4 STG.E.U16 desc[UR76][R26.64], R28 ;  /* 0x0000001c1a004986 */ /* 0x0003e8000c10154c */
[----:B------:R0:W-:Y:S01]  /*68220*/  STL [R1+0x1e58], R19 ;  /* 0x001e581301007387 */ /* 0x0001e20000100800 */
[----:B---3--:R-:W-:Y:S02]  /*68230*/  ISETP.LT.AND P2, PT, R0, UR4, !P3 ;  /* 0x0000000400007c0c */ /* 0x008fe4000df41270 */
[----:B----4-:R-:W-:Y:S01]  /*68240*/  ISETP.LT.AND P4, PT, R7, UR4, !P3 ;  /* 0x0000000407007c0c */ /* 0x010fe2000df81270 */
[----:B--2---:R-:W-:Y:S01]  /*68250*/  VIADD R7, R12, 0x6c ;  /* 0x0000006c0c077836 */ /* 0x004fe20000000000 */
[----:B------:R-:W-:Y:S01]  /*68260*/  ISETP.LT.AND P1, PT, R13, UR4, !P3 ;  /* 0x000000040d007c0c */ /* 0x000fe2000df21270 */
[----:B------:R-:W-:Y:S01]  /*68270*/  IMAD.WIDE R12, R6, 0x2, R20 ;  /* 0x00000002060c7825 */ /* 0x000fe200078e0214 */
[----:B------:R-:W-:-:S02]  /*68280*/  ISETP.LT.AND P5, PT, R14, UR4, !P3 ;  /* 0x000000040e007c0c */ /* 0x000fc4000dfa1270 */
[----:B------:R-:W-:Y:S01]  /*68290*/  ISETP.LT.AND P6, PT, R15, UR4, !P3 ;  /* 0x000000040f007c0c */ /* 0x000fe2000dfc1270 */
[----:B------:R-:W-:Y:S01]  /*682a0*/  IMAD.WIDE R14, R6, 0x2, R18 ;  /* 0x00000002060e7825 */ /* 0x000fe200078e0212 */
[----:B-1----:R-:W-:Y:S01]  /*682b0*/  PRMT R28, R9, 0x7632, R28 ;  /* 0x00007632091c7816 */ /* 0x002fe2000000001c */
[----:B0-----:R-:W2:Y:S04]  /*682c0*/  LDL.LU R19, [R1+0x6b4] ;  /* 0x0006b40001137983 */ /* 0x001ea80000300800 */
[----:B------:R0:W-:Y:S01]  /*682d0*/  @P2 STG.E.U16 desc[UR76][R12.64], R9 ;  /* 0x000000090c002986 */ /* 0x0001e2000c10154c */
[----:B------:R-:W-:-:S03]  /*682e0*/  PRMT R29, R8, 0x7632, R29 ;  /* 0x00007632081d7816 */ /* 0x000fc6000000001d */
[----:B------:R-:W3:Y:S04]  /*682f0*/  LDL.LU R8, [R1+0x1e60] ;  /* 0x001e600001087983 */ /* 0x000ee80000300800 */
[----:B------:R1:W-:Y:S04]  /*68300*/  @P4 STG.E.U16 desc[UR76][R14.64], R28 ;  /* 0x0000001c0e004986 */ /* 0x0003e8000c10154c */
[----:B0-----:R-:W3:Y:S04]  /*68310*/  LDL.LU R9, [R1+0x1e5c] ;  /* 0x001e5c0001097983 */ /* 0x001ee80000300800 */
[----:B------:R-:W4:Y:S04]  /*68320*/  LDL.LU R12, [R1+0x694] ;  /* 0x00069400010c7983 */ /* 0x000f280000300800 */
[----:B------:R-:W2:Y:S01]  /*68330*/  LDL R13, [R1+0x1400] ;  /* 0x00140000010d7983 */ /* 0x000ea20000100800 */
[----:B------:R-:W-:-:S03]  /*68340*/  ISETP.GE.AND P2, PT, R7, UR12, PT ;  /* 0x0000000c07007c0c */ /* 0x000fc6000bf46270 */
[----:B------:R-:W3:Y:S04]  /*68350*/  LDL R7, [R1+0x11c0] ;  /* 0x0011c00001077983 */ /* 0x000ee80000100800 */
[----:B-1----:R-:W3:Y:S04]  /*68360*/  LDL R28, [R1+0x13c0] ;  /* 0x0013c000011c7983 */ /* 0x002ee80000100800 */
[----:B------:R-:W3:Y:S04]  /*68370*/  LDL R14, [R1+0x13e4] ;  /* 0x0013e400010e7983 */ /* 0x000ee80000100800 */
[----:B------:R-:W3:Y:S01]  /*68380*/  LDL.LU R15, [R1+0x6a4] ;  /* 0x0006a400010f7983 */ /* 0x000ee20000300800 */
[----:B------:R-:W-:-:S04]  /*68390*/  IMAD.WIDE R24, R6, 0x2, R16 ;  /* 0x0000000206187825 */ /* 0x000fc800078e0210 */
[----:B------:R-:W-:Y:S01]  /*683a0*/  IMAD.WIDE R26, R6, 0x2, R10 ;  /* 0x00000002061a7825 */ /* 0x000fe200078e020a */
[----:B------:R-:W-:Y:S04]  /*683b0*/  STL [R1+0x1e4c], R0 ;  /* 0x001e4c0001007387 */ /* 0x000fe80000100800 */
[----:B------:R-:W-:Y:S04]  /*683c0*/  STL [R1+0x1e54], R4 ;  /* 0x001e540401007387 */ /* 0x000fe80000100800 */
[----:B------:R-:W-:Y:S01]  /*683d0*/  STL [R1+0x1e50], R5 ;  /* 0x001e500501007387 */ /* 0x000fe20000100800 */
[----:B--2---:R-:W-:-:S03]  /*683e0*/  ISETP.LT.AND P3, PT, R13, UR4, !P3 ;  /* 0x000000040d007c0c */ /* 0x004fc6000df61270 */
[----:B----4-:R0:W-:Y:S04]  /*683f0*/  @P5 STG.E.U16 desc[UR76][R24.64], R12 ;  /* 0x0000000c18005986 */ /* 0x0101e8000c10154c */
[----:B------:R1:W-:Y:S01]  /*68400*/  @P6 STG.E.U16 desc[UR76][R26.64], R29 ;  /* 0x0000001d1a006986 */ /* 0x0003e2000c10154c */
[----:B---3--:R-:W-:Y:S01]  /*68410*/  ISETP.LT.AND P4, PT, R28, UR4, !P0 ;  /* 0x000000041c007c0c */ /* 0x008fe2000c781270 */
[C---:B------:R-:W-:Y:S02]  /*68420*/  VIADD R28, R6.reuse, UR5 ;  /* 0x00000005061c7c36 */ /* 0x040fe40008000000 */
[----:B0-----:R-:W-:-:S04]  /*68430*/  IMAD.WIDE R12, R6, 0x2, R8 ;  /* 0x00000002060c7825 */ /* 0x001fc800078e0208 */
[----:B-1----:R-:W-:Y:S01]  /*68440*/  VIADD R26, R7, 0x6d ;  /* 0x0000006d071a7836 */ /* 0x002fe20000000000 */
[----:B------:R-:W-:Y:S01]  /*68450*/  PRMT R27, R15, 0x7632, R27 ;  /* 0x000076320f1b7816 */ /* 0x000fe2000000001b */
[----:B------:R-:W-:Y:S01]  /*68460*/  IMAD.WIDE R6, R6, 0x2, R2 ;  /* 0x0000000206067825 */ /* 0x000fe200078e0202 */
[----:B------:R-:W-:Y:S01]  /*68470*/  PRMT R29, R19, 0x7632, R29 ;  /* 0x00007632131d7816 */ /* 0x000fe2000000001d */
[----:B------:R0:W-:Y:S02]  /*68480*/  @P1 STG.E.U16 desc[UR76][R12.64], R15 ;  /* 0x0000000f0c001986 */ /* 0x0001e4000c10154c */
[----:B------:R-:W-:Y:S01]  /*68490*/  IMAD.WIDE R24, R28, 0x2, R20 ;  /* 0x000000021c187825 */ /* 0x000fe200078e0214 */
[----:B------:R-:W-:Y:S01]  /*684a0*/  ISETP.GE.AND P1, PT, R26, UR12, PT ;  /* 0x0000000c1a007c0c */ /* 0x000fe2000bf26270 */
[----:B------:R-:W-:Y:S01]  /*684b0*/  @P3 STG.E.U16 desc[UR76][R6.64], R27 ;  /* 0x0000001b06003986 */ /* 0x000fe2000c10154c */
[----:B------:R-:W-:Y:S02]  /*684c0*/  ISETP.LT.AND P5, PT, R14, UR4, !P0 ;  /* 0x000000040e007c0c */ /* 0x000fe4000c7a1270 */
[----:B------:R-:W-:Y:S01]  /*684d0*/  ISETP.LT.AND P6, PT, R0, UR4, !P0 ;  /* 0x0000000400007c0c */ /* 0x000fe2000c7c1270 */
[----:B------:R-:W1:Y:S01]  /*684e0*/  LDCU UR5, c[0x0][0x3b8] ;  /* 0x00007700ff0577ac */ /* 0x000e620008000800 */
[----:B0-----:R-:W-:-:S02]  /*684f0*/  IMAD.WIDE R12, R28, 0x2, R4 ;  /* 0x000000021c0c7825 */ /* 0x001fc400078e0204 */
[----:B------:R-:W2:Y:S04]  /*68500*/  LDL.LU R5, [R1+0x6d4] ;  /* 0x0006d40001057983 */ /* 0x000ea80000300800 */
[----:B------:R0:W-:Y:S04]  /*68510*/  STL [R1+0x1e48], R21 ;  /* 0x001e481501007387 */ /* 0x0001e80000100800 */
[----:B------:R3:W-:Y:S04]  /*68520*/  @P4 STG.E.U16 desc[UR76][R12.64], R19 ;  /* 0x000000130c004986 */ /* 0x0007e8000c10154c */
[----:B0-----:R-:W4:Y:S04]  /*68530*/  LDL.LU R21, [R1+0x6e4] ;  /* 0x0006e40001157983 */ /* 0x001f280000300800 */
[----:B------:R-:W2:Y:S04]  /*68540*/  LDL.LU R26, [R1+0x6c4] ;  /* 0x0006c400011a7983 */ /* 0x000ea80000300800 */
[----:B------:R-:W4:Y:S04]  /*68550*/  LDL R27, [R1+0x13f8] ;  /* 0x0013f800011b7983 */ /* 0x000f280000100800 */
[----:B------:R-:W4:Y:S04]  /*68560*/  LDL R6, [R1+0x13fc] ;  /* 0x0013fc0001067983 */ /* 0x000f280000100800 */
[----:B------:R-:W4:Y:S04]  /*68570*/  LDL R7, [R1+0x1400] ;  /* 0x0014000001077983 */ /* 0x000f280000100800 */
[----:B---3--:R-:W3:Y:S04]  /*68580*/  LDL.LU R19, [R1+0x1e58] ;  /* 0x001e580001137983 */ /* 0x008ee80000300800 */
[----:B------:R-:W3:Y:S04]  /*68590*/  LDL R12, [R1+0x13f0] ;  /* 0x0013f000010c7983 */ /* 0x000ee80000100800 */
[----:B------:R-:W4:Y:S01]  /*685a0*/  LDL R13, [R1+0x13f4] ;  /* 0x0013f400010d7983 */ /* 0x000f220000100800 */
[----:B------:R-:W-:-:S05]  /*685b0*/  IMAD.WIDE R14, R28, 0x2, R22 ;  /* 0x000000021c0e7825 */ /* 0x000fca00078e0216 */
[----:B------:R0:W-:Y:S04]  /*685c0*/  @P5 STG.E.U16 desc[UR76][R14.64], R29 ;  /* 0x0000001d0e005986 */ /* 0x0001e8000c10154c */
[----:B------:R1:W-:Y:S01]  /*685d0*/  STL [R1+0x1e44], R10 ;  /* 0x001e440a01007387 */ /* 0x0003e20000100800 */
[----:B0-----:R-:W-:-:S03]  /*685e0*/  IMAD.WIDE R14, R28, 0x2, R10 ;  /* 0x000000021c0e7825 */ /* 0x001fc600078e020a */
[----:B-1----:R-:W4:Y:S04]  /*685f0*/  LDL.LU R10, [R1+0x678] ;  /* 0x00067800010a7983 */ /* 0x002f280000300800 */
[----:B------:R0:W-:Y:S04]  /*68600*/  STL [R1+0x1e40], R11 ;  /* 0x001e400b01007387 */ /* 0x0001e80000100800 */
[----:B0-----:R-:W4:Y:S04]  /*68610*/  LDL.LU R11, [R1+0x688] ;  /* 0x00068800010b7983 */ /* 0x001f280000300800 */
[----:B--2---:R0:W-:Y:S01]  /*68620*/  @P6 STG.E.U16 desc[UR76][R24.64], R26 ;  /* 0x0000001a18006986 */ /* 0x0041e2000c10154c */
[----:B---3--:R-:W-:-:S02]  /*68630*/  ISETP.LT.AND P6, PT, R12, UR4, !P0 ;  /* 0x000000040c007c0c */ /* 0x008fc4000c7c1270 */
[----:B----4-:R-:W-:Y:S02]  /*68640*/  ISETP.LT.AND P5, PT, R13, UR4, !P0 ;  /* 0x000000040d007c0c */ /* 0x010fe4000c7a1270 */
[----:B------:R-:W-:Y:S02]  /*68650*/  ISETP.LT.AND P4, PT, R27, UR4, !P0 ;  /* 0x000000041b007c0c */ /* 0x000fe4000c781270 */
[----:B------:R-:W-:Y:S02]  /*68660*/  ISETP.LT.AND P3, PT, R6, UR4, !P0 ;  /* 0x0000000406007c0c */ /* 0x000fe4000c761270 */
[----:B------:R-:W-:Y:S02]  /*68670*/  ISETP.LT.AND P0, PT, R7, UR4, !P0 ;  /* 0x0000000407007c0c */ /* 0x000fe4000c701270 */
[----:B------:R-:W-:Y:S01]  /*68680*/  PRMT R4, R26, 0x7632, R4 ;  /* 0x000076321a047816 */ /* 0x000fe20000000004 */
[----:B------:R-:W-:-:S04]  /*68690*/  IMAD.WIDE R6, R28, 0x2, R18 ;  /* 0x000000021c067825 */ /* 0x000fc800078e0212 */
[----:B------:R-:W-:Y:S01]  /*686a0*/  IMAD.WIDE R12, R28, 0x2, R16 ;  /* 0x000000021c0c7825 */ /* 0x000fe200078e0210 */
[----:B------:R-:W-:-:S03]  /*686b0*/  PRMT R0, R5, 0x7632, R0 ;  /* 0x0000763205007816 */ /* 0x000fc60000000000 */
[----:B0-----:R-:W-:Y:S01]  /*686c0*/  IMAD.WIDE R24, R28, 0x2, R8 ;  /* 0x000000021c187825 */ /* 0x001fe200078e0208 */
[----:B------:R0:W-:Y:S04]  /*686d0*/  @P6 STG.E.U16 desc[UR76][R6.64], R4 ;  /* 0x0000000406006986 */ /* 0x0001e8000c10154c */
[----:B------:R1:W-:Y:S04]  /*686e0*/  @P5 STG.E.U16 desc[UR76][R12.64], R5 ;  /* 0x000000050c005986 */ /* 0x0003e8000c10154c */
[----:B------:R2:W-:Y:S01]  /*686f0*/  @P4 STG.E.U16 desc[UR76][R14.64], R0 ;  /* 0x000000000e004986 */ /* 0x0005e2000c10154c */
[----:B------:R-:W-:-:S03]  /*68700*/  PRMT R29, R21, 0x7632, R29 ;  /* 0x00007632151d7816 */ /* 0x000fc6000000001d */
[----:B------:R3:W-:Y:S04]  /*68710*/  @P3 STG.E.U16 desc[UR76][R24.64], R21 ;  /* 0x0000001518003986 */ /* 0x0007e8000c10154c */
[----:B0-----:R-:W4:Y:S04]  /*68720*/  LDL.LU R4, [R1+0x1e54] ;  /* 0x001e540001047983 */ /* 0x001f280000300800 */
[----:B------:R-:W4:Y:S04]  /*68730*/  LDL R6, [R1+0x13f0] ;  /* 0x0013f00001067983 */ /* 0x000f280000100800 */
[----:B------:R-:W4:Y:S04]  /*68740*/  LDL R7, [R1+0x13f4] ;  /* 0x0013f40001077983 */ /* 0x000f280000100800 */
[----:B-1----:R-:W4:Y:S04]  /*68750*/  LDL.LU R5, [R1+0x1e50] ;  /* 0x001e500001057983 */ /* 0x002f280000300800 */
[----:B------:R-:W4:Y:S04]  /*68760*/  LDL R12, [R1+0x13c0] ;  /* 0x0013c000010c7983 */ /* 0x000f280000100800 */
[----:B------:R-:W4:Y:S04]  /*68770*/  LDL R13, [R1+0x13e4] ;  /* 0x0013e400010d7983 */ /* 0x000f280000100800 */
[----:B--2---:R-:W2:Y:S04]  /*68780*/  LDL.LU R0, [R1+0x1e4c] ;  /* 0x001e4c0001007983 */ /* 0x004ea80000300800 */
[----:B---3--:R-:W3:Y:S01]  /*68790*/  LDL.LU R21, [R1+0x1e48] ;  /* 0x001e480001157983 */ /* 0x008ee20000300800 */
[----:B------:R-:W-:-:S04]  /*687a0*/  IMAD.WIDE R26, R28, 0x2, R2 ;  /* 0x000000021c1a7825 */ /* 0x000fc800078e0202 */
[----:B------:R-:W-:Y:S01]  /*687b0*/  VIADD R28, R28, UR5 ;  /* 0x000000051c1c7c36 */ /* 0x000fe20008000000 */
[----:B------:R-:W-:Y:S04]  /*687c0*/  STL [R1+0x1e3c], R20 ;  /* 0x001e3c1401007387 */ /* 0x000fe80000100800 */
[----:B------:R0:W-:Y:S01]  /*687d0*/  @P0 STG.E.U16 desc[UR76][R26.64], R29 ;  /* 0x0000001d1a000986 */ /* 0x0001e2000c10154c */
[----:B------:R-:W1:Y:S01]  /*687e0*/  LDCU UR5, c[0x0][0x3b8] ;  /* 0x00007700ff0577ac */ /* 0x000e620008000800 */
[----:B------:R-:W-:Y:S01]  /*687f0*/  IMAD.WIDE R24, R28, 0x2, R18 ;  /* 0x000000021c187825 */ /* 0x000fe200078e0212 */
[----:B0-----:R-:W-:Y:S02]  /*68800*/  PRMT R29, R11, 0x7632, R29 ;  /* 0x000076320b1d7816 */ /* 0x001fe4000000001d */
[----:B----4-:R-:W-:-:S02]  /*68810*/  ISETP.LT.AND P0, PT, R12, UR4, !P2 ;  /* 0x000000040c007c0c */ /* 0x010fc4000d701270 */
[----:B------:R-:W-:Y:S02]  /*68820*/  ISETP.LT.AND P3, PT, R13, UR4, !P2 ;  /* 0x000000040d007c0c */ /* 0x000fe4000d761270 */
[----:B--2---:R-:W-:Y:S02]  /*68830*/  ISETP.LT.AND P4, PT, R0, UR4, !P2 ;  /* 0x0000000400007c0c */ /* 0x004fe4000d781270 */
[----:B------:R-:W-:Y:S01]  /*68840*/  ISETP.LT.AND P5, PT, R6, UR4, !P2 ;  /* 0x0000000406007c0c */ /* 0x000fe2000d7a1270 */
[C---:B---3--:R-:W-:Y:S01]  /*68850*/  IMAD.WIDE R14, R28.reuse, 0x2, R20 ;  /* 0x000000021c0e7825 */ /* 0x048fe200078e0214 */
[----:B------:R-:W-:Y:S01]  /*68860*/  ISETP.LT.AND P6, PT, R7, UR4, !P2 ;  /* 0x0000000407007c0c */ /* 0x000fe2000d7c1270 */
[----:B------:R-:W2:Y:S02]  /*68870*/  LDL.LU R20, [R1+0x6a8] ;  /* 0x0006a80001147983 */ /* 0x000ea40000300800 */
[C---:B------:R-:W-:Y:S02]  /*68880*/  IMAD.WIDE R6, R28.reuse, 0x2, R4 ;  /* 0x000000021c067825 */ /* 0x040fe400078e0204 */
[----:B------:R0:W-:Y:S02]  /*68890*/  STL [R1+0x1e38], R21 ;  /* 0x001e381501007387 */ /* 0x0001e40000100800 */
[----:B------:R-:W-:-:S02]  /*688a0*/  IMAD.WIDE R12, R28, 0x2, R22 ;  /* 0x000000021c0c7825 */ /* 0x000fc400078e0216 */
[----:B------:R3:W-:Y:S01]  /*688b0*/  @P0 STG.E.U16 desc[UR76][R6.64], R10 ;  /* 0x0000000a06000986 */ /* 0x0007e2000c10154c */
[----:B0-----:R-:W-:-:S05]  /*688c0*/  PRMT R21, R10, 0x7632, R21 ;  /* 0x000076320a157816 */ /* 0x001fca0000000015 */
[----:B------:R0:W-:Y:S04]  /*688d0*/  @P3 STG.E.U16 desc[UR76][R12.64], R21 ;  /* 0x000000150c003986 */ /* 0x0001e8000c10154c */
[----:B---3--:R-:W3:Y:S04]  /*688e0*/  LDL.LU R10, [R1+0x1e44] ;  /* 0x001e4400010a7983 */ /* 0x008ee80000300800 */
[----:B------:R-:W4:Y:S04]  /*688f0*/  LDL R6, [R1+0x13e4] ;  /* 0x0013e40001067983 */ /* 0x000f280000100800 */
[----:B------:R1:W-:Y:S04]  /*68900*/  @P4 STG.E.U16 desc[UR76][R14.64], R11 ;  /* 0x0000000b0e004986 */ /* 0x0003e8000c10154c */
[----:B------:R1:W-:Y:S04]  /*68910*/  @P5 STG.E.U16 desc[UR76][R24.64], R29 ;  /* 0x0000001d18005986 */ /* 0x0003e8000c10154c */
[----:B0-----:R-:W2:Y:S04]  /*68920*/  LDL R12, [R1+0x11c0] ;  /* 0x0011c000010c7983 */ /* 0x001ea80000100800 */
[----:B------:R-:W2:Y:S04]  /*68930*/  LDL R13, [R1+0x13c0] ;  /* 0x0013c000010d7983 */ /* 0x000ea80000100800 */
[----:B------:R-:W2:Y:S04]  /*68940*/  LDL.LU R21, [R1+0x6b8] ;  /* 0x0006b80001157983 */ /* 0x000ea80000300800 */
[----:B-1----:R-:W2:Y:S04]  /*68950*/  LDL.LU R11, [R1+0x1e40] ;  /* 0x001e4000010b7983 */ /* 0x002ea80000300800 */
[----:B------:R-:W2:Y:S04]  /*68960*/  LDL.LU R14, [R1+0x698] ;  /* 0x00069800010e7983 */ /* 0x000ea80000300800 */
[----:B------:R-:W2:Y:S04]  /*68970*/  LDL R29, [R1+0x13f8] ;  /* 0x0013f800011d7983 */ /* 0x000ea80000100800 */
[----:B------:R-:W2:Y:S04]  /*68980*/  LDL R25, [R1+0x13fc] ;  /* 0x0013fc0001197983 */ /* 0x000ea80000100800 */
[----:B------:R-:W2:Y:S01]  /*68990*/  LDL R15, [R1+0x1400] ;  /* 0x00140000010f7983 */ /* 0x000ea20000100800 */
[----:B------:R-:W-:-:S03]  /*689a0*/  IMAD.WIDE R26, R28, 0x2, R16 ;  /* 0x000000021c1a7825 */ /* 0x000fc600078e0210 */
[----:B---3--:R-:W-:Y:S01]  /*689b0*/  STL [R1+0x1e34], R10 ;  /* 0x001e340a01007387 */ /* 0x008fe20000100800 */
[----:B----4-:R-:W-:Y:S01]  /*689c0*/  ISETP.LT.AND P4, PT, R6, UR4, !P1 ;  /* 0x0000000406007c0c */ /* 0x010fe2000cf81270 */
[----:B------:R-:W-:Y:S01]  /*689d0*/  VIADD R6, R28, UR5 ;  /* 0x000000051c067c36 */ /* 0x000fe20008000000 */
[----:B------:R-:W0:Y:S01]  /*689e0*/  LDCU UR5, c[0x0][0x3b8] ;  /* 0x00007700ff0577ac */ /* 0x000e220008000800 */
[----:B--2---:R1:W-:Y:S01]  /*689f0*/  @P6 STG.E.U16 desc[UR76][R26.64], R14 ;  /* 0x0000000e1a006986 */ /* 0x0043e2000c10154c */
[----:B------:R-:W-:Y:S02]  /*68a00*/  ISETP.LT.AND P0, PT, R29, UR4, !P2 ;  /* 0x000000041d007c0c */ /* 0x000fe4000d701270 */
[----:B------:R-:W-:Y:S02]  /*68a10*/  ISETP.LT.AND P3, PT, R25, UR4, !P2 ;  /* 0x0000000419007c0c */ /* 0x000fe4000d761270 */
[----:B------:R-:W-:Y:S02]  /*68a20*/  ISETP.LT.AND P6, PT, R15, UR4, !P2 ;  /* 0x000000040f007c0c */ /* 0x000fe4000d7c1270 */
[----:B------:R-:W-:-:S02]  /*68a30*/  PRMT R7, R14, 0x7632, R7 ;  /* 0x000076320e077816 */ /* 0x000fc40000000007 */
[----:B------:R-:W-:Y:S01]  /*68a40*/  ISETP.LT.AND P5, PT, R13, UR4, !P1 ;  /* 0x000000040d007c0c */ /* 0x000fe2000cfa1270 */
[----:B------:R-:W-:-:S04]  /*68a50*/  IMAD.WIDE R24, R28, 0x2, R2 ;  /* 0x000000021c187825 */ /* 0x000fc800078e0202 */
[----:B-1----:R-:W-:Y:S02]  /*68a60*/  VIADD R26, R12, 0x6e ;  /* 0x0000006e0c1a7836 */ /* 0x002fe40000000000 */
[----:B------:R-:W-:-:S04]  /*68a70*/  IMAD.WIDE R14, R28, 0x2, R10 ;  /* 0x000000021c0e7825 */ /* 0x000fc800078e020a */
[----:B------:R-:W-:Y:S01]  /*68a80*/  IMAD.WIDE R12, R28, 0x2, R8 ;  /* 0x000000021c0c7825 */ /* 0x000fe200078e0208 */
[----:B------:R-:W-:Y:S01]  /*68a90*/  PRMT R27, R20, 0x7632, R27 ;  /* 0x00007632141b7816 */ /* 0x000fe2000000001b */
[----:B------:R-:W2:Y:S04]  /*68aa0*/  LDL R10, [R1+0x13fc] ;  /* 0x0013fc00010a7983 */ /* 0x000ea80000100800 */
[----:B------:R1:W-:Y:S04]  /*68ab0*/  STL [R1+0x1e30], R11 ;  /* 0x001e300b01007387 */ /* 0x0003e80000100800 */
[----:B------:R-:W-:Y:S04]  /*68ac0*/  @P0 STG.E.U16 desc[UR76][R14.64], R7 ;  /* 0x000000070e000986 */ /* 0x000fe8000c10154c */
[----:B------:R3:W-:Y:S04]  /*68ad0*/  @P3 STG.E.U16 desc[UR76][R12.64], R20 ;  /* 0x000000140c003986 */ /* 0x0007e8000c10154c */
[----:B------:R4:W-:Y:S01]  /*68ae0*/  @P6 STG.E.U16 desc[UR76][R24.64], R27 ;  /* 0x0000001b18006986 */ /* 0x0009e2000c10154c */
[----:B------:R-:W-:-:S03]  /*68af0*/  ISETP.LT.AND P0, PT, R0, UR4, !P1 ;  /* 0x0000000400007c0c */ /* 0x000fc6000cf01270 */
[----:B-1----:R-:W2:Y:S04]  /*68b00*/  LDL.LU R11, [R1+0x6c8] ;  /* 0x0006c800010b7983 */ /* 0x002ea80000300800 */
[----:B------:R-:W2:Y:S04]  /*68b10*/  LDL R28, [R1+0x13c0] ;  /* 0x0013c000011c7983 */ /* 0x000ea80000100800 */
[----:B---3--:R-:W3:Y:S04]  /*68b20*/  LDL.LU R20, [R1+0x1e3c] ;  /* 0x001e3c0001147983 */ /* 0x008ee80000300800 */
[----:B----4-:R-:W4:Y:S04]  /*68b30*/  LDL R24, [R1+0x13f4] ;  /* 0x0013f40001187983 */ /* 0x010f280000100800 */
[----:B------:R-:W2:Y:S04]  /*68b40*/  LDL R25, [R1+0x11c0] ;  /* 0x0011c00001197983 */ /* 0x000ea80000100800 */
[----:B------:R-:W2:Y:S04]  /*68b50*/  LDL R27, [R1+0x1400] ;  /* 0x00140000011b7983 */ /* 0x000ea80000100800 */
[----:B------:R1:W-:Y:S04]  /*68b60*/  STL [R1+0x1e2c], R0 ;  /* 0x001e2c0001007387 */ /* 0x0003e80000100800 */
[----:B-1----:R-:W2:Y:S01]  /*68b70*/  LDL R0, [R1+0x13f0] ;  /* 0x0013f00001007983 */ /* 0x002ea20000100800 */
[----:B------:R-:W-:Y:S01]  /*68b80*/  IMAD.WIDE R12, R6, 0x2, R4 ;  /* 0x00000002060c7825 */ /* 0x000fe200078e0204 */
[----:B------:R-:W-:-:S04]  /*68b90*/  PRMT R7, R21, 0x7632, R7 ;  /* 0x0000763215077816 */ /* 0x000fc80000000007 */
[----:B------:R1:W-:Y:S01]  /*68ba0*/  @P5 STG.E.U16 desc[UR76][R12.64], R21 ;  /* 0x000000150c005986 */ /* 0x0003e2000c10154c */
[----:B------:R-:W-:-:S03]  /*68bb0*/  IMAD.WIDE R14, R6, 0x2, R22 ;  /* 0x00000002060e7825 */ /* 0x000fc600078e0216 */
[----:B-1----:R-:W3:Y:S04]  /*68bc0*/  LDL.LU R21, [R1+0x1e38] ;  /* 0x001e380001157983 */ /* 0x002ee80000300800 */
[----:B------:R-:W-:Y:S01]  /*68bd0*/  @P4 STG.E.U16 desc[UR76][R14.64], R7 ;  /* 0x000000070e004986 */ /* 0x000fe2000c10154c */
[----:B------:R-:W-:Y:S02]  /*68be0*/  ISETP.LT.AND P4, PT, R29, UR4, !P1 ;  /* 0x000000041d007c0c */ /* 0x000fe4000cf81270 */
[----:B--2---:R-:W-:Y:S02]  /*68bf0*/  ISETP.LT.AND P3, PT, R0, UR4, !P1 ;  /* 0x0000000400007c0c */ /* 0x004fe4000cf61270 */
[----:B------:R-:W2:Y:S04]  /*68c00*/  LDL R0, [R1+0x67c] ;  /* 0x00067c0001007983 */ /* 0x000ea80000100800 */
[----:B------:R1:W-:Y:S04]  /*68c10*/  STL [R1+0x1e24], R29 ;  /* 0x001e241d01007387 */ /* 0x0003e80000100800 */
[----:B-1----:R-:W2:Y:S01]  /*68c20*/  LDL.LU R29, [R1+0x6d8] ;  /* 0x0006d800011d7983 */ /* 0x002ea20000300800 */
[----:B----4-:R-:W-:Y:S01]  /*68c30*/  ISETP.LT.AND P6, PT, R24, UR4, !P1 ;  /* 0x0000000418007c0c */ /* 0x010fe2000cfc1270 */
[----:B------:R-:W-:-:S02]  /*68c40*/  VIADD R7, R25, 0x6f ;  /* 0x0000006f19077836 */ /* 0x000fc40000000000 */
[----:B---3--:R-:W-:Y:S01]  /*68c50*/  IMAD.WIDE R12, R6, 0x2, R20 ;  /* 0x00000002060c7825 */ /* 0x008fe200078e0214 */
[----:B------:R1:W-:Y:S01]  /*68c60*/  STL [R1+0x1e28], R21 ;  /* 0x001e281501007387 */ /* 0x0003e20000100800 */
[----:B------:R-:W-:Y:S02]  /*68c70*/  ISETP.GE.AND P2, PT, R26, UR12, PT ;  /* 0x0000000c1a007c0c */ /* 0x000fe4000bf46270 */
[----:B------:R-:W-:Y:S01]  /*68c80*/  ISETP.LT.AND P5, PT, R10, UR4, !P1 ;  /* 0x000000040a007c0c */ /* 0x000fe2000cfa1270 */
[C---:B------:R-:W-:Y:S01]  /*68c90*/  IMAD.WIDE R14, R6.reuse, 0x2, R18 ;  /* 0x00000002060e7825 */ /* 0x040fe200078e0212 */
[----:B------:R-:W-:Y:S01]  /*68ca0*/  PRMT R26, R11, 0x7632, R26 ;  /* 0x000076320b1a7816 */ /* 0x000fe2000000001a */
[----:B------:R3:W-:Y:S02]  /*68cb0*/  @P0 STG.E.U16 desc[UR76][R12.64], R11 ;  /* 0x0000000b0c000986 */ /* 0x0007e4000c10154c */
[----:B------:R-:W-:Y:S02]  /*68cc0*/  IMAD.WIDE R24, R6, 0x2, R16 ;  /* 0x0000000206187825 */ /* 0x000fe400078e0210 */
[----:B-1----:R-:W4:Y:S04]  /*68cd0*/  LDL R21, [R1+0x13f0] ;  /* 0x0013f00001157983 */ /* 0x002f280000100800 */
[----:B------:R-:W4:Y:S01]  /*68ce0*/  LDL.LU R10, [R1+0x1e34] ;  /* 0x001e3400010a7983 */ /* 0x000f220000300800 */
[----:B------:R-:W-:-:S03]  /*68cf0*/  ISETP.GE.AND P0, PT, R7, UR12, PT ;  /* 0x0000000c07007c0c */ /* 0x000fc6000bf06270 */
[----:B------:R-:W-:Y:S04]  /*68d00*/  @P3 STG.E.U16 desc[UR76][R14.64], R26 ;  /* 0x0000001a0e003986 */ /* 0x000fe8000c10154c */
[----:B---3--:R-:W4:Y:S04]  /*68d10*/  LDL.LU R11, [R1+0x1e30] ;  /* 0x001e3000010b7983 */ /* 0x008f280000300800 */
[----:B------:R-:W3:Y:S04]  /*68d20*/  LDL R7, [R1+0x13e4] ;  /* 0x0013e40001077983 */ /* 0x000ee80000100800 */
[----:B--2---:R1:W-:Y:S04]  /*68d30*/  @P6 STG.E.U16 desc[UR76][R24.64], R29 ;  /* 0x0000001d18006986 */ /* 0x0043e8000c10154c */
[----:B-1----:R-:W2:Y:S01]  /*68d40*/  LDL.LU R25, [R1+0x6e8] ;  /* 0x0006e80001197983 */ /* 0x002ea20000300800 */
[----:B------:R-:W-:-:S02]  /*68d50*/  ISETP.LT.AND P1, PT, R27, UR4, !P1 ;  /* 0x000000041b007c0c */ /* 0x000fc4000cf21270 */
[----:B------:R-:W-:Y:S01]  /*68d60*/  PRMT R24, R29, 0x7632, R24 ;  /* 0x000076321d187816 */ /* 0x000fe20000000018 */
[C---:B------:R-:W-:Y:S01]  /*68d70*/  IMAD.WIDE R14, R6.reuse, 0x2, R8 ;  /* 0x00000002060e7825 */ /* 0x040fe200078e0208 */
[----:B------:R-:W2:Y:S03]  /*68d80*/  LDL R29, [R1+0x68c] ;  /* 0x00068c00011d7983 */ /* 0x000ea60000100800 */
[----:B----4-:R-:W-:Y:S01]  /*68d90*/  IMAD.WIDE R12, R6, 0x2, R10 ;  /* 0x00000002060c7825 */ /* 0x010fe200078e020a */
[----:B---3--:R-:W-:-:S03]  /*68da0*/  ISETP.LT.AND P6, PT, R7, UR4, !P2 ;  /* 0x0000000407007c0c */ /* 0x008fc6000d7c1270 */
[----:B0-----:R-:W-:Y:S01]  /*68db0*/  VIADD R7, R6, UR5 ;  /* 0x0000000506077c36 */ /* 0x001fe20008000000 */
[----:B------:R-:W-:Y:S04]  /*68dc0*/  STL [R1+0x1e20], R5 ;  /* 0x001e200501007387 */ /* 0x000fe80000100800 */
[----:B------:R0:W-:Y:S01]  /*68dd0*/  @P4 STG.E.U16 desc[UR76][R12.64], R24 ;  /* 0x000000180c004986 */ /* 0x0001e2000c10154c */
[----:B------:R-:W-:Y:S01]  /*68de0*/  ISETP.LT.AND P3, PT, R28, UR4, !P2 ;  /* 0x000000041c007c0c */ /* 0x000fe2000d761270 */
[----:B------:R-:W1:Y:S01]  /*68df0*/  LDCU UR5, c[0x0][0x3b8] ;  /* 0x00007700ff0577ac */ /* 0x000e620008000800 */
[----:B0-----:R-:W-:Y:S01]  /*68e00*/  IMAD.WIDE R12, R6, 0x2, R2 ;  /* 0x00000002060c7825 */ /* 0x001fe200078e0202 */
[----:B------:R-:W-:Y:S02]  /*68e10*/  PRMT R6, R0, 0x7632, R6 ;  /* 0x0000763200067816 */ /* 0x000fe40000000006 */
[----:B--2---:R-:W-:Y:S01]  /*68e20*/  PRMT R26, R25, 0x7632, R26 ;  /* 0x00007632191a7816 */ /* 0x004fe2000000001a */
[----:B------:R0:W-:Y:S01]  /*68e30*/  @P5 STG.E.U16 desc[UR76][R14.64], R25 ;  /* 0x000000190e005986 */ /* 0x0001e2000c10154c */
[----:B------:R-:W-:-:S03]  /*68e40*/  ISETP.LT.AND P5, PT, R21, UR4, !P2 ;  /* 0x0000000415007c0c */ /* 0x000fc6000d7a1270 */
[----:B------:R2:W-:Y:S01]  /*68e50*/  @P1 STG.E.U16 desc[UR76][R12.64], R26 ;  /* 0x0000001a0c001986 */ /* 0x0005e2000c10154c */
[----:B0-----:R-:W-:-:S03]  /*68e60*/  IMAD.WIDE R14, R7, 0x2, R4 ;  /* 0x00000002070e7825 */ /* 0x001fc600078e0204 */
[----:B------:R-:W3:Y:S04]  /*68e70*/  LDL.LU R5, [R1+0x69c] ;  /* 0x00069c0001057983 */ /* 0x000ee80000300800 */
[----:B------:R-:W4:Y:S04]  /*68e80*/  LDL.LU R0, [R1+0x1e2c] ;  /* 0x001e2c0001007983 */ /* 0x000f280000300800 */
[----:B------:R-:W3:Y:S04]  /*68e90*/  LDL.LU R21, [R1+0x1e28] ;  /* 0x001e280001157983 */ /* 0x000ee80000300800 */
[----:B--2---:R-:W2:Y:S04]  /*68ea0*/  LDL.LU R12, [R1+0x67c] ;  /* 0x00067c00010c7983 */ /* 0x004ea80000300800 */
[----:B------:R-:W3:Y:S04]  /*68eb0*/  LDL R13, [R1+0x13f4] ;  /* 0x0013f400010d7983 */ /* 0x000ee80000100800 */
[----:B------:R-:W4:Y:S01]  /*68ec0*/  LDL R26, [R1+0x11c0] ;  /* 0x0011c000011a7983 */ /* 0x000f220000100800 */
[----:B------:R-:W-:-:S03]  /*68ed0*/  IMAD.WIDE R24, R7, 0x2, R22 ;  /* 0x0000000207187825 */ /* 0x000fc600078e0216 */
[----:B--2---:R0:W-:Y:S04]  /*68ee0*/  @P3 STG.E.U16 desc[UR76][R14.64], R12 ;  /* 0x0000000c0e003986 */ /* 0x0041e8000c10154c */
[----:B------:R2:W-:Y:S01]  /*68ef0*/  @P6 STG.E.U16 desc[UR76][R24.64], R6 ;  /* 0x0000000618006986 */ /* 0x0005e2000c10154c */
[----:B---3--:R-:W-:Y:S01]  /*68f00*/  ISETP.LT.AND P1, PT, R13, UR4, !P2 ;  /* 0x000000040d007c0c */ /* 0x008fe2000d721270 */
[----:B0-----:R-:W-:Y:S02]  /*68f10*/  IMAD.WIDE R12, R7, 0x2, R20 ;  /* 0x00000002070c7825 */ /* 0x001fe400078e0214 */
[----:B--2---:R-:W2:Y:S02]  /*68f20*/  LDL R25, [R1+0x13fc] ;  /* 0x0013fc0001197983 */ /* 0x004ea40000100800 */
[----:B----4-:R-:W-:-:S02]  /*68f30*/  VIADD R6, R26, 0x70 ;  /* 0x000000701a067836 */ /* 0x010fc40000000000 */
[----:B------:R0:W-:Y:S01]  /*68f40*/  STL [R1+0x1e1c], R20 ;  /* 0x001e1c1401007387 */ /* 0x0001e20000100800 */
[----:B------:R-:W-:Y:S02]  /*68f50*/  PRMT R24, R29, 0x7632, R24 ;  /* 0x000076321d187816 */ /* 0x000fe40000000018 */
[----:B------:R-:W-:Y:S01]  /*68f60*/  ISETP.GE.AND P6, PT, R6, UR12, PT ;  /* 0x0000000c06007c0c */ /* 0x000fe2000bfc6270 */
[----:B0-----:R-:W3:Y:S04]  /*68f70*/  LDL.LU R20, [R1+0x6ac] ;  /* 0x0006ac0001147983 */ /* 0x001ee80000300800 */
[----:B------:R0:W-:Y:S04]  /*68f80*/  STL [R1+0x1e18], R21 ;  /* 0x001e181501007387 */ /* 0x0001e80000100800 */
[----:B0-----:R-:W4:Y:S04]  /*68f90*/  LDL.LU R21, [R1+0x6bc] ;  /* 0x0006bc0001157983 */ /* 0x001f280000300800 */
[----:B------:R-:W2:Y:S04]  /*68fa0*/  LDL.LU R29, [R1+0x1e24] ;  /* 0x001e2400011d7983 */ /* 0x000ea80000300800 */
[----:B------:R-:W2:Y:S01]  /*68fb0*/  LDL.LU R6, [R1+0x68c] ;  /* 0x00068c0001067983 */ /* 0x000ea20000300800 */
[----:B------:R-:W-:Y:S01]  /*68fc0*/  ISETP.LT.AND P4, PT, R0, UR4, !P2 ;  /* 0x0000000400007c0c */ /* 0x000fe2000d781270 */
[----:B------:R-:W-:-:S12]  /*68fd0*/  IMAD.WIDE R14, R7, 0x2, R18 ;  /* 0x00000002070e7825 */ /* 0x000fd800078e0212 */
[----:B--2---:R0:W-:Y:S01]  /*68fe0*/  @P4 STG.E.U16 desc[UR76][R12.64], R6 ;  /* 0x000000060c004986 */ /* 0x0041e2000c10154c */
[----:B------:R-:W-:-:S03]  /*68ff0*/  ISETP.LT.AND P3, PT, R29, UR4, !P2 ;  /* 0x000000041d007c0c */ /* 0x000fc6000d761270 */
[----:B------:R2:W-:Y:S01]  /*69000*/  @P5 STG.E.U16 desc[UR76][R14.64], R24 ;  /* 0x000000180e005986 */ /* 0x0005e2000c10154c */
[----:B0-----:R-:W-:Y:S01]  /*69010*/  VIADD R6, R26, 0x71 ;  /* 0x000000711a067836 */ /* 0x001fe20000000000 */
[----:B--2---:R-:W-:Y:S01]  /*69020*/  P2R R14, PR, RZ, 0x40 ;  /* 0x00000040ff0e7803 */ /* 0x004fe20000000000 */
[----:B------:R-:W-:-:S03]  /*69030*/  IMAD.WIDE R12, R7, 0x2, R16 ;  /* 0x00000002070c7825 */ /* 0x000fc600078e0210 */
[----:B------:R-:W-:Y:S02]  /*69040*/  ISETP.GE.AND P5, PT, R6, UR12, PT ;  /* 0x0000000c06007c0c */ /* 0x000fe4000bfa6270 */
[----:B------:R-:W-:Y:S01]  /*69050*/  PRMT R24, R5, 0x7632, R24 ;  /* 0x0000763205187816 */ /* 0x000fe20000000018 */
[----:B------:R0:W-:Y:S01]  /*69060*/  STL [R1+0x48], R14 ;  /* 0x0000480e01007387 */ /* 0x0001e20000100800 */
[----:B------:R-:W-:-:S03]  /*69070*/  P2R R6, PR, RZ, 0x20 ;  /* 0x00000020ff067803 */ /* 0x000fc60000000000 */
[----:B------:R2:W-:Y:S01]  /*69080*/  @P1 STG.E.U16 desc[UR76][R12.64], R5 ;  /* 0x000000050c001986 */ /* 0x0005e2000c10154c */
[----:B0-----:R-:W-:-:S03]  /*69090*/  IMAD.WIDE R14, R7, 0x2, R10 ;  /* 0x00000002070e7825 */ /* 0x001fc600078e020a */
[----:B--2---:R-:W2:Y:S04]  /*690a0*/  LDL.LU R5, [R1+0x1e20] ;  /* 0x001e200001057983 */ /* 0x004ea80000300800 */
[----:B------:R-:W-:Y:S04]  /*690b0*/  @P3 STG.E.U16 desc[UR76][R14.64], R24 ;  /* 0x000000180e003986 */ /* 0x000fe8000c10154c */
[----:B------:R1:W-:Y:S01]  /*690c0*/  STL [R1+0x40], R6 ;  /* 0x0000400601007387 */ /* 0x0003e20000100800 */
[----:B------:R-:W-:-:S04]  /*690d0*/  IMAD.WIDE R12, R7, 0x2, R8 ;  /* 0x00000002070c7825 */ /* 0x000fc800078e0208 */
[C---:B-1----:R-:W-:Y:S02]  /*690e0*/  VIADD R6, R7.reuse, UR5 ;  /* 0x0000000507067c36 */ /* 0x042fe40008000000 */
[----:B------:R-:W-:Y:S01]  /*690f0*/  IMAD.WIDE R14, R7, 0x2, R2 ;  /* 0x00000002070e7825 */ /* 0x000fe200078e0202 */
[----:B------:R-:W-:Y:S01]  /*69100*/  ISETP.LT.AND P4, PT, R25, UR4, !P2 ;  /* 0x0000000419007c0c */ /* 0x000fe2000d781270 */
[----:B------:R-:W2:Y:S01]  /*69110*/  LDL R7, [R1+0x13e4] ;  /* 0x0013e40001077983 */ /* 0x000ea20000100800 */
[----:B------:R-:W-:Y:S02]  /*69120*/  ISETP.LT.AND P2, PT, R27, UR4, !P2 ;  /* 0x000000041b007c0c */ /* 0x000fe4000d741270 */
[----:B------:R-:W-:Y:S02]  /*69130*/  ISETP.LT.AND P3, PT, R28, UR4, !P0 ;  /* 0x000000041c007c0c */ /* 0x000fe4000c761270 */
[----:B---3--:R-:W-:Y:S01]  /*69140*/  PRMT R24, R20, 0x7632, R24 ;  /* 0x0000763214187816 */ /* 0x008fe20000000018 */
[----:B------:R-:W0:Y:S06]  /*69150*/  LDCU UR5, c[0x0][0x3b8] ;  /* 0x00007700ff0577ac */ /* 0x000e2c0008000800 */
[----:B------:R1:W-:Y:S04]  /*69160*/  @P4 STG.E.U16 desc[UR76][R12.64], R20 ;  /* 0x000000140c004986 */ /* 0x0003e8000c10154c */
[----:B------:R4:W-:Y:S04]  /*69170*/  @P2 STG.E.U16 desc[UR76][R14.64], R24 ;  /* 0x000000180e002986 */ /* 0x0009e8000c10154c */
[----:B-1----:R-:W3:Y:S01]  /*69180*/  LDL.LU R20, [R1+0x1e1c] ;  /* 0x001e1c0001147983 */ /* 0x002ee20000300800 */
[----:B----4-:R-:W-:Y:S01]  /*69190*/  PRMT R24, R21, 0x7632, R24 ;  /* 0x0000763215187816 */ /* 0x010fe20000000018 */
[----:B------:R-:W-:-:S04]  /*691a0*/  IMAD.WIDE R14, R6, 0x2, R22 ;  /* 0x00000002060e7825 */ /* 0x000fc800078e0216 */
[----:B--2---:R-:W-:-:S05]  /*691b0*/  IMAD.WIDE R12, R6, 0x2, R4 ;  /* 0x00000002060c7825 */ /* 0x004fca00078e0204 */
[----:B------:R1:W-:Y:S01]  /*691c0*/  @P3 STG.E.U16 desc[UR76][R12.64], R21 ;  /* 0x000000150c003986 */ /* 0x0003e2000c10154c */
[----:B------:R-:W-:-:S03]  /*691d0*/  ISETP.LT.AND P1, PT, R7, UR4, !P0 ;  /* 0x0000000407007c0c */ /* 0x000fc6000c721270 */
[----:B-1----:R-:W3:Y:S04]  /*691e0*/  LDL.LU R21, [R1+0x1e18] ;  /* 0x001e180001157983 */ /* 0x002ee80000300800 */
[----:B------:R-:W2:Y:S06]  /*691f0*/  LDL R13, [R1+0x13f0] ;  /* 0x0013f000010d7983 */ /* 0x000eac0000100800 */
[----:B------:R1:W-:Y:S04]  /*69200*/  @P1 STG.E.U16 desc[UR76][R14.64], R24 ;  /* 0x000000180e001986 */ /* 0x0003e8000c10154c */
[----:B-1----:R-:W4:Y:S04]  /*69210*/  LDL R15, [R1+0x13f4] ;  /* 0x0013f400010f7983 */ /* 0x002f280000100800 */
[----:B------:R-:W4:Y:S01]  /*69220*/  LDL.LU R24, [R1+0x6cc] ;  /* 0x0006cc0001187983 */ /* 0x000f220000300800 */
[----:B------:R-:W-:Y:S01]  /*69230*/  VIADD R7, R26, 0x72 ;  /* 0x000000721a077836 */ /* 0x000fe20000000000 */
[----:B------:R-:W-:-:S04]  /*69240*/  ISETP.LT.AND P2, PT, R0, UR4, !P0 ;  /* 0x0000000400007c0c */ /* 0x000fc8000c741270 */
[----:B------:R-:W-:-:S04]  /*69250*/  ISETP.GE.AND P4, PT, R7, UR12, PT ;  /* 0x0000000c07007c0c */ /* 0x000fc8000bf86270 */
[----:B------:R-:W-:-:S05]  /*69260*/  P2R R14, PR, RZ, 0x10 ;  /* 0x00000010ff0e7803 */ /* 0x000fca0000000000 */
[----:B------:R1:W-:Y:S01]  /*69270*/  STL [R1+0x44], R14 ;  /* 0x0000440e01007387 */ /* 0x0003e20000100800 */
[----:B--2---:R-:W-:Y:S01]  /*69280*/  ISETP.LT.AND P3, PT, R13, UR4, !P0 ;  /* 0x000000040d007c0c */ /* 0x004fe2000c761270 */
[----:B---3--:R-:W-:Y:S01]  /*69290*/  IMAD.WIDE R12, R6, 0x2, R20 ;  /* 0x00000002060c7825 */ /* 0x008fe200078e0214 */
[----:B----4-:R-:W-:-:S03]  /*692a0*/  ISETP.LT.AND P1, PT, R15, UR4, !P0 ;  /* 0x000000040f007c0c */ /* 0x010fc6000c721270 */
[----:B-1----:R-:W-:Y:S01]  /*692b0*/  IMAD.WIDE R14, R6, 0x2, R18 ;  /* 0x00000002060e7825 */ /* 0x002fe200078e0212 */
[----:B------:R-:W-:Y:S01]  /*692c0*/  PRMT R7, R24, 0x7632, R7 ;  /* 0x0000763218077816 */ /* 0x000fe20000000007 */
[----:B------:R-:W-:Y:S01]  /*692d0*/  @P2 STG.E.U16 desc[UR76][R12.64], R24 ;  /* 0x000000180c002986 */ /* 0x000fe2000c10154c */
[----:B------:R-:W-:-:S03]  /*692e0*/  ISETP.LT.AND P2, PT, R29, UR4, !P0 ;  /* 0x000000041d007c0c */ /* 0x000fc6000c741270 */
[----:B------:R-:W2:Y:S04]  /*692f0*/  LDL.LU R29, [R1+0x6ec] ;  /* 0x0006ec00011d7983 */ /* 0x000ea80000300800 */
[----:B------:R-:W-:Y:S04]  /*69300*/  STL [R1+0x1df4], R16 ;  /* 0x001df41001007387 */ /* 0x000fe80000100800 */
[----:B------:R1:W-:Y:S02]  /*69310*/  @P3 STG.E.U16 desc[UR76][R14.64], R7 ;  /* 0x000000070e003986 */ /* 0x0003e4000c10154c */
[----:B-1----:R-:W-:-:S02]  /*69320*/  IMAD.WIDE R14, R6, 0x2, R16 ;  /* 0x00000002060e7825 */ /* 0x002fc400078e0210 */
[----:B------:R-:W3:Y:S02]  /*69330*/  LDL.LU R16, [R1+0x6dc] ;  /* 0x0006dc0001107983 */ /* 0x000ee40000300800 */
[----:B------:R-:W-:-:S05]  /*69340*/  VIADD R12, R26, 0x73 ;  /* 0x000000731a0c7836 */ /* 0x000fca0000000000 */
[----:B------:R-:W-:Y:S01]  /*69350*/  ISETP.GE.AND P3, PT, R12, UR12, PT ;  /* 0x0000000c0c007c0c */ /* 0x000fe2000bf66270 */
[----:B------:R-:W-:Y:S04]  /*69360*/  STL [R1+0x1df0], R17 ;  /* 0x001df01101007387 */ /* 0x000fe80000100800 */
[----:B------:R-:W4:Y:S01]  /*69370*/  LDL.LU R24, [R1+0x6f0] ;  /* 0x0006f00001187983 */ /* 0x000f220000300800 */
[----:B------:R-:W-:-:S05]  /*69380*/  P2R R12, PR, RZ, 0x8 ;  /* 0x00000008ff0c7803 */ /* 0x000fca0000000000 */
[----:B------:R1:W-:Y:S04]  /*69390*/  STL [R1+0x4c], R12 ;  /* 0x00004c0c01007387 */ /* 0x0003e80000100800 */
[----:B------:R0:W-:Y:S01]  /*693a0*/  STL [R1+0x1dfc], R10 ;  /* 0x001dfc0a01007387 */ /* 0x0001e20000100800 */
[----:B-1----:R-:W-:-:S03]  /*693b0*/  IMAD.WIDE R12, R6, 0x2, R10 ;  /* 0x00000002060c7825 */ /* 0x002fc600078e020a */
[----:B0-----:R-:W4:Y:S04]  /*693c0*/  LDL R10, [R1+0x13e4] ;  /* 0x0013e400010a7983 */ /* 0x001f280000100800 */
[----:B------:R-:W-:Y:S04]  /*693d0*/  STL [R1+0x1df8], R11 ;  /* 0x001df80b01007387 */ /* 0x000fe80000100800 */
[----:B------:R-:W4:Y:S01]  /*693e0*/  LDL.LU R17, [R1+0x11c0] ;  /* 0x0011c00001117983 */ /* 0x000f220000300800 */
[----:B------:R-:W-:Y:S01]  /*693f0*/  VIADD R26, R6, UR6 ;  /* 0x00000006061a7c36 */ /* 0x000fe20008000000 */
[----:B------:R-:W0:Y:S02]  /*69400*/  LDCU UR6, c[0x0][0x3b8] ;  /* 0x00007700ff0677ac */ /* 0x000e240008000800 */
[----:B---3--:R1:W-:Y:S01]  /*69410*/  @P1 STG.E.U16 desc[UR76][R14.64], R16 ;  /* 0x000000100e001986 */ /* 0x0083e2000c10154c */
[----:B------:R-:W-:-:S02]  /*69420*/  ISETP.LT.AND P1, PT, R25, UR4, !P0 ;  /* 0x0000000419007c0c */ /* 0x000fc4000c721270 */
[----:B------:R-:W-:Y:S01]  /*69430*/  PRMT R7, R16, 0x7632, R7 ;  /* 0x0000763210077816 */ /* 0x000fe20000000007 */
[----:B------:R-:W-:Y:S01]  /*69440*/  VIADD R25, R26, UR7 ;  /* 0x000000071a197c36 */ /* 0x000fe20008000000 */
[----:B------:R-:W3:Y:S03]  /*69450*/  LDCU UR7, c[0x0][0x3b8] ;  /* 0x00007700ff0777ac */ /* 0x000ee60008000800 */
[----:B------:R0:W-:Y:S04]  /*69460*/  @P2 STG.E.U16 desc[UR76][R12.64], R7 ;  /* 0x000000070c002986 */ /* 0x0001e8000c10154c */
[----:B------:R-:W-:Y:S01]  /*69470*/  STL [R1+0x1e00], R25 ;  /* 0x001e001901007387 */ /* 0x000fe20000100800 */
[----:B-1----:R-:W-:-:S03]  /*69480*/  IMAD.WIDE R14, R6, 0x2, R8 ;  /* 0x00000002060e7825 */ /* 0x002fc600078e0208 */
[----:B------:R-:W3:Y:S04]  /*69490*/  LDL.LU R16, [R1+0x700] ;  /* 0x0007000001107983 */ /* 0x000ee80000300800 */
[----:B------:R-:W-:Y:S04]  /*694a0*/  STL [R1+0x1e08], R8 ;  /* 0x001e080801007387 */ /* 0x000fe80000100800 */
[----:B------:R-:W-:Y:S01]  /*694b0*/  STL [R1+0x1e04], R9 ;  /* 0x001e040901007387 */ /* 0x000fe20000100800 */
[----:B0-----:R-:W-:-:S03]  /*694c0*/  VIADD R13, R25, UR5 ;  /* 0x00000005190d7c36 */ /* 0x001fc60008000000 */
[----:B--2---:R0:W-:Y:S01]  /*694d0*/  @P1 STG.E.U16 desc[UR76][R14.64], R29 ;  /* 0x0000001d0e001986 */ /* 0x0041e2000c10154c */
[----:B------:R-:W-:Y:S02]  /*694e0*/  ISETP.LT.AND P1, PT, R0, UR4, !P6 ;  /* 0x0000000400007c0c */ /* 0x000fe4000f721270 */
[----:B------:R-:W-:Y:S01]  /*694f0*/  ISETP.LT.AND P2, PT, R27, UR4, !P0 ;  /* 0x000000041b007c0c */ /* 0x000fe2000c741270 */
[----:B------:R-:W-:Y:S01]  /*69500*/  IMAD.WIDE R6, R6, 0x2, R2 ;  /* 0x0000000206067825 */ /* 0x000fe200078e0202 */
[----:B------:R-:W-:Y:S04]  /*69510*/  STL [R1+0x1e0c], R13 ;  /* 0x001e0c0d01007387 */ /* 0x000fe80000100800 */
[----:B------:R1:W-:Y:S04]  /*69520*/  STL [R1+0x1e10], R3 ;  /* 0x001e100301007387 */ /* 0x0003e80000100800 */
[----:B------:R-:W2:Y:S01]  /*69530*/  LDL.LU R0, [R1+0x1e14] ;  /* 0x001e140001007983 */ /* 0x000ea20000300800 */
[----:B------:R-:W-:Y:S01]  /*69540*/  ISETP.LT.AND P0, PT, R28, UR4, !P6 ;  /* 0x000000041c007c0c */ /* 0x000fe2000f701270 */
[----:B------:R-:W-:Y:S01]  /*69550*/  VIADD R27, R13, UR8 ;  /* 0x000000080d1b7c36 */ /* 0x000fe20008000000 */
[----:B------:R-:W-:Y:S01]  /*69560*/  PRMT R12, R29, 0x7632, R12 ;  /* 0x000076321d0c7816 */ /* 0x000fe2000000000c */
[----:B------:R-:W3:Y:S01]  /*69570*/  LDCU UR5, c[0x0][0x3b8] ;  /* 0x00007700ff0577ac */ /* 0x000ee20008000800 */
[----:B------:R-:W3:Y:S01]  /*69580*/  LDCU UR8, c[0x0][0x3b8] ;  /* 0x00007700ff0877ac */ /* 0x000ee20008000800 */
[----:B------:R-:W-:-:S02]  /*69590*/  VIADD R28, R27, UR9 ;  /* 0x000000091b1c7c36 */ /* 0x000fc40008000000 */
[----:B0-----:R-:W-:Y:S01]  /*695a0*/  IMAD.WIDE R14, R26, 0x2, R4 ;  /* 0x000000021a0e7825 */ /* 0x001fe200078e0204 */
[----:B------:R0:W-:Y:S01]  /*695b0*/  @P2 STG.E.U16 desc[UR76][R6.64], R12 ;  /* 0x0000000c06002986 */ /* 0x0001e2000c10154c */
[----:B----4-:R-:W-:Y:S02]  /*695c0*/  ISETP.LT.AND P2, PT, R10, UR4, !P6 ;  /* 0x000000040a007c0c */ /* 0x010fe4000f741270 */
[----:B------:R-:W-:Y:S01]  /*695d0*/  VIADD R29, R28, UR10 ;  /* 0x0000000a1c1d7c36 */ /* 0x000fe20008000000 */
[----:B------:R-:W4:Y:S01]  /*695e0*/  LDCU UR9, c[0x0][0x3b8] ;  /* 0x00007700ff0977ac */ /* 0x000f220008000800 */
[----:B------:R-:W2:Y:S01]  /*695f0*/  LDCU UR10, c[0x0][0x3b8] ;  /* 0x00007700ff0a77ac */ /* 0x000ea20008000800 */
[----:B------:R3:W-:Y:S01]  /*69600*/  @P0 STG.E.U16 desc[UR76][R14.64], R24 ;  /* 0x000000180e000986 */ /* 0x0007e2000c10154c */
[----:B-1----:R-:W-:-:S04]  /*69610*/  VIADD R3, R29, UR11 ;  /* 0x0000000b1d037c36 */ /* 0x002fc80008000000 */
[----:B------:R-:W-:Y:S01]  /*69620*/  VIADD R3, R3, UR6 ;  /* 0x0000000603037c36 */ /* 0x000fe20008000000 */
[----:B------:R-:W1:Y:S01]  /*69630*/  LDCU UR6, c[0x0][0x3b8] ;  /* 0x00007700ff0677ac */ /* 0x000e620008000800 */
[----:B0-----:R-:W-:Y:S02]  /*69640*/  VIADD R12, R17, 0x74 ;  /* 0x00000074110c7836 */ /* 0x001fe40000000000 */
[----:B------:R-:W-:Y:S01]  /*69650*/  IMAD.WIDE R6, R26, 0x2, R22 ;  /* 0x000000021a067825 */ /* 0x000fe200078e0216 */
[----:B---3--:R-:W-:Y:S02]  /*69660*/  PRMT R14, R24, 0x7632, R14 ;  /* 0x00007632180e7816 */ /* 0x008fe4000000000e */
[----:B------:R-:W-:Y:S01]  /*69670*/  ISETP.GE.AND P0, PT, R12, UR12, PT ;  /* 0x0000000c0c007c0c */ /* 0x000fe2000bf06270 */
[----:B------:R-:W-:Y:S01]  /*69680*/  VIADD R12, R3, UR7 ;  /* 0x00000007030c7c36 */ /* 0x000fe20008000000 */
[----:B------:R-:W-:Y:S04]  /*69690*/  STL [R1+0x4], R3 ;  /* 0x0000040301007387 */ /* 0x000fe80000100800 */
[----:B------:R0:W-:Y:S01]  /*696a0*/  @P2 STG.E.U16 desc[UR76][R6.64], R14 ;  /* 0x0000000e06002986 */ /* 0x0001e2000c10154c */
[----:B------:R-:W3:Y:S01]  /*696b0*/  LDCU UR7, c[0x0][0x3b8] ;  /* 0x00007700ff0777ac */ /* 0x000ee20008000800 */
[----:B0-----:R-:W-:-:S02]  /*696c0*/  VIADD R14, R17, 0x75 ;  /* 0x00000075110e7836 */ /* 0x001fc40000000000 */
[----:B------:R-:W-:Y:S01]  /*696d0*/  VIADD R3, R12, UR5 ;  /* 0x000000050c037c36 */ /* 0x000fe20008000000 */
[----:B------:R-:W0:Y:S02]  /*696e0*/  LDCU UR5, c[0x0][0x3b8] ;  /* 0x00007700ff0577ac */ /* 0x000e240008000800 */
[----:B------:R-:W-:Y:S01]  /*696f0*/  ISETP.GE.AND P2, PT, R14, UR12, PT ;  /* 0x0000000c0e007c0c */ /* 0x000fe2000bf46270 */
[----:B------:R-:W-:-:S03]  /*69700*/  VIADD R3, R3, UR8 ;  /* 0x0000000803037c36 */ /* 0x000fc60008000000 */
[----:B------:R-:W-:Y:S01]  /*69710*/  P2R R8, PR, RZ, 0x4 ;  /* 0x00000004ff087803 */ /* 0x000fe20000000000 */
[----:B------:R-:W-:-:S04]  /*69720*/  IMAD.WIDE R6, R26, 0x2, R20 ;  /* 0x000000021a067825 */ /* 0x000fc800078e0214 */
[----:B----4-:R-:W-:Y:S02]  /*69730*/  VIADD R24, R3, UR9 ;  /* 0x0000000903187c36 */ /* 0x010fe40008000000 */
[C---:B------:R-:W-:Y:S01]  /*69740*/  VIADD R14, R17.reuse, 0x76 ;  /* 0x00000076110e7836 */ /* 0x040fe20000000000 */
[----:B------:R-:W-:Y:S04]  /*69750*/  STL [R1+0x30], R3 ;  /* 0x0000300301007387 */ /* 0x000fe80000100800 */
[----:B------:R4:W-:Y:S01]  /*69760*/  STL [R1+0x50], R8 ;  /* 0x0000500801007387 */ /* 0x0009e20000100800 */
[C---:B------:R-:W-:Y:S02]  /*69770*/  VIADD R13, R17.reuse, 0x77 ;  /* 0x00000077110d7836 */ /* 0x040fe40000000000 */
[----:B------:R-:W-:-:S02]  /*69780*/  VIADD R9, R17, 0x79 ;  /* 0x0000007911097836 */ /* 0x000fc40000000000 */
[C---:B------:R-:W-:Y:S02]  /*69790*/  VIADD R25, R17.reuse, 0x7a ;  /* 0x0000007a11197836 */ /* 0x040fe40000000000 */
[C---:B------:R-:W-:Y:S02]  /*697a0*/  VIADD R10, R17.reuse, 0x7b ;  /* 0x0000007b110a7836 */ /* 0x040fe40000000000 */
[----:B----4-:R-:W-:Y:S01]  /*697b0*/  VIADD R8, R17, 0x78 ;  /* 0x0000007811087836 */ /* 0x010fe20000000000 */
[----:B------:R-:W-:-:S04]  /*697c0*/  ISETP.GE.AND P3, PT, R9, UR12, PT ;  /* 0x0000000c09007c0c */ /* 0x000fc8000bf66270 */
[----:B------:R-:W-:Y:S01]  /*697d0*/  ISETP.GE.AND P2, PT, R8, UR12, PT ;  /* 0x0000000c08007c0c */ /* 0x000fe2000bf46270 */
[----:B------:R-:W-:Y:S01]  /*697e0*/  VIADD R11, R17, 0x7c ;  /* 0x0000007c110b7836 */ /* 0x000fe20000000000 */
[----:B------:R-:W-:Y:S01]  /*697f0*/  @P1 STG.E.U16 desc[UR76][R6.64], R16 ;  /* 0x0000001006001986 */ /* 0x000fe2000c10154c */
[----:B------:R-:W-:Y:S02]  /*69800*/  ISETP.GE.AND P1, PT, R14, UR12, PT ;  /* 0x0000000c0e007c0c */ /* 0x000fe4000bf26270 */
[----:B--2---:R-:W-:-:S05]  /*69810*/  PRMT R0, R16, 0x7632, R0 ;  /* 0x0000763210007816 */ /* 0x004fca0000000000 */
[----:B------:R2:W-:Y:S01]  /*69820*/  STL.S16 [R1+0x38], R0 ;  /* 0x0000380001007387 */ /* 0x0005e20000100600 */
[----:B------:R-:W-:Y:S01]  /*69830*/  P2R R3, PR, RZ, 0x2 ;  /* 0x00000002ff037803 */ /* 0x000fe20000000000 */
[----:B--2---:R-:W-:-:S04]  /*69840*/  VIADD R0, R24, UR10 ;  /* 0x0000000a18007c36 */ /* 0x004fc80008000000 */
[----:B-1----:R-:W-:Y:S01]  /*69850*/  VIADD R7, R0, UR6 ;  /* 0x0000000600077c36 */ /* 0x002fe20008000000 */
[----:B------:R3:W-:Y:S03]  /*69860*/  STL [R1+0x54], R3 ;  /* 0x0000540301007387 */ /* 0x0007e60000100800 */
[----:B0-----:R-:W-:Y:S01]  /*69870*/  VIADD R6, R7, UR5 ;  /* 0x0000000507067c36 */ /* 0x001fe20008000000 */
[----:B------:R-:W-:Y:S01]  /*69880*/  ISETP.GE.AND P1, PT, R13, UR12, PT ;  /* 0x0000000c0d007c0c */ /* 0x000fe2000bf26270 */
[----:B------:R0:W-:Y:S02]  /*69890*/  STL [R1+0x34], R0 ;  /* 0x0000340001007387 */ /* 0x0001e40000100800 */
[----:B---3--:R-:W-:Y:S01]  /*698a0*/  VIADD R3, R6, UR7 ;  /* 0x0000000706037c36 */ /* 0x008fe20008000000 */
[----:B------:R-:W-:Y:S02]  /*698b0*/  P2R R9, PR, RZ, 0x2 ;  /* 0x00000002ff097803 */ /* 0x000fe40000000000 */
[----:B------:R-:W-:-:S02]  /*698c0*/  ISETP.GE.AND P1, PT, R25, UR12, PT ;  /* 0x0000000c19007c0c */ /* 0x000fc4000bf26270 */
[----:B------:R-:W-:Y:S01]  /*698d0*/  P2R R25, PR, RZ, 0x4 ;  /* 0x00000004ff197803 */ /* 0x000fe20000000000 */
[----:B------:R1:W-:Y:S01]  /*698e0*/  STL [R1+0x3c], R3 ;  /* 0x00003c0301007387 */ /* 0x0003e20000100800 */
[----:B------:R-:W-:Y:S02]  /*698f0*/  ISETP.GE.AND P2, PT, R10, UR12, PT ;  /* 0x0000000c0a007c0c */ /* 0x000fe4000bf46270 */
[----:B------:R-:W-:Y:S01]  /*69900*/  P2R R10, PR, RZ, 0x8 ;  /* 0x00000008ff0a7803 */ /* 0x000fe20000000000 */
[C---:B------:R-:W-:Y:S02]  /*69910*/  VIADD R16, R17.reuse, 0x7d ;  /* 0x0000007d11107836 */ /* 0x040fe40000000000 */
[C---:B0-----:R-:W-:Y:S02]  /*69920*/  VIADD R0, R17.reuse, 0x7f ;  /* 0x0000007f11007836 */ /* 0x041fe40000000000 */
[----:B------:R-:W-:Y:S01]  /*69930*/  VIADD R17, R17, 0x7e ;  /* 0x0000007e11117836 */ /* 0x000fe20000000000 */
[----:B-1----:R-:W2:Y:S04]  /*69940*/  LDL.LU R3, [R1+0x1e10] ;  /* 0x001e100001037983 */ /* 0x002ea80000300800 */
[----:B------:R-:W3:Y:S04]  /*69950*/  LDL.LU R13, [R1+0x1e0c] ;  /* 0x001e0c00010d7983 */ /* 0x000ee80000300800 */
[----:B------:R-:W4:Y:S04]  /*69960*/  LDL.LU R8, [R1+0x1e08] ;  /* 0x001e080001087983 */ /* 0x000f280000300800 */
[----:B------:R0:W-:Y:S01]  /*69970*/  STL [R1+0x10], R9 ;  /* 0x0000100901007387 */ /* 0x0001e20000100800 */
[----:B------:R-:W-:-:S02]  /*69980*/  ISETP.GE.AND P3, PT, R11, UR12, PT ;  /* 0x0000000c0b007c0c */ /* 0x000fc4000bf66270 */
[----:B------:R-:W-:Y:S02]  /*69990*/  ISETP.GE.AND P4, PT, R16, UR12, PT ;  /* 0x0000000c10007c0c */ /* 0x000fe4000bf86270 */
[----:B------:R-:W-:Y:S01]  /*699a0*/  ISETP.GE.AND P5, PT, R17, UR12, PT ;  /* 0x0000000c11007c0c */ /* 0x000fe2000bfa6270 */
[----:B0-----:R-:W4:Y:S04]  /*699b0*/  LDL.LU R9, [R1+0x1e04] ;  /* 0x001e040001097983 */ /* 0x001f280000300800 */
[----:B------:R0:W-:Y:S01]  /*699c0*/  STL [R1+0x14], R25 ;  /* 0x0000141901007387 */ /* 0x0001e20000100800 */
[----:B------:R-:W-:-:S03]  /*699d0*/  ISETP.GE.AND P6, PT, R0, UR12, PT ;  /* 0x0000000c00007c0c */ /* 0x000fc6000bfc6270 */
[----:B0-----:R-:W2:Y:S04]  /*699e0*/  LDL.LU R25, [R1+0x1e00] ;  /* 0x001e000001197983 */ /* 0x001ea80000300800 */
[----:B------:R0:W-:Y:S04]  /*699f0*/  STL [R1+0x1c], R10 ;  /* 0x00001c0a01007387 */ /* 0x0001e80000100800 */
[----:B0-----:R-:W2:Y:S04]  /*69a00*/  LDL.LU R10, [R1+0x1dfc] ;  /* 0x001dfc00010a7983 */ /* 0x001ea80000300800 */
[----:B------:R-:W2:Y:S04]  /*69a10*/  LDL.LU R11, [R1+0x1df8] ;  /* 0x001df800010b7983 */ /* 0x000ea80000300800 */
[----:B------:R-:W2:Y:S04]  /*69a20*/  LDL.LU R16, [R1+0x1df4] ;  /* 0x001df40001107983 */ /* 0x000ea80000300800 */
[----:B------:R-:W2:Y:S04]  /*69a30*/  LDL.LU R17, [R1+0x1df0] ;  /* 0x001df00001117983 */ /* 0x000ea80000300800 */
[----:B------:R-:W2:Y:S01]  /*69a40*/  LDL.LU R0, [R1+0x1dec] ;  /* 0x001dec0001007983 */ /* 0x000ea20000300800 */
[----:B------:R-:W-:-:S03]  /*69a50*/  IMAD.WIDE R14, R26, 0x2, R18 ;  /* 0x000000021a0e7825 */ /* 0x000fc600078e0212 */
[----:B------:R0:W-:Y:S01]  /*69a60*/  STL [R1+0x1ec4], R22 ;  /* 0x001ec41601007387 */ /* 0x0001e20000100800 */
[----:B------:R-:W1:Y:S03]  /*69a70*/  LDCU UR5, c[0x0][0x3b8] ;  /* 0x00007700ff0577ac */ /* 0x000e660008000800 */
[----:B0-----:R-:W4:Y:S04]  /*69a80*/  LDL.LU R22, [R1+0x48] ;  /* 0x0000480001167983 */ /* 0x001f280000300800 */
[----:B------:R0:W-:Y:S04]  /*69a90*/  STL [R1+0x1ec0], R23 ;  /* 0x001ec01701007387 */ /* 0x0001e80000100800 */
[----:B0-----:R-:W4:Y:S04]  /*69aa0*/  LDL.LU.S16 R23, [R1+0x38] ;  /* 0x0000380001177983 */ /* 0x001f280000300600 */
[----:B------:R-:W-:Y:S04]  /*69ab0*/  STL [R1+0x1ebc], R20 ;  /* 0x001ebc1401007387 */ /* 0x000fe80000100800 */
[----:B------:R0:W-:Y:S04]  /*69ac0*/  STL [R1+0x1eb8], R21 ;  /* 0x001eb81501007387 */ /* 0x0001e80000100800 */
[----:B0-----:R-:W4:Y:S04]  /*69ad0*/  LDL.LU R21, [R1+0x720] ;  /* 0x0007200001157983 */ /* 0x001f280000300800 */
[----:B------:R-:W-:Y:S04]  /*69ae0*/  STL [R1+0x1eb4], R18 ;  /* 0x001eb41201007387 */ /* 0x000fe80000100800 */
[----:B------:R-:W-:Y:S04]  /*69af0*/  STL [R1+0x1eb0], R19 ;  /* 0x001eb01301007387 */ /* 0x000fe80000100800 */
[----:B---3--:R0:W-:Y:S04]  /*69b00*/  STL [R1+0x1ea4], R13 ;  /* 0x001ea40d01007387 */ /* 0x0081e80000100800 */
[----:B0-----:R-:W3:Y:S04]  /*69b10*/  LDL R13, [R1+0x13f4] ;  /* 0x0013f400010d7983 */ /* 0x001ee80000100800 */
[----:B------:R0:W-:Y:S04]  /*69b20*/  STL [R1+0x1e94], R27 ;  /* 0x001e941b01007387 */ /* 0x0001e80000100800 */
[----:B0-----:R-:W3:Y:S04]  /*69b30*/  LDL.LU R27, [R1+0x710] ;  /* 0x00071000011b7983 */ /* 0x001ee80000300800 */
[----:B------:R0:W-:Y:S04]  /*69b40*/  STL [R1+0x1e84], R28 ;  /* 0x001e841c01007387 */ /* 0x0001e80000100800 */
[----:B0-----:R-:W4:Y:S04]  /*69b50*/  LDL R28, [R1+0x13f8] ;  /* 0x0013f800011c7983 */ /* 0x001f280000100800 */
[----:B------:R0:W-:Y:S04]  /*69b60*/  STL [R1+0x1e74], R29 ;  /* 0x001e741d01007387 */ /* 0x0001e80000100800 */
[----:B0-----:R-:W4:Y:S04]  /*69b70*/  LDL R29, [R1+0x13fc] ;  /* 0x0013fc00011d7983 */ /* 0x001f280000100800 */
[----:B------:R0:W-:Y:S04]  /*69b80*/  STL [R1+0x1e50], R12 ;  /* 0x001e500c01007387 */ /* 0x0001e80000100800 */
[----:B0-----:R-:W4:Y:S04]  /*69b90*/  LDL.LU R12, [R1+0x44] ;  /* 0x00004400010c7983 */ /* 0x001f280000300800 */
[----:B--2---:R0:W-:Y:S04]  /*69ba0*/  STL [R1+0x1e3c], R0 ;  /* 0x001e3c0001007387 */ /* 0x0041e80000100800 */
[----:B0-----:R-:W2:Y:S04]  /*69bb0*/  LDL R0, [R1+0x13ec] ;  /* 0x0013ec0001007983 */ /* 0x001ea80000100800 */
[----:B------:R0:W-:Y:S04]  /*69bc0*/  STL [R1+0x1e30], R24 ;  /* 0x001e301801007387 */ /* 0x0001e80000100800 */
[----:B0-----:R-:W2:Y:S04]  /*69bd0*/  LDL.LU R24, [R1+0x40] ;  /* 0x0000400001187983 */ /* 0x001ea80000300800 */
[----:B------:R0:W-:Y:S04]  /*69be0*/  STL [R1+0x1e14], R7 ;  /* 0x001e140701007387 */ /* 0x0001e80000100800 */
[----:B0-----:R-:W4:Y:S04]  /*69bf0*/  LDL R7, [R1+0x13e4] ;  /* 0x0013e40001077983 */ /* 0x001f280000100800 */
[----:B------:R0:W-:Y:S04]  /*69c00*/  STL [R1+0x1e04], R6 ;  /* 0x001e040601007387 */ /* 0x0001e80000100800 */
[----:B0-----:R-:W4:Y:S01]  /*69c10*/  LDL R6, [R1+0x13f0] ;  /* 0x0013f00001067983 */ /* 0x001f220000100800 */
[----:B------:R-:W-:-:S05]  /*69c20*/  P2R R19, PR, RZ, 0x10 ;  /* 0x00000010ff137803 */ /* 0x000fca0000000000 */
[----:B------:R0:W-:Y:S04]  /*69c30*/  STL [R1+0xc], R19 ;  /* 0x00000c1301007387 */ /* 0x0001e80000100800 */
[----:B0-----:R-:W4:Y:S01]  /*69c40*/  LDL R19, [R1+0x13c0] ;  /* 0x0013c00001137983 */ /* 0x001f220000100800 */
[----:B---3--:R-:W-:Y:S02]  /*69c50*/  PRMT R20, R27, 0x7632, R20 ;  /* 0x000076321b147816 */ /* 0x008fe40000000014 */
[----:B--2---:R-:W-:Y:S02]  /*69c60*/  ISETP.NE.AND P4, PT, R24, RZ, PT ;  /* 0x000000ff1800720c */ /* 0x004fe40003f85270 */
[----:B------:R-:W-:Y:S02]  /*69c70*/  P2R R24, PR, RZ, 0x20 ;  /* 0x00000020ff187803 */ /* 0x000fe40000000000 */
[----:B----4-:R-:W-:-:S02]  /*69c80*/  ISETP.NE.AND P5, PT, R22, RZ, PT ;  /* 0x000000ff1600720c */ /* 0x010fc40003fa5270 */
[----:B------:R-:W-:Y:S01]  /*69c90*/  P2R R22, PR, RZ, 0x40 ;  /* 0x00000040ff167803 */ /* 0x000fe20000000000 */
[----:B------:R0:W-:Y:S04]  /*69ca0*/  STL [R1+0x1e40], R24 ;  /* 0x001e401801007387 */ /* 0x0001e80000100800 */
[----:B0-----:R-:W2:Y:S04]  /*69cb0*/  LDL R24, [R1+0x1400] ;  /* 0x0014000001187983 */ /* 0x001ea80000100800 */
[----:B------:R0:W-:Y:S01]  /*69cc0*/  STL [R1+0x24], R22 ;  /* 0x0000241601007387 */ /* 0x0001e20000100800 */
[----:B------:R-:W-:-:S03]  /*69cd0*/  ISETP.LT.AND P6, PT, R6, UR4, !P5 ;  /* 0x0000000406007c0c */ /* 0x000fc6000efc1270 */
[----:B0-----:R-:W3:Y:S04]  /*69ce0*/  LDL.LU R22, [R1+0x1ec4] ;  /* 0x001ec40001167983 */ /* 0x001ee80000300800 */
[----:B------:R0:W-:Y:S06]  /*69cf0*/  STL [R1+0x1ea8], R6 ;  /* 0x001ea80601007387 */ /* 0x0001ec0000100800 */
[----:B------:R4:W-:Y:S01]  /*69d00*/  @P6 STG.E.U16 desc[UR76][R14.64], R23 ;  /* 0x000000170e006986 */ /* 0x0009e2000c10154c */
[----:B------:R-:W-:-:S03]  /*69d10*/  ISETP.LT.AND P6, PT, R13, UR4, !P5 ;  /* 0x000000040d007c0c */ /* 0x000fc6000efc1270 */
[----:B0-----:R-:W3:Y:S01]  /*69d20*/  LDL.LU R6, [R1+0x740] ;  /* 0x0007400001067983 */ /* 0x001ee20000300800 */
[----:B----4-:R-:W-:-:S03]  /*69d30*/  IMAD.WIDE R14, R26, 0x2, R16 ;  /* 0x000000021a0e7825 */ /* 0x010fc600078e0210 */
[----:B------:R-:W4:Y:S06]  /*69d40*/  LDL.LU R23, [R1+0x1ec0] ;  /* 0x001ec00001177983 */ /* 0x000f2c0000300800 */
[----:B------:R0:W-:Y:S01]  /*69d50*/  @P6 STG.E.U16 desc[UR76][R14.64], R27 ;  /* 0x0000001b0e006986 */ /* 0x0001e2000c10154c */
[----:B------:R-:W-:-:S03]  /*69d60*/  ISETP.LT.AND P6, PT, R28, UR4, !P5 ;  /* 0x000000041c007c0c */ /* 0x000fc6000efc1270 */
[----:B------:R1:W-:Y:S01]  /*69d70*/  STL [R1+0x1eac], R17 ;  /* 0x001eac1101007387 */ /* 0x0003e20000100800 */
[----:B0-----:R-:W-:-:S03]  /*69d80*/  IMAD.WIDE R14, R26, 0x2, R10 ;  /* 0x000000021a0e7825 */ /* 0x001fc600078e020a */
[----:B-1----:R-:W3:Y:S06]  /*69d90*/  LDL.LU R17, [R1+0x730] ;  /* 0x0007300001117983 */ /* 0x002eec0000300800 */
[----:B------:R0:W-:Y:S01]  /*69da0*/  @P6 STG.E.U16 desc[UR76][R14.64], R20 ;  /* 0x000000140e006986 */ /* 0x0001e2000c10154c */
[----:B------:R-:W-:-:S03]  /*69db0*/  ISETP.LT.AND P6, PT, R29, UR4, !P5 ;  /* 0x000000041d007c0c */ /* 0x000fc6000efc1270 */
[----:B------:R-:W3:Y:S01]  /*69dc0*/  LDL.LU R27, [R1+0x750] ;  /* 0x00075000011b7983 */ /* 0x000ee20000300800 */
[----:B0-----:R-:W-:-:S03]  /*69dd0*/  IMAD.WIDE R14, R26, 0x2, R8 ;  /* 0x000000021a0e7825 */ /* 0x001fc600078e0208 */
[----:B------:R-:W3:Y:S06]  /*69de0*/  LDL.LU R20, [R1+0x1ebc] ;  /* 0x001ebc0001147983 */ /* 0x000eec0000300800 */
[----:B------:R0:W-:Y:S02]  /*69df0*/  @P6 STG.E.U16 desc[UR76][R14.64], R21 ;  /* 0x000000150e006986 */ /* 0x0001e4000c10154c */
[----:B0-----:R-:W-:Y:S02]  /*69e00*/  IMAD.MOV.U32 R15, RZ, RZ, R21 ;  /* 0x000000ffff0f7224 */ /* 0x001fe400078e0015 */
[----:B------:R-:W3:Y:S03]  /*69e10*/  LDL.LU R21, [R1+0x1eb8] ;  /* 0x001eb80001157983 */ /* 0x000ee60000300800 */
[----:B------:R-:W-:Y:S01]  /*69e20*/  PRMT R18, R15, 0x7632, R18 ;  /* 0x000076320f127816 */ /* 0x000fe20000000012 */
[----:B------:R-:W-:Y:S01]  /*69e30*/  IMAD.WIDE R14, R26, 0x2, R2 ;  /* 0x000000021a0e7825 */ /* 0x000fe200078e0202 */
[----:B------:R-:W-:-:S02]  /*69e40*/  ISETP.NE.AND P6, PT, R12, RZ, PT ;  /* 0x000000ff0c00720c */ /* 0x000fc40003fc5270 */
[----:B--2---:R-:W-:-:S13]  /*69e50*/  ISETP.LT.AND P5, PT, R24, UR4, !P5 ;  /* 0x0000000418007c0c */ /* 0x004fda000efa1270 */
[----:B------:R0:W-:Y:S01]  /*69e60*/  @P5 STG.E.U16 desc[UR76][R14.64], R18 ;  /* 0x000000120e005986 */ /* 0x0001e2000c10154c */
[----:B------:R-:W-:Y:S01]  /*69e70*/  ISETP.LT.AND P5, PT, R19, UR4, !P4 ;  /* 0x0000000413007c0c */ /* 0x000fe2000e7a1270 */
[----:B0-----:R-:W-:Y:S02]  /*69e80*/  IMAD.WIDE R14, R25, 0x2, R4 ;  /* 0x00000002190e7825 */ /* 0x001fe400078e0204 */
[----:B------:R-:W2:Y:S04]  /*69e90*/  LDL.LU R18, [R1+0x1eb4] ;  /* 0x001eb40001127983 */ /* 0x000ea80000300800 */
[----:B------:R-:W2:Y:S04]  /*69ea0*/  LDL.LU R12, [R1+0x760] ;  /* 0x00076000010c7983 */ /* 0x000ea80000300800 */
[----:B------:R-:W2:Y:S04]  /*69eb0*/  LDL.LU R19, [R1+0x1eb0] ;  /* 0x001eb00001137983 */ /* 0x000ea80000300800 */
[----:B----4-:R-:W-:Y:S04]  /*69ec0*/  STL [R1+0x1ea0], R23 ;  /* 0x001ea01701007387 */ /* 0x010fe80000100800 */
[----:B---3--:R0:W-:Y:S01]  /*69ed0*/  @P5 STG.E.U16 desc[UR76][R14.64], R17 ;  /* 0x000000110e005986 */ /* 0x0081e2000c10154c */
[----:B------:R-:W-:-:S02]  /*69ee0*/  ISETP.LT.AND P5, PT, R7, UR4, !P4 ;  /* 0x0000000407007c0c */ /* 0x000fc4000e7a1270 */
[----:B------:R-:W-:Y:S01]  /*69ef0*/  PRMT R26, R17, 0x7632, R26 ;  /* 0x00007632111a7816 */ /* 0x000fe2000000001a */
[----:B0-----:R-:W-:Y:S01]  /*69f00*/  IMAD.WIDE R14, R25, 0x2, R22 ;  /* 0x00000002190e7825 */ /* 0x001fe200078e0216 */
[----:B------:R-:W3:Y:S09]  /*69f10*/  LDL.LU R17, [R1+0x1eac] ;  /* 0x001eac0001117983 */ /* 0x000ef20000300800 */
[----:B------:R0:W-:Y:S01]  /*69f20*/  @P5 STG.E.U16 desc[UR76][R14.64], R26 ;  /* 0x0000001a0e005986 */ /* 0x0001e2000c10154c */
[----:B------:R-:W-:-:S03]  /*69f30*/  ISETP.LT.AND P5, PT, R0, UR4, !P4 ;  /* 0x0000000400007c0c */ /* 0x000fc6000e7a1270 */
[----:B------:R-:W4:Y:S01]  /*69f40*/  LDL R23, [R1+0x13c0] ;  /* 0x0013c00001177983 */ /* 0x000f220000100800 */
[----:B0-----:R-:W-:Y:S01]  /*69f50*/  PRMT R26, R6, 0x7632, R26 ;  /* 0x00007632061a7816 */ /* 0x001fe2000000001a */
[----:B------:R-:W-:-:S08]  /*69f60*/  IMAD.WIDE R14, R25, 0x2, R20 ;  /* 0x00000002190e7825 */ /* 0x000fd000078e0214 */
[----:B------:R0:W-:Y:S04]  /*69f70*/  @P5 STG.E.U16 desc[UR76][R14.64], R6 ;  /* 0x000000060e005986 */ /* 0x0001e8000c10154c */
[----:B0-----:R-:W3:Y:S01]  /*69f80*/  LDL.LU R6, [R1+0x1ea8] ;  /* 0x001ea80001067983 */ /* 0x001ee20000300800 */
[----:B--2---:R-:W-:Y:S01]  /*69f90*/  IMAD.WIDE R14, R25, 0x2, R18 ;  /* 0x00000002190e7825 */ /* 0x004fe200078e0212 */
[----:B---3--:R-:W-:-:S13]  /*69fa0*/  ISETP.LT.AND P5, PT, R6, UR4, !P4 ;  /* 0x0000000406007c0c */ /* 0x008fda000e7a1270 */
[----:B------:R0:W-:Y:S01]  /*69fb0*/  @P5 STG.E.U16 desc[UR76][R14.64], R26 ;  /* 0x0000001a0e005986 */ /* 0x0001e2000c10154c */
[----:B------:R-:W-:Y:S01]  /*69fc0*/  ISETP.LT.AND P5, PT, R13, UR4, !P4 ;  /* 0x000000040d007c0c */ /* 0x000fe2000e7a1270 */
[----:B0-----:R-:W-:-:S12]  /*69fd0*/  IMAD.WIDE R14, R25, 0x2, R16 ;  /* 0x00000002190e7825 */ /* 0x001fd800078e0210 */
[----:B------:R0:W-:Y:S01]  /*69fe0*/  @P5 STG.E.U16 desc[UR76][R14.64], R27 ;  /* 0x0000001b0e005986 */ /* 0x0001e2000c10154c */
[----:B------:R-:W-:Y:S02]  /*69ff0*/  ISETP.LT.AND P5, PT, R28, UR4, !P4 ;  /* 0x000000041c007c0c */ /* 0x000fe4000e7a1270 */
[----:B------:R-:W-:Y:S01]  /*6a000*/  PRMT R26, R27, 0x7632, R26 ;  /* 0x000076321b1a7816 */ /* 0x000fe2000000001a */
[----:B0-----:R-:W-:-:S10]  /*6a010*/  IMAD.WIDE R14, R25, 0x2, R10 ;  /* 0x00000002190e7825 */ /* 0x001fd400078e020a */
[----:B------:R0:W-:Y:S01]  /*6a020*/  @P5 STG.E.U16 desc[UR76][R14.64], R26 ;  /* 0x0000001a0e005986 */ /* 0x0001e2000c10154c */
[----:B------:R-:W-:-:S03]  /*6a030*/  ISETP.LT.AND P5, PT, R29, UR4, !P4 ;  /* 0x000000041d007c0c */ /* 0x000fc6000e7a1270 */
[----:B------:R1:W-:Y:S01]  /*6a040*/  STL [R1+0x1e9c], R6 ;  /* 0x001e9c0601007387 */ /* 0x0003e20000100800 */
[----:B0-----:R-:W-:-:S03]  /*6a050*/  IMAD.WIDE R14, R25, 0x2, R8 ;  /* 0x00000002190e7825 */ /* 0x001fc600078e0208 */
[----:B-1----:R-:W2:Y:S04]  /*6a060*/  LDL.LU R6, [R1+0x704] ;  /* 0x0007040001067983 */ /* 0x002ea80000300800 */
[----:B------:R-:W3:Y:S04]  /*6a070*/  LDL.LU R13, [R1+0x1ea4] ;  /* 0x001ea400010d7983 */ /* 0x000ee80000300800 */
[----:B------:R0:W-:Y:S04]  /*6a080*/  STL [R1+0x1e98], R11 ;  /* 0x001e980b01007387 */ /* 0x0001e80000100800 */
[----:B------:R1:W-:Y:S04]  /*6a090*/  @P5 STG.E.U16 desc[UR76][R14.64], R12 ;  /* 0x0000000c0e005986 */ /* 0x0003e8000c10154c */
[----:B0-----:R-:W2:Y:S04]  /*6a0a0*/  LDL R11, [R1+0x13f4] ;  /* 0x0013f400010b7983 */ /* 0x001ea80000100800 */
[----:B------:R-:W2:Y:S04]  /*6a0b0*/  LDL.LU R27, [R1+0x714] ;  /* 0x00071400011b7983 */ /* 0x000ea80000300800 */
[----:B-1----:R-:W2:Y:S01]  /*6a0c0*/  LDL.LU R15, [R1+0x4c] ;  /* 0x00004c00010f7983 */ /* 0x002ea20000300800 */
[----:B------:R-:W-:-:S02]  /*6a0d0*/  ISETP.LT.AND P4, PT, R24, UR4, !P4 ;  /* 0x0000000418007c0c */ /* 0x000fc4000e781270 */
[----:B------:R-:W-:Y:S02]  /*6a0e0*/  PRMT R26, R12, 0x7632, R26 ;  /* 0x000076320c1a7816 */ /* 0x000fe4000000001a */
[----:B------:R-:W3:Y:S01]  /*6a0f0*/  LDL.LU R12, [R1+0x724] ;  /* 0x00072400010c7983 */ /* 0x000ee20000300800 */
[----:B--2---:R-:W-:Y:S01]  /*6a100*/  ISETP.NE.AND P5, PT, R15, RZ, PT ;  /* 0x000000ff0f00720c */ /* 0x004fe20003fa5270 */
[----:B------:R-:W-:-:S07]  /*6a110*/  IMAD.WIDE R14, R25, 0x2, R2 ;  /* 0x00000002190e7825 */ /* 0x000fce00078e0202 */
[----:B------:R0:W-:Y:S01]  /*6a120*/  @P4 STG.E.U16 desc[UR76][R14.64], R26 ;  /* 0x0000001a0e004986 */ /* 0x0001e2000c10154c */
[----:B----4-:R-:W-:-:S03]  /*6a130*/  ISETP.LT.AND P4, PT, R23, UR4, !P6 ;  /* 0x0000000417007c0c */ /* 0x010fc6000f781270 */
[----:B0-----:R-:W2:Y:S04]  /*6a140*/  LDL.LU R26, [R1+0x6f4] ;  /* 0x0006f400011a7983 */ /* 0x001ea80000300800 */
[----:B------:R-:W4:Y:S01]  /*6a150*/  LDL.LU R23, [R1+0x1ea0] ;  /* 0x001ea00001177983 */ /* 0x000f220000300800 */
[----:B---3--:R-:W-:-:S05]  /*6a160*/  IMAD.WIDE R14, R13, 0x2, R4 ;  /* 0x000000020d0e7825 */ /* 0x008fca00078e0204 */
[----:B--2---:R4:W-:Y:S01]  /*6a170*/  @P4 STG.E.U16 desc[UR76][R14.64], R26 ;  /* 0x0000001a0e004986 */ /* 0x0049e2000c10154c */
[----:B------:R-:W-:Y:S02]  /*6a180*/  ISETP.LT.AND P4, PT, R7, UR4, !P6 ;  /* 0x0000000407007c0c */ /* 0x000fe4000f781270 */
[----:B------:R-:W-:Y:S01]  /*6a190*/  PRMT R25, R26, 0x7632, R25 ;  /* 0x000076321a197816 */ /* 0x000fe20000000019 */
[----:B----4-:R-:W-:-:S10]  /*6a1a0*/  IMAD.WIDE R14, R13, 0x2, R22 ;  /* 0x000000020d0e7825 */ /* 0x010fd400078e0216 */
[----:B------:R0:W-:Y:S01]  /*6a1b0*/  @P4 STG.E.U16 desc[UR76][R14.64], R25 ;  /* 0x000000190e004986 */ /* 0x0001e2000c10154c */
[----:B------:R-:W-:-:S03]  /*6a1c0*/  ISETP.LT.AND P4, PT, R0, UR4, !P6 ;  /* 0x0000000400007c0c */ /* 0x000fc6000f781270 */
[----:B------:R1:W-:Y:S01]  /*6a1d0*/  STL [R1+0x1e90], R23 ;  /* 0x001e901701007387 */ /* 0x0003e20000100800 */
[C---:B0-----:R-:W-:Y:S01]  /*6a1e0*/  IMAD.WIDE R14, R13.reuse, 0x2, R20 ;  /* 0x000000020d0e7825 */ /* 0x041fe200078e0214 */
[----:B------:R-:W-:Y:S02]  /*6a1f0*/  PRMT R25, R6, 0x7632, R25 ;  /* 0x0000763206197816 */ /* 0x000fe40000000019 */
[----:B-1----:R-:W2:Y:S04]  /*6a200*/  LDL R23, [R1+0x13c0] ;  /* 0x0013c00001177983 */ /* 0x002ea80000100800 */
[----:B------:R-:W3:Y:S04]  /*6a210*/  LDL.LU R26, [R1+0x734] ;  /* 0x00073400011a7983 */ /* 0x000ee80000300800 */
[----:B------:R0:W-:Y:S04]  /*6a220*/  @P4 STG.E.U16 desc[UR76][R14.64], R6 ;  /* 0x000000060e004986 */ /* 0x0001e8000c10154c */
[----:B0-----:R-:W4:Y:S01]  /*6a230*/  LDL.LU R6, [R1+0x1e9c] ;  /* 0x001e9c0001067983 */ /* 0x001f220000300800 */
[----:B------:R-:W-:Y:S01]  /*6a240*/  IMAD.WIDE R14, R13, 0x2, R18 ;  /* 0x000000020d0e7825 */ /* 0x000fe200078e0212 */
[----:B----4-:R-:W-:-:S02]  /*6a250*/  ISETP.LT.AND P4, PT, R6, UR4, !P6 ;  /* 0x0000000406007c0c */ /* 0x010fc4000f781270 */
[----:B------:R0:W-:Y:S04]  /*6a260*/  STL [R1+0x1e8c], R6 ;  /* 0x001e8c0601007387 */ /* 0x0001e80000100800 */
[----:B0-----:R-:W4:Y:S07]  /*6a270*/  LDL.LU R6, [R1+0x744] ;  /* 0x0007440001067983 */ /* 0x001f2e0000300800 */
[----:B------:R0:W-:Y:S01]  /*6a280*/  @P4 STG.E.U16 desc[UR76][R14.64], R25 ;  /* 0x000000190e004986 */ /* 0x0001e2000c10154c */
[----:B------:R-:W-:-:S03]  /*6a290*/  ISETP.LT.AND P4, PT, R11, UR4, !P6 ;  /* 0x000000040b007c0c */ /* 0x000fc6000f781270 */
[----:B------:R-:W2:Y:S01]  /*6a2a0*/  LDL.LU R11, [R1+0x1e98] ;  /* 0x001e9800010b7983 */ /* 0x000ea20000300800 */
[----:B0-----:R-:W-:-:S09]  /*6a2b0*/  IMAD.WIDE R14, R13, 0x2, R16 ;  /* 0x000000020d0e7825 */ /* 0x001fd200078e0210 */
[----:B------:R2:W-:Y:S01]  /*6a2c0*/  @P4 STG.E.U16 desc[UR76][R14.64], R27 ;  /* 0x0000001b0e004986 */ /* 0x0005e2000c10154c */
[----:B------:R-:W-:Y:S02]  /*6a2d0*/  ISETP.LT.AND P4, PT, R28, UR4, !P6 ;  /* 0x000000041c007c0c */ /* 0x000fe4000f781270 */
[----:B------:R-:W-:Y:S01]  /*6a2e0*/  PRMT R25, R27, 0x7632, R25 ;  /* 0x000076321b197816 */ /* 0x000fe20000000019 */
[----:B--2---:R-:W-:-:S10]  /*6a2f0*/  IMAD.WIDE R14, R13, 0x2, R10 ;  /* 0x000000020d0e7825 */ /* 0x004fd400078e020a */
[----:B------:R0:W-:Y:S01]  /*6a300*/  @P4 STG.E.U16 desc[UR76][R14.64], R25 ;  /* 0x000000190e004986 */ /* 0x0001e2000c10154c */
[----:B------:R-:W-:-:S03]  /*6a310*/  ISETP.LT.AND P4, PT, R29, UR4, !P6 ;  /* 0x000000041d007c0c */ /* 0x000fc6000f781270 */
[----:B------:R1:W-:Y:S04]  /*6a320*/  STL [R1+0x1e88], R11 ;  /* 0x001e880b01007387 */ /* 0x0003e80000100800 */
[----:B------:R-:W2:Y:S01]  /*6a330*/  LDL.LU R27, [R1+0x1e94] ;  /* 0x001e9400011b7983 */ /* 0x000ea20000300800 */
[----:B0-----:R-:W-:-:S03]  /*6a340*/  IMAD.WIDE R14, R13, 0x2, R8 ;  /* 0x000000020d0e7825 */ /* 0x001fc600078e0208 */
[----:B-1----:R-:W2:Y:S04]  /*6a350*/  LDL R11, [R1+0x13f4] ;  /* 0x0013f400010b7983 */ /* 0x002ea80000100800 */
[----:B------:R-:W2:Y:S04]  /*6a360*/  LDL.LU R28, [R1+0x754] ;  /* 0x00075400011c7983 */ /* 0x000ea80000300800 */
[----:B------:R0:W-:Y:S04]  /*6a370*/  @P4 STG.E.U16 desc[UR76][R14.64], R12 ;  /* 0x0000000c0e004986 */ /* 0x0001e8000c10154c */
[----:B0-----:R-:W2:Y:S01]  /*6a380*/  LDL.LU R15, [R1+0xc] ;  /* 0x00000c00010f7983 */ /* 0x001ea20000300800 */
[----:B------:R-:W-:-:S02]  /*6a390*/  ISETP.LT.AND P6, PT, R24, UR4, !P6 ;  /* 0x0000000418007c0c */ /* 0x000fc4000f7c1270 */
[----:B------:R-:W-:Y:S02]  /*6a3a0*/  PRMT R25, R12, 0x7632, R25 ;  /* 0x000076320c197816 */ /* 0x000fe40000000019 */
[----:B------:R-:W3:Y:S01]  /*6a3b0*/  LDL.LU R12, [R1+0x764] ;  /* 0x00076400010c7983 */ /* 0x000ee20000300800 */
[----:B--2---:R-:W-:Y:S01]  /*6a3c0*/  ISETP.NE.AND P4, PT, R15, RZ, PT ;  /* 0x000000ff0f00720c */ /* 0x004fe20003f85270 */
[----:B------:R-:W-:-:S07]  /*6a3d0*/  IMAD.WIDE R14, R13, 0x2, R2 ;  /* 0x000000020d0e7825 */ /* 0x000fce00078e0202 */
[----:B------:R0:W-:Y:S01]  /*6a3e0*/  @P6 STG.E.U16 desc[UR76][R14.64], R25 ;  /* 0x000000190e006986 */ /* 0x0001e2000c10154c */
[----:B------:R-:W-:-:S03]  /*6a3f0*/  ISETP.LT.AND P6, PT, R23, UR4, !P5 ;  /* 0x0000000417007c0c */ /* 0x000fc6000efc1270 */
[----:B0-----:R-:W2:Y:S04]  /*6a400*/  LDL R25, [R1+0x13f8] ;  /* 0x0013f80001197983 */ /* 0x001ea80000100800 */
[----:B------:R-:W2:Y:S01]  /*6a410*/  LDL.LU R23, [R1+0x1e90] ;  /* 0x001e900001177983 */ /* 0x000ea20000300800 */
[----:B------:R-:W-:-:S05]  /*6a420*/  IMAD.WIDE R14, R27, 0x2, R4 ;  /* 0x000000021b0e7825 */ /* 0x000fca00078e0204 */
[----:B---3--:R0:W-:Y:S01]  /*6a430*/  @P6 STG.E.U16 desc[UR76][R14.64], R26 ;  /* 0x0000001a0e006986 */ /* 0x0081e2000c10154c */
[----:B------:R-:W-:Y:S02]  /*6a440*/  ISETP.LT.AND P6, PT, R7, UR4, !P5 ;  /* 0x0000000407007c0c */ /* 0x000fe4000efc1270 */
[----:B------:R-:W-:Y:S02]  /*6a450*/  PRMT R13, R26, 0x7632, R13 ;  /* 0x000076321a0d7816 */ /* 0x000fe4000000000d */
[----:B0-----:R-:W3:Y:S01]  /*6a460*/  LDL.LU R26, [R1+0x6f8] ;  /* 0x0006f800011a7983 */ /* 0x001ee20000300800 */
[----:B--2---:R-:W-:-:S08]  /*6a470*/  IMAD.WIDE R14, R27, 0x2, R22 ;  /* 0x000000021b0e7825 */ /* 0x004fd000078e0216 */
[----:B------:R0:W-:Y:S01]  /*6a480*/  @P6 STG.E.U16 desc[UR76][R14.64], R13 ;  /* 0x0000000d0e006986 */ /* 0x0001e2000c10154c */
[----:B------:R-:W-:Y:S01]  /*6a490*/  ISETP.LT.AND P6, PT, R0, UR4, !P5 ;  /* 0x0000000400007c0c */ /* 0x000fe2000efc1270 */
[----:B0-----:R-:W-:Y:S01]  /*6a4a0*/  IMAD.WIDE R14, R27, 0x2, R20 ;  /* 0x000000021b0e7825 */ /* 0x001fe200078e0214 */
[----:B----4-:R-:W-:-:S11]  /*6a4b0*/  PRMT R13, R6, 0x7632, R13 ;  /* 0x00007632060d7816 */ /* 0x010fd6000000000d */
[----:B------:R0:W-:Y:S04]  /*6a4c0*/  @P6 STG.E.U16 desc[UR76][R14.64], R6 ;  /* 0x000000060e006986 */ /* 0x0001e8000c10154c */
[----:B0-----:R-:W2:Y:S01]  /*6a4d0*/  LDL.LU R6, [R1+0x1e8c] ;  /* 0x001e8c0001067983 */ /* 0x001ea20000300800 */
[----:B------:R-:W-:Y:S01]  /*6a4e0*/  IMAD.WIDE R14, R27, 0x2, R18 ;  /* 0x000000021b0e7825 */ /* 0x000fe200078e0212 */
[----:B--2---:R-:W-:Y:S02]  /*6a4f0*/  ISETP.LT.AND P6, PT, R6, UR4, !P5 ;  /* 0x0000000406007c0c */ /* 0x004fe4000efc1270 */
[----:B------:R0:W-:Y:S04]  /*6a500*/  STL [R1+0x1e80], R6 ;  /* 0x001e800601007387 */ /* 0x0001e80000100800 */
[----:B0-----:R-:W2:Y:S07]  /*6a510*/  LDL.LU R6, [R1+0x708] ;  /* 0x0007080001067983 */ /* 0x001eae0000300800 */
[----:B------:R0:W-:Y:S01]  /*6a520*/  @P6 STG.E.U16 desc[UR76][R14.64], R13 ;  /* 0x0000000d0e006986 */ /* 0x0001e2000c10154c */
[----:B------:R-:W-:-:S03]  /*6a530*/  ISETP.LT.AND P6, PT, R11, UR4, !P5 ;  /* 0x000000040b007c0c */ /* 0x000fc6000efc1270 */
[----:B------:R-:W4:Y:S01]  /*6a540*/  LDL.LU R11, [R1+0x1e88] ;  /* 0x001e8800010b7983 */ /* 0x000f220000300800 */
[----:B0-----:R-:W-:-:S09]  /*6a550*/  IMAD.WIDE R14, R27, 0x2, R16 ;  /* 0x000000021b0e7825 */ /* 0x001fd200078e0210 */
[----:B------:R4:W-:Y:S01]  /*6a560*/  @P6 STG.E.U16 desc[UR76][R14.64], R28 ;  /* 0x0000001c0e006986 */ /* 0x0009e2000c10154c */
[----:B------:R-:W-:Y:S02]  /*6a570*/  ISETP.LT.AND P6, PT, R25, UR4, !P5 ;  /* 0x0000000419007c0c */ /* 0x000fe4000efc1270 */
[----:B------:R-:W-:Y:S01]  /*6a580*/  PRMT R13, R28, 0x7632, R13 ;  /* 0x000076321c0d7816 */ /* 0x000fe2000000000d */
[----:B----4-:R-:W-:-:S10]  /*6a590*/  IMAD.WIDE R14, R27, 0x2, R10 ;  /* 0x000000021b0e7825 */ /* 0x010fd400078e020a */
[----:B------:R0:W-:Y:S01]  /*6a5a0*/  @P6 STG.E.U16 desc[UR76][R14.64], R13 ;  /* 0x0000000d0e006986 */ /* 0x0001e2000c10154c */
[----:B------:R-:W-:Y:S02]  /*6a5b0*/  ISETP.LT.AND P6, PT, R29, UR4, !P5 ;  /* 0x000000041d007c0c */ /* 0x000fe4000efc1270 */
[----:B------:R-:W-:Y:S01]  /*6a5c0*/  ISETP.LT.AND P5, PT, R24, UR4, !P5 ;  /* 0x0000000418007c0c */ /* 0x000fe2000efa1270 */
[----:B------:R1:W-:Y:S04]  /*6a5d0*/  STL [R1+0x1e7c], R11 ;  /* 0x001e7c0b01007387 */ /* 0x0003e80000100800 */
[----:B------:R-:W4:Y:S01]  /*6a5e0*/  LDL.LU R28, [R1+0x1e84] ;  /* 0x001e8400011c7983 */ /* 0x000f220000300800 */
[----:B0-----:R-:W-:-:S03]  /*6a5f0*/  IMAD.WIDE R14, R27, 0x2, R8 ;  /* 0x000000021b0e7825 */ /* 0x001fc600078e0208 */
[----:B-1----:R-:W2:Y:S01]  /*6a600*/  LDL R11, [R1+0x13f4] ;  /* 0x0013f400010b7983 */ /* 0x002ea20000100800 */
[----:B------:R-:W-:-:S03]  /*6a610*/  PRMT R13, R12, 0x7632, R13 ;  /* 0x000076320c0d7816 */ /* 0x000fc6000000000d */
[----:B------:R0:W-:Y:S04]  /*6a620*/  STL [R1+0x1e78], R25 ;  /* 0x001e781901007387 */ /* 0x0001e80000100800 */
[----:B------:R1:W-:Y:S04]  /*6a630*/  @P6 STG.E.U16 desc[UR76][R14.64], R12 ;  /* 0x0000000c0e006986 */ /* 0x0003e8000c10154c */
[----:B0-----:R-:W2:Y:S04]  /*6a640*/  LDL.LU R25, [R1+0x718] ;  /* 0x0007180001197983 */ /* 0x001ea80000300800 */
[----:B-1----:R-:W2:Y:S01]  /*6a650*/  LDL.LU R12, [R1+0x728] ;  /* 0x00072800010c7983 */ /* 0x002ea20000300800 */
[----:B------:R-:W-:-:S03]  /*6a660*/  IMAD.WIDE R14, R27, 0x2, R2 ;  /* 0x000000021b0e7825 */ /* 0x000fc600078e0202 */
[----:B------:R-:W2:Y:S04]  /*6a670*/  LDL R27, [R1+0x13c0] ;  /* 0x0013c000011b7983 */ /* 0x000ea80000100800 */
[----:B------:R0:W-:Y:S04]  /*6a680*/  @P5 STG.E.U16 desc[UR76][R14.64], R13 ;  /* 0x0000000d0e005986 */ /* 0x0001e8000c10154c */
[----:B0-----:R-:W4:Y:S01]  /*6a690*/  LDL.LU R15, [R1+0x50] ;  /* 0x00005000010f7983 */ /* 0x001f220000300800 */
[----:B---3--:R-:W-:Y:S02]  /*6a6a0*/  PRMT R13, R26, 0x7632, R13 ;  /* 0x000076321a0d7816 */ /* 0x008fe4000000000d */
[----:B--2---:R-:W-:-:S02]  /*6a6b0*/  ISETP.LT.AND P5, PT, R27, UR4, !P0 ;  /* 0x000000041b007c0c */ /* 0x004fc4000c7a1270 */
[----:B----4-:R-:W-:Y:S01]  /*6a6c0*/  ISETP.NE.AND P6, PT, R15, RZ, PT ;  /* 0x000000ff0f00720c */ /* 0x010fe20003fc5270 */
[----:B------:R-:W-:-:S10]  /*6a6d0*/  IMAD.WIDE R14, R28, 0x2, R4 ;  /* 0x000000021c0e7825 */ /* 0x000fd400078e0204 */
[----:B------:R0:W-:Y:S01]  /*6a6e0*/  @P5 STG.E.U16 desc[UR76][R14.64], R26 ;  /* 0x0000001a0e005986 */ /* 0x0001e2000c10154c */
[----:B------:R-:W-:Y:S01]  /*6a6f0*/  ISETP.LT.AND P5, PT, R7, UR4, !P0 ;  /* 0x0000000407007c0c */ /* 0x000fe2000c7a1270 */
[----:B0-----:R-:W-:Y:S02]  /*6a700*/  IMAD.WIDE R14, R28, 0x2, R22 ;  /* 0x000000021c0e7825 */ /* 0x001fe400078e0216 */
[----:B------:R-:W2:Y:S10]  /*6a710*/  LDL.LU R26, [R1+0x738] ;  /* 0x00073800011a7983 */ /* 0x000eb40000300800 */
[----:B------:R0:W-:Y:S01]  /*6a720*/  @P5 STG.E.U16 desc[UR76][R14.64], R13 ;  /* 0x0000000d0e005986 */ /* 0x0001e2000c10154c */
[----:B------:R-:W-:Y:S01]  /*6a730*/  ISETP.LT.AND P5, PT, R0, UR4, !P0 ;  /* 0x0000000400007c0c */ /* 0x000fe2000c7a1270 */
[----:B0-----:R-:W-:Y:S01]  /*6a740*/  IMAD.WIDE R14, R28, 0x2, R20 ;  /* 0x000000021c0e7825 */ /* 0x001fe200078e0214 */
[----:B------:R-:W-:-:S11]  /*6a750*/  PRMT R13, R6, 0x7632, R13 ;  /* 0x00007632060d7816 */ /* 0x000fd6000000000d */
[----:B------:R0:W-:Y:S04]  /*6a760*/  @P5 STG.E.U16 desc[UR76][R14.64], R6 ;  /* 0x000000060e005986 */ /* 0x0001e8000c10154c */
[----:B0-----:R-:W3:Y:S01]  /*6a770*/  LDL.LU R6, [R1+0x1e80] ;  /* 0x001e800001067983 */ /* 0x001ee20000300800 */
[----:B------:R-:W-:Y:S01]  /*6a780*/  IMAD.WIDE R14, R28, 0x2, R18 ;  /* 0x000000021c0e7825 */ /* 0x000fe200078e0212 */
[----:B---3--:R-:W-:Y:S02]  /*6a790*/  ISETP.LT.AND P5, PT, R6, UR4, !P0 ;  /* 0x0000000406007c0c */ /* 0x008fe4000c7a1270 */
[----:B------:R0:W-:Y:S04]  /*6a7a0*/  STL [R1+0x1e70], R6 ;  /* 0x001e700601007387 */ /* 0x0001e80000100800 */
[----:B0-----:R-:W3:Y:S07]  /*6a7b0*/  LDL.LU R6, [R1+0x748] ;  /* 0x0007480001067983 */ /* 0x001eee0000300800 */
[----:B------:R0:W-:Y:S01]  /*6a7c0*/  @P5 STG.E.U16 desc[UR76][R14.64], R13 ;  /* 0x0000000d0e005986 */ /* 0x0001e2000c10154c */
[----:B------:R-:W-:-:S03]  /*6a7d0*/  ISETP.LT.AND P5, PT, R11, UR4, !P0 ;  /* 0x000000040b007c0c */ /* 0x000fc6000c7a1270 */
[----:B------:R-:W4:Y:S01]  /*6a7e0*/  LDL.LU R11, [R1+0x1e7c] ;  /* 0x001e7c00010b7983 */ /* 0x000f220000300800 */
[----:B0-----:R-:W-:Y:S01]  /*6a7f0*/  IMAD.WIDE R14, R28, 0x2, R16 ;  /* 0x000000021c0e7825 */ /* 0x001fe200078e0210 */
[----:B------:R-:W-:-:S08]  /*6a800*/  PRMT R13, R25, 0x7632, R13 ;  /* 0x00007632190d7816 */ /* 0x000fd0000000000d */
[----:B------:R0:W-:Y:S04]  /*6a810*/  @P5 STG.E.U16 desc[UR76][R14.64], R25 ;  /* 0x000000190e005986 */ /* 0x0001e8000c10154c */
[----:B0-----:R-:W2:Y:S01]  /*6a820*/  LDL.LU R25, [R1+0x1e78] ;  /* 0x001e780001197983 */ /* 0x001ea20000300800 */
[----:B----4-:R-:W-:Y:S01]  /*6a830*/  IMAD.WIDE R14, R28, 0x2, R10 ;  /* 0x000000021c0e7825 */ /* 0x010fe200078e020a */
[----:B--2---:R-:W-:Y:S02]  /*6a840*/  ISETP.LT.AND P5, PT, R25, UR4, !P0 ;  /* 0x0000000419007c0c */ /* 0x004fe4000c7a1270 */
[----:B------:R0:W-:Y:S04]  /*6a850*/  STL [R1+0x1e6c], R25 ;  /* 0x001e6c1901007387 */ /* 0x0001e80000100800 */
[----:B0-----:R-:W2:Y:S07]  /*6a860*/  LDL.LU R25, [R1+0x758] ;  /* 0x0007580001197983 */ /* 0x001eae0000300800 */
[----:B------:R0:W-:Y:S01]  /*6a870*/  @P5 STG.E.U16 desc[UR76][R14.64], R13 ;  /* 0x0000000d0e005986 */ /* 0x0001e2000c10154c */
[----:B------:R-:W-:-:S03]  /*6a880*/  ISETP.LT.AND P5, PT, R29, UR4, !P0 ;  /* 0x000000041d007c0c */ /* 0x000fc6000c7a1270 */
[----:B------:R-:W4:Y:S01]  /*6a890*/  LDL.LU R29, [R1+0x1e74] ;  /* 0x001e7400011d7983 */ /* 0x000f220000300800 */
[----:B0-----:R-:W-:-:S09]  /*6a8a0*/  IMAD.WIDE R14, R28, 0x2, R8 ;  /* 0x000000021c0e7825 */ /* 0x001fd200078e0208 */
[----:B------:R0:W-:Y:S04]  /*6a8b0*/  @P5 STG.E.U16 desc[UR76][R14.64], R12 ;  /* 0x0000000c0e005986 */ /* 0x0001e8000c10154c */
[----:B0-----:R-:W2:Y:S01]  /*6a8c0*/  LDL.LU R15, [R1+0x54] ;  /* 0x00005400010f7983 */ /* 0x001ea20000300800 */
[----:B------:R-:W-:Y:S02]  /*6a8d0*/  ISETP.LT.AND P0, PT, R24, UR4, !P0 ;  /* 0x0000000418007c0c */ /* 0x000fe4000c701270 */
[----:B------:R-:W-:Y:S02]  /*6a8e0*/  PRMT R13, R12, 0x7632, R13 ;  /* 0x000076320c0d7816 */ /* 0x000fe4000000000d */
[----:B------:R-:W3:Y:S04]  /*6a8f0*/  LDL.LU R12, [R1+0x768] ;  /* 0x00076800010c7983 */ /* 0x000ee80000300800 */
[----:B------:R0:W-:Y:S01]  /*6a900*/  STL [R1+0x1e0c], R28 ;  /* 0x001e0c1c01007387 */ /* 0x0001e20000100800 */
[----:B--2---:R-:W-:Y:S01]  /*6a910*/  ISETP.NE.AND P5, PT, R15, RZ, PT ;  /* 0x000000ff0f00720c */ /* 0x004fe20003fa5270 */
[----:B------:R-:W-:-:S02]  /*6a920*/  IMAD.WIDE R14, R28, 0x2, R2 ;  /* 0x000000021c0e7825 */ /* 0x000fc400078e0202 */
[----:B0-----:R-:W2:Y:S04]  /*6a930*/  LDL R28, [R1+0x13f4] ;  /* 0x0013f400011c7983 */ /* 0x001ea80000100800 */
[----:B------:R4:W-:Y:S01]  /*6a940*/  @P0 STG.E.U16 desc[UR76][R14.64], R13 ;  /* 0x0000000d0e000986 */ /* 0x0009e2000c10154c */
[----:B------:R-:W-:Y:S01]  /*6a950*/  ISETP.LT.AND P0, PT, R27, UR4, !P6 ;  /* 0x000000041b007c0c */ /* 0x000fe2000f701270 */
[----:B----4-:R-:W-:-:S12]  /*6a960*/  IMAD.WIDE R14, R29, 0x2, R4 ;  /* 0x000000021d0e7825 */ /* 0x010fd800078e0204 */
[----:B------:R0:W-:Y:S01]  /*6a970*/  @P0 STG.E.U16 desc[UR76][R14.64], R26 ;  /* 0x0000001a0e000986 */ /* 0x0001e2000c10154c */
[----:B------:R-:W-:Y:S02]  /*6a980*/  ISETP.LT.AND P0, PT, R7, UR4, !P6 ;  /* 0x0000000407007c0c */ /* 0x000fe4000f701270 */
[----:B------:R-:W-:Y:S01]  /*6a990*/  PRMT R13, R26, 0x7632, R13 ;  /* 0x000076321a0d7816 */ /* 0x000fe2000000000d */
[C---:B0-----:R-:W-:Y:S01]  /*6a9a0*/  IMAD.WIDE R14, R29.reuse, 0x2, R22 ;  /* 0x000000021d0e7825 */ /* 0x041fe200078e0216 */
[----:B------:R-:W4:Y:S09]  /*6a9b0*/  LDL.LU R26, [R1+0x6fc] ;  /* 0x0006fc00011a7983 */ /* 0x000f320000300800 */
[----:B------:R0:W-:Y:S01]  /*6a9c0*/  @P0 STG.E.U16 desc[UR76][R14.64], R13 ;  /* 0x0000000d0e000986 */ /* 0x0001e2000c10154c */
[----:B------:R-:W-:Y:S01]  /*6a9d0*/  ISETP.LT.AND P0, PT, R0, UR4, !P6 ;  /* 0x0000000400007c0c */ /* 0x000fe2000f701270 */
[----:B0-----:R-:W-:Y:S01]  /*6a9e0*/  IMAD.WIDE R14, R29, 0x2, R20 ;  /* 0x000000021d0e7825 */ /* 0x001fe200078e0214 */
[----:B---3--:R-:W-:-:S11]  /*6a9f0*/  PRMT R13, R6, 0x7632, R13 ;  /* 0x00007632060d7816 */ /* 0x008fd6000000000d */
[----:B------:R0:W-:Y:S04]  /*6aa00*/  @P0 STG.E.U16 desc[UR76][R14.64], R6 ;  /* 0x000000060e000986 */ /* 0x0001e8000c10154c */
[----:B0-----:R-:W3:Y:S01]  /*6aa10*/  LDL.LU R6, [R1+0x1e70] ;  /* 0x001e700001067983 */ /* 0x001ee20000300800 */
[C---:B------:R-:W-:Y:S01]  /*6aa20*/  IMAD.WIDE R14, R29.reuse, 0x2, R18 ;  /* 0x000000021d0e7825 */ /* 0x040fe200078e0212 */
[----:B---3--:R-:W-:Y:S02]  /*6aa30*/  ISETP.LT.AND P0, PT, R6, UR4, !P6 ;  /* 0x0000000406007c0c */ /* 0x008fe4000f701270 */
[----:B------:R-:W3:Y:S11]  /*6aa40*/  LDL.LU R6, [R1+0x70c] ;  /* 0x00070c0001067983 */ /* 0x000ef60000300800 */
[----:B------:R0:W-:Y:S01]  /*6aa50*/  @P0 STG.E.U16 desc[UR76][R14.64], R13 ;  /* 0x0000000d0e000986 */ /* 0x0001e2000c10154c */
[----:B--2---:R-:W-:Y:S01]  /*6aa60*/  ISETP.LT.AND P0, PT, R28, UR4, !P6 ;  /* 0x000000041c007c0c */ /* 0x004fe2000f701270 */
[----:B0-----:R-:W-:Y:S01]  /*6aa70*/  IMAD.WIDE R14, R29, 0x2, R16 ;  /* 0x000000021d0e7825 */ /* 0x001fe200078e0210 */
[----:B------:R-:W-:-:S11]  /*6aa80*/  PRMT R13, R25, 0x7632, R13 ;  /* 0x00007632190d7816 */ /* 0x000fd6000000000d */
[----:B------:R0:W-:Y:S04]  /*6aa90*/  @P0 STG.E.U16 desc[UR76][R14.64], R25 ;  /* 0x000000190e000986 */ /* 0x0001e8000c10154c */
[----:B0-----:R-:W2:Y:S01]  /*6aaa0*/  LDL.LU R25, [R1+0x1e6c] ;  /* 0x001e6c0001197983 */ /* 0x001ea20000300800 */
[----:B------:R-:W-:Y:S01]  /*6aab0*/  IMAD.WIDE R14, R29, 0x2, R10 ;  /* 0x000000021d0e7825 */ /* 0x000fe200078e020a */
[----:B--2---:R-:W-:Y:S02]  /*6aac0*/  ISETP.LT.AND P0, PT, R25, UR4, !P6 ;  /* 0x0000000419007c0c */ /* 0x004fe4000f701270 */
[----:B------:R0:W-:Y:S04]  /*6aad0*/  STL [R1+0x1e68], R25 ;  /* 0x001e681901007387 */ /* 0x0001e80000100800 */
[----:B0-----:R-:W2:Y:S07]  /*6aae0*/  LDL R25, [R1+0x13fc] ;  /* 0x0013fc0001197983 */ /* 0x001eae0000100800 */
[----:B------:R0:W-:Y:S02]  /*6aaf0*/  @P0 STG.E.U16 desc[UR76][R14.64], R13 ;  /* 0x0000000d0e000986 */ /* 0x0001e4000c10154c */
[----:B0-----:R-:W-:Y:S01]  /*6ab00*/  IMAD.WIDE R14, R29, 0x2, R8 ;  /* 0x000000021d0e7825 */ /* 0x001fe200078e0208 */
[----:B--2---:R-:W-:-:S02]  /*6ab10*/  ISETP.LT.AND P0, PT, R25, UR4, !P6 ;  /* 0x0000000419007c0c */ /* 0x004fc4000f701270 */
[----:B------:R-:W2:Y:S11]  /*6ab20*/  LDL.LU R25, [R1+0x71c] ;  /* 0x00071c0001197983 */ /* 0x000eb60000300800 */
[----:B------:R0:W-:Y:S04]  /*6ab30*/  @P0 STG.E.U16 desc[UR76][R14.64], R12 ;  /* 0x0000000c0e000986 */ /* 0x0001e8000c10154c */
[----:B0-----:R-:W2:Y:S01]  /*6ab40*/  LDL.LU R15, [R1+0x10] ;  /* 0x00001000010f7983 */ /* 0x001ea20000300800 */
[----:B------:R-:W-:-:S02]  /*6ab50*/  ISETP.LT.AND P0, PT, R24, UR4, !P6 ;  /* 0x0000000418007c0c */ /* 0x000fc4000f701270 */
[----:B------:R-:W-:Y:S01]  /*6ab60*/  PRMT R13, R12, 0x7632, R13 ;  /* 0x000076320c0d7816 */ /* 0x000fe2000000000d */
[----:B------:R0:W-:Y:S01]  /*6ab70*/  STL [R1+0x1e64], R24 ;  /* 0x001e641801007387 */ /* 0x0001e20000100800 */
[----:B------:R-:W-:Y:S01]  /*6ab80*/  VIADD R12, R29, UR5 ;  /* 0x000000051d0c7c36 */ /* 0x000fe20008000000 */
[----:B------:R-:W1:Y:S02]  /*6ab90*/  LDCU UR5, c[0x0][0x3b8] ;  /* 0x00007700ff0577ac */ /* 0x000e640008000800 */
[----:B0-----:R-:W3:Y:S01]  /*6aba0*/  LDL R24, [R1+0x13fc] ;  /* 0x0013fc0001187983 */ /* 0x001ee20000100800 */
[----:B--2---:R-:W-:Y:S01]  /*6abb0*/  ISETP.NE.AND P6, PT, R15, RZ, PT ;  /* 0x000000ff0f00720c */ /* 0x004fe20003fc5270 */
[----:B------:R-:W-:Y:S02]  /*6abc0*/  IMAD.WIDE R14, R29, 0x2, R2 ;  /* 0x000000021d0e7825 */ /* 0x000fe400078e0202 */
[----:B------:R-:W2:Y:S04]  /*6abd0*/  LDL R29, [R1+0x13f0] ;  /* 0x0013f000011d7983 */ /* 0x000ea80000100800 */
[----:B------:R0:W-:Y:S01]  /*6abe0*/  @P0 STG.E.U16 desc[UR76][R14.64], R13 ;  /* 0x0000000d0e000986 */ /* 0x0001e2000c10154c */
[----:B------:R-:W-:Y:S01]  /*6abf0*/  ISETP.LT.AND P0, PT, R27, UR4, !P5 ;  /* 0x000000041b007c0c */ /* 0x000fe2000ef01270 */
[----:B0-----:R-:W-:-:S12]  /*6ac00*/  IMAD.WIDE R14, R12, 0x2, R4 ;  /* 0x000000020c0e7825 */ /* 0x001fd800078e0204 */
[----:B----4-:R0:W-:Y:S01]  /*6ac10*/  @P0 STG.E.U16 desc[UR76][R14.64], R26 ;  /* 0x0000001a0e000986 */ /* 0x0101e2000c10154c */
[----:B------:R-:W-:Y:S02]  /*6ac20*/  ISETP.LT.AND P0, PT, R7, UR4, !P5 ;  /* 0x0000000407007c0c */ /* 0x000fe4000ef01270 */
[----:B------:R-:W-:Y:S01]  /*6ac30*/  PRMT R13, R26, 0x7632, R13 ;  /* 0x000076321a0d7816 */ /* 0x000fe2000000000d */
[----:B0-----:R-:W-:-:S10]  /*6ac40*/  IMAD.WIDE R14, R12, 0x2, R22 ;  /* 0x000000020c0e7825 */ /* 0x001fd400078e0216 */
[----:B------:R0:W-:Y:S01]  /*6ac50*/  @P0 STG.E.U16 desc[UR76][R14.64], R13 ;  /* 0x0000000d0e000986 */ /* 0x0001e2000c10154c */
[----:B------:R-:W-:Y:S01]  /*6ac60*/  ISETP.LT.AND P0, PT, R0, UR4, !P5 ;  /* 0x0000000400007c0c */ /* 0x000fe2000ef01270 */
[----:B0-----:R-:W-:-:S12]  /*6ac70*/  IMAD.WIDE R14, R12, 0x2, R20 ;  /* 0x000000020c0e7825 */ /* 0x001fd800078e0214 */
[----:B---3--:R0:W-:Y:S01]  /*6ac80*/  @P0 STG.E.U16 desc[UR76][R14.64], R6 ;  /* 0x000000060e000986 */ /* 0x0081e2000c10154c */
[----:B------:R-:W-:Y:S01]  /*6ac90*/  PRMT R13, R6, 0x7632, R13 ;  /* 0x00007632060d7816 */ /* 0x000fe2000000000d */
[----:B0-----:R-:W-:Y:S02]  /*6aca0*/  IMAD.WIDE R14, R12, 0x2, R18 ;  /* 0x000000020c0e7825 */ /* 0x001fe400078e0212 */
[----:B------:R0:W-:Y:S04]  /*6acb0*/  STL [R1+0x1e60], R5 ;  /* 0x001e600501007387 */ /* 0x0001e80000100800 */
[----:B0-----:R-:W3:Y:S04]  /*6acc0*/  LDL.LU R5, [R1+0x72c] ;  /* 0x00072c0001057983 */ /* 0x001ee80000300800 */
[----:B------:R-:W4:Y:S04]  /*6acd0*/  LDL.LU R26, [R1+0x73c] ;  /* 0x00073c00011a7983 */ /* 0x000f280000300800 */
[----:B------:R-:W3:Y:S04]  /*6ace0*/  LDL.LU R6, [R1+0x74c] ;  /* 0x00074c0001067983 */ /* 0x000ee80000300800 */
[----:B------:R0:W-:Y:S01]  /*6acf0*/  STL [R1+0x1e5c], R28 ;  /* 0x001e5c1c01007387 */ /* 0x0001e20000100800 */
[----:B--2---:R-:W-:-:S13]  /*6ad00*/  ISETP.LT.AND P0, PT, R29, UR4, !P5 ;  /* 0x000000041d007c0c */ /* 0x004fda000ef01270 */
[----:B------:R2:W-:Y:S01]  /*6ad10*/  @P0 STG.E.U16 desc[UR76][R14.64], R13 ;  /* 0x0000000d0e000986 */ /* 0x0005e2000c10154c */
[----:B------:R-:W-:-:S03]  /*6ad20*/  ISETP.LT.AND P0, PT, R28, UR4, !P5 ;  /* 0x000000041c007c0c */ /* 0x000fc6000ef01270 */
[----:B0-----:R-:W3:Y:S01]  /*6ad30*/  LDL R28, [R1+0x4] ;  /* 0x00000400011c7983 */ /* 0x001ee20000100800 */
[----:B--2---:R-:W-:Y:S01]  /*6ad40*/  IMAD.WIDE R14, R12, 0x2, R16 ;  /* 0x000000020c0e7825 */ /* 0x004fe200078e0210 */
[----:B------:R-:W-:-:S08]  /*6ad50*/  PRMT R13, R25, 0x7632, R13 ;  /* 0x00007632190d7816 */ /* 0x000fd0000000000d */
        /* <DEDUP_REMOVED lines=8> */
[----:B------:R-:W2:Y:S01]  /*6ade0*/  LDL.LU R24, [R1+0x1e64] ;  /* 0x001e640001187983 */ /* 0x000ea20000300800 */
[----:B0-----:R-:W-:-:S09]  /*6adf0*/  IMAD.WIDE R14, R12, 0x2, R8 ;  /* 0x000000020c0e7825 */ /* 0x001fd200078e0208 */
[----:B---3--:R0:W-:Y:S02]  /*6ae00*/  @P0 STG.E.U16 desc[UR76][R14.64], R5 ;  /* 0x000000050e000986 */ /* 0x0081e4000c10154c */
[----:B0-----:R-:W-:Y:S02]  /*6ae10*/  IMAD.MOV.U32 R15, RZ, RZ, R5 ;  /* 0x000000ffff0f7224 */ /* 0x001fe400078e0005 */
[----:B------:R-:W3:Y:S04]  /*6ae20*/  LDL.LU R5, [R1+0x1e60] ;  /* 0x001e600001057983 */ /* 0x000ee80000300800 */
[----:B------:R-:W3:Y:S01]  /*6ae30*/  LDL.LU R14, [R1+0x14] ;  /* 0x00001400010e7983 */ /* 0x000ee20000300800 */
[----:B------:R-:W-:Y:S02]  /*6ae40*/  PRMT R13, R15, 0x7632, R13 ;  /* 0x000076320f0d7816 */ /* 0x000fe4000000000d */
[----:B--2---:R-:W-:-:S02]  /*6ae50*/  ISETP.LT.AND P0, PT, R24, UR4, !P5 ;  /* 0x0000000418007c0c */ /* 0x004fc4000ef01270 */
[----:B---3--:R-:W-:Y:S01]  /*6ae60*/  ISETP.NE.AND P5, PT, R14, RZ, PT ;  /* 0x000000ff0e00720c */ /* 0x008fe20003fa5270 */
[----:B------:R-:W-:-:S10]  /*6ae70*/  IMAD.WIDE R14, R12, 0x2, R2 ;  /* 0x000000020c0e7825 */ /* 0x000fd400078e0202 */
[----:B------:R0:W-:Y:S01]  /*6ae80*/  @P0 STG.E.U16 desc[UR76][R14.64], R13 ;  /* 0x0000000d0e000986 */ /* 0x0001e2000c10154c */
[----:B------:R-:W-:Y:S01]  /*6ae90*/  ISETP.LT.AND P0, PT, R27, UR4, !P6 ;  /* 0x000000041b007c0c */ /* 0x000fe2000f701270 */
[----:B0-----:R-:W-:-:S12]  /*6aea0*/  IMAD.WIDE R14, R28, 0x2, R4 ;  /* 0x000000021c0e7825 */ /* 0x001fd800078e0204 */
[----:B----4-:R0:W-:Y:S01]  /*6aeb0*/  @P0 STG.E.U16 desc[UR76][R14.64], R26 ;  /* 0x0000001a0e000986 */ /* 0x0101e2000c10154c */
[----:B------:R-:W-:Y:S02]  /*6aec0*/  ISETP.LT.AND P0, PT, R7, UR4, !P6 ;  /* 0x0000000407007c0c */ /* 0x000fe4000f701270 */
[----:B------:R-:W-:Y:S01]  /*6aed0*/  PRMT R13, R26, 0x7632, R13 ;  /* 0x000076321a0d7816 */ /* 0x000fe2000000000d */
[----:B------:R2:W-:Y:S01]  /*6aee0*/  STL [R1+0x1e54], R24 ;  /* 0x001e541801007387 */ /* 0x0005e20000100800 */
[----:B0-----:R-:W-:-:S03]  /*6aef0*/  IMAD.WIDE R14, R28, 0x2, R22 ;  /* 0x000000021c0e7825 */ /* 0x001fc600078e0216 */
[----:B--2---:R-:W2:Y:S04]  /*6af00*/  LDL R24, [R1+0x13fc] ;  /* 0x0013fc0001187983 */ /* 0x004ea80000100800 */
[----:B------:R-:W3:Y:S04]  /*6af10*/  LDL.LU R12, [R1+0x76c] ;  /* 0x00076c00010c7983 */ /* 0x000ee80000300800 */
[----:B------:R0:W-:Y:S04]  /*6af20*/  @P0 STG.E.U16 desc[UR76][R14.64], R13 ;  /* 0x0000000d0e000986 */ /* 0x0001e8000c10154c */
[----:B------:R-:W4:Y:S01]  /*6af30*/  LDL.LU R26, [R1+0x770] ;  /* 0x00077000011a7983 */ /* 0x000f220000300800 */
[----:B0-----:R-:W-:-:S03]  /*6af40*/  IMAD.WIDE R14, R28, 0x2, R20 ;  /* 0x000000021c0e7825 */ /* 0x001fc600078e0214 */
[----:B------:R-:W2:Y:S04]  /*6af50*/  LDL.LU R28, [R1+0x1e5c] ;  /* 0x001e5c00011c7983 */ /* 0x000ea80000300800 */
[----:B------:R0:W-:Y:S04]  /*6af60*/  STL [R1+0x1e4c], R21 ;  /* 0x001e4c1501007387 */ /* 0x0001e80000100800 */
[----:B0-----:R-:W2:Y:S01]  /*6af70*/  LDL.LU R21, [R1+0x4] ;  /* 0x0000040001157983 */ /* 0x001ea20000300800 */
[----:B------:R-:W-:Y:S02]  /*6af80*/  ISETP.LT.AND P0, PT, R0, UR4, !P6 ;  /* 0x0000000400007c0c */ /* 0x000fe4000f701270 */
[----:B------:R-:W-:-:S11]  /*6af90*/  PRMT R13, R6, 0x7632, R13 ;  /* 0x00007632060d7816 */ /* 0x000fd6000000000d */
[----:B------:R0:W-:Y:S01]  /*6afa0*/  @P0 STG.E.U16 desc[UR76][R14.64], R6 ;  /* 0x000000060e000986 */ /* 0x0001e2000c10154c */
[----:B------:R-:W-:-:S03]  /*6afb0*/  ISETP.LT.AND P0, PT, R29, UR4, !P6 ;  /* 0x000000041d007c0c */ /* 0x000fc6000f701270 */
[----:B0-----:R-:W3:Y:S01]  /*6afc0*/  LDL.LU R6, [R1+0x780] ;  /* 0x0007800001067983 */ /* 0x001ee20000300800 */
[----:B--2---:R-:W-:-:S09]  /*6afd0*/  IMAD.WIDE R14, R21, 0x2, R18 ;  /* 0x00000002150e7825 */ /* 0x004fd200078e0212 */
[----:B------:R0:W-:Y:S01]  /*6afe0*/  @P0 STG.E.U16 desc[UR76][R14.64], R13 ;  /* 0x0000000d0e000986 */ /* 0x0001e2000c10154c */
[----:B------:R-:W-:Y:S01]  /*6aff0*/  ISETP.LT.AND P0, PT, R28, UR4, !P6 ;  /* 0x000000041c007c0c */ /* 0x000fe2000f701270 */
[----:B0-----:R-:W-:Y:S01]  /*6b000*/  IMAD.WIDE R14, R21, 0x2, R16 ;  /* 0x00000002150e7825 */ /* 0x001fe200078e0210 */
[----:B------:R-:W-:-:S11]  /*6b010*/  PRMT R13, R25, 0x7632, R13 ;  /* 0x00007632190d7816 */ /* 0x000fd6000000000d */
[----:B------:R0:W-:Y:S04]  /*6b020*/  @P0 STG.E.U16 desc[UR76][R14.64], R25 ;  /* 0x000000190e000986 */ /* 0x0001e8000c10154c */
[----:B0-----:R-:W2:Y:S01]  /*6b030*/  LDL.LU R25, [R1+0x1e58] ;  /* 0x001e580001197983 */ /* 0x001ea20000300800 */
[----:B------:R-:W-:Y:S01]  /*6b040*/  IMAD.WIDE R14, R21, 0x2, R10 ;  /* 0x00000002150e7825 */ /* 0x000fe200078e020a */
[----:B--2---:R-:W-:-:S13]  /*6b050*/  ISETP.LT.AND P0, PT, R25, UR4, !P6 ;  /* 0x0000000419007c0c */ /* 0x004fda000f701270 */
[----:B------:R0:W-:Y:S01]  /*6b060*/  @P0 STG.E.U16 desc[UR76][R14.64], R13 ;  /* 0x0000000d0e000986 */ /* 0x0001e2000c10154c */
[----:B------:R-:W-:-:S03]  /*6b070*/  ISETP.LT.AND P0, PT, R24, UR4, !P6 ;  /* 0x0000000418007c0c */ /* 0x000fc6000f701270 */
[----:B------:R2:W-:Y:S01]  /*6b080*/  STL [R1+0x1e48], R25 ;  /* 0x001e481901007387 */ /* 0x0005e20000100800 */
[----:B0-----:R-:W-:-:S03]  /*6b090*/  IMAD.WIDE R14, R21, 0x2, R8 ;  /* 0x00000002150e7825 */ /* 0x001fc600078e0208 */
[----:B--2---:R-:W2:Y:S06]  /*6b0a0*/  LDL.LU R25, [R1+0x7a0] ;  /* 0x0007a00001197983 */ /* 0x004eac0000300800 */
[----:B---3--:R0:W-:Y:S04]  /*6b0b0*/  @P0 STG.E.U16 desc[UR76][R14.64], R12 ;  /* 0x0000000c0e000986 */ /* 0x0081e8000c10154c */
[----:B------:R-:W3:Y:S01]  /*6b0c0*/  LDL.LU R24, [R1+0x1e54] ;  /* 0x001e540001187983 */ /* 0x000ee20000300800 */
[----:B0-----:R-:W-:-:S03]  /*6b0d0*/  IMAD.MOV.U32 R15, RZ, RZ, R12 ;  /* 0x000000ffff0f7224 */ /* 0x001fc600078e000c */
[----:B------:R-:W2:Y:S04]  /*6b0e0*/  LDL.LU R12, [R1+0x1e50] ;  /* 0x001e5000010c7983 */ /* 0x000ea80000300800 */
[----:B------:R-:W2:Y:S01]  /*6b0f0*/  LDL.LU R14, [R1+0x1c] ;  /* 0x00001c00010e7983 */ /* 0x000ea20000300800 */
[----:B------:R-:W-:Y:S02]  /*6b100*/  PRMT R13, R15, 0x7632, R13 ;  /* 0x000076320f0d7816 */ /* 0x000fe4000000000d */
[----:B---3--:R-:W-:Y:S01]  /*6b110*/  ISETP.LT.AND P0, PT, R24, UR4, !P6 ;  /* 0x0000000418007c0c */ /* 0x008fe2000f701270 */
[----:B------:R0:W-:Y:S04]  /*6b120*/  STL [R1+0x1e44], R24 ;  /* 0x001e441801007387 */ /* 0x0001e80000100800 */
[----:B0-----:R-:W3:Y:S01]  /*6b130*/  LDL R24, [R1+0x13fc] ;  /* 0x0013fc0001187983 */ /* 0x001ee20000100800 */
[----:B--2---:R-:W-:Y:S01]  /*6b140*/  ISETP.NE.AND P6, PT, R14, RZ, PT ;  /* 0x000000ff0e00720c */ /* 0x004fe20003fc5270 */
[----:B------:R-:W-:-:S02]  /*6b150*/  IMAD.WIDE R14, R21, 0x2, R2 ;  /* 0x00000002150e7825 */ /* 0x000fc400078e0202 */
[----:B------:R-:W2:Y:S04]  /*6b160*/  LDL.LU R21, [R1+0x1e4c] ;  /* 0x001e4c0001157983 */ /* 0x000ea80000300800 */
[----:B------:R0:W-:Y:S01]  /*6b170*/  @P0 STG.E.U16 desc[UR76][R14.64], R13 ;  /* 0x0000000d0e000986 */ /* 0x0001e2000c10154c */
[----:B------:R-:W-:-:S03]  /*6b180*/  ISETP.LT.AND P0, PT, R27, UR4, !P5 ;  /* 0x000000041b007c0c */ /* 0x000fc6000ef01270 */
[----:B------:R-:W3:Y:S01]  /*6b190*/  LDL.LU R27, [R1+0x7c0] ;  /* 0x0007c000011b7983 */ /* 0x000ee20000300800 */
[----:B0-----:R-:W-:-:S09]  /*6b1a0*/  IMAD.WIDE R14, R12, 0x2, R4 ;  /* 0x000000020c0e7825 */ /* 0x001fd200078e0204 */
[----:B----4-:R0:W-:Y:S01]  /*6b1b0*/  @P0 STG.E.U16 desc[UR76][R14.64], R26 ;  /* 0x0000001a0e000986 */ /* 0x0101e2000c10154c */
[----:B------:R-:W-:Y:S02]  /*6b1c0*/  ISETP.LT.AND P0, PT, R7, UR4, !P5 ;  /* 0x0000000407007c0c */ /* 0x000fe4000ef01270 */
[----:B------:R-:W-:Y:S01]  /*6b1d0*/  PRMT R13, R26, 0x7632, R13 ;  /* 0x000076321a0d7816 */ /* 0x000fe2000000000d */
[----:B0-----:R-:W-:Y:S01]  /*6b1e0*/  IMAD.WIDE R14, R12, 0x2, R22 ;  /* 0x000000020c0e7825 */ /* 0x001fe200078e0216 */
[----:B------:R-:W4:Y:S09]  /*6b1f0*/  LDL.LU R26, [R1+0x7b0] ;  /* 0x0007b000011a7983 */ /* 0x000f320000300800 */
[----:B------:R0:W-:Y:S01]  /*6b200*/  @P0 STG.E.U16 desc[UR76][R14.64], R13 ;  /* 0x0000000d0e000986 */ /* 0x0001e2000c10154c */
[----:B------:R-:W-:-:S02]  /*6b210*/  ISETP.LT.AND P0, PT, R0, UR4, !P5 ;  /* 0x0000000400007c0c */ /* 0x000fc4000ef01270 */
[----:B0-----:R-:W-:Y:S01]  /*6b220*/  PRMT R13, R6, 0x7632, R13 ;  /* 0x00007632060d7816 */ /* 0x001fe2000000000d */
[----:B--2---:R-:W-:-:S10]  /*6b230*/  IMAD.WIDE R14, R12, 0x2, R20 ;  /* 0x000000020c0e7825 */ /* 0x004fd400078e0214 */
        /* <DEDUP_REMOVED lines=13> */
[----:B---3--:R-:W-:-:S03]  /*6b310*/  ISETP.LT.AND P0, PT, R24, UR4, !P5 ;  /* 0x0000000418007c0c */ /* 0x008fc6000ef01270 */
[----:B0-----:R-:W2:Y:S04]  /*6b320*/  LDL.LU R13, [R1+0x7d0] ;  /* 0x0007d000010d7983 */ /* 0x001ea80000300800 */
[----:B------:R-:W3:Y:S01]  /*6b330*/  LDL.LU R24, [R1+0x1e44] ;  /* 0x001e440001187983 */ /* 0x000ee20000300800 */
[----:B------:R-:W-:-:S05]  /*6b340*/  IMAD.WIDE R14, R12, 0x2, R8 ;  /* 0x000000020c0e7825 */ /* 0x000fca00078e0208 */
[----:B--2---:R0:W-:Y:S01]  /*6b350*/  @P0 STG.E.U16 desc[UR76][R14.64], R13 ;  /* 0x0000000d0e000986 */ /* 0x0041e2000c10154c */
[----:B---3--:R-:W-:-:S03]  /*6b360*/  ISETP.LT.AND P0, PT, R24, UR4, !P5 ;  /* 0x0000000418007c0c */ /* 0x008fc6000ef01270 */
[----:B0-----:R-:W2:Y:S04]  /*6b370*/  LDL R15, [R1+0x13c0] ;  /* 0x0013c000010f7983 */ /* 0x001ea80000100800 */
[----:B------:R-:W3:Y:S01]  /*6b380*/  LDL.LU R24, [R1+0x1e40] ;  /* 0x001e400001187983 */ /* 0x000ee20000300800 */
[----:B------:R-:W-:Y:S02]  /*6b390*/  PRMT R14, R13, 0x7632, R14 ;  /* 0x000076320d0e7816 */ /* 0x000fe4000000000e */
[----:B---3--:R-:W-:Y:S01]  /*6b3a0*/  ISETP.NE.AND P5, PT, R24, RZ, PT ;  /* 0x000000ff1800720c */ /* 0x008fe20003fa5270 */
[C---:B-1----:R-:W-:Y:S02]  /*6b3b0*/  VIADD R24, R12.reuse, UR5 ;  /* 0x000000050c187c36 */ /* 0x042fe40008000000 */
[----:B------:R-:W-:-:S05]  /*6b3c0*/  IMAD.WIDE R12, R12, 0x2, R2 ;  /* 0x000000020c0c7825 */ /* 0x000fca00078e0202 */
[----:B------:R0:W-:Y:S01]  /*6b3d0*/  @P0 STG.E.U16 desc[UR76][R12.64], R14 ;  /* 0x0000000e0c000986 */ /* 0x0001e2000c10154c */
[----:B--2---:R-:W-:Y:S01]  /*6b3e0*/  ISETP.LT.AND P0, PT, R15, UR4, !P6 ;  /* 0x000000040f007c0c */ /* 0x004fe2000f701270 */
[----:B0-----:R-:W-:-:S12]  /*6b3f0*/  IMAD.WIDE R12, R24, 0x2, R4 ;  /* 0x00000002180c7825 */ /* 0x001fd800078e0204 */
[----:B------:R0:W-:Y:S01]  /*6b400*/  @P0 STG.E.U16 desc[UR76][R12.64], R27 ;  /* 0x0000001b0c000986 */ /* 0x0001e2000c10154c */
[----:B------:R-:W-:Y:S02]  /*6b410*/  ISETP.LT.AND P0, PT, R7, UR4, !P6 ;  /* 0x0000000407007c0c */ /* 0x000fe4000f701270 */
[----:B------:R-:W-:Y:S01]  /*6b420*/  PRMT R14, R27, 0x7632, R14 ;  /* 0x000076321b0e7816 */ /* 0x000fe2000000000e */
[----:B0-----:R-:W-:-:S10]  /*6b430*/  IMAD.WIDE R12, R24, 0x2, R22 ;  /* 0x00000002180c7825 */ /* 0x001fd400078e0216 */
[----:B------:R0:W-:Y:S01]  /*6b440*/  @P0 STG.E.U16 desc[UR76][R12.64], R14 ;  /* 0x0000000e0c000986 */ /* 0x0001e2000c10154c */
[----:B------:R-:W-:-:S03]  /*6b450*/  ISETP.LT.AND P0, PT, R0, UR4, !P6 ;  /* 0x0000000400007c0c */ /* 0x000fc6000f701270 */
[----:B------:R-:W2:Y:S01]  /*6b460*/  LDL.LU R0, [R1+0x1e3c] ;  /* 0x001e3c0001007983 */ /* 0x000ea20000300800 */
[----:B0-----:R-:W-:-:S09]  /*6b470*/  IMAD.WIDE R12, R24, 0x2, R20 ;  /* 0x00000002180c7825 */ /* 0x001fd200078e0214 */
[----:B----4-:R0:W-:Y:S01]  /*6b480*/  @P0 STG.E.U16 desc[UR76][R12.64], R26 ;  /* 0x0000001a0c000986 */ /* 0x0101e2000c10154c */
[----:B------:R-:W-:Y:S02]  /*6b490*/  ISETP.LT.AND P0, PT, R29, UR4, !P6 ;  /* 0x000000041d007c0c */ /* 0x000fe4000f701270 */
[----:B------:R-:W-:Y:S01]  /*6b4a0*/  PRMT R14, R26, 0x7632, R14 ;  /* 0x000076321a0e7816 */ /* 0x000fe2000000000e */
[----:B0-----:R-:W-:-:S10]  /*6b4b0*/  IMAD.WIDE R12, R24, 0x2, R18 ;  /* 0x00000002180c7825 */ /* 0x001fd400078e0212 */
[----:B------:R0:W-:Y:S01]  /*6b4c0*/  @P0 STG.E.U16 desc[UR76][R12.64], R14 ;  /* 0x0000000e0c000986 */ /* 0x0001e2000c10154c */
[----:B------:R-:W-:Y:S01]  /*6b4d0*/  ISETP.LT.AND P0, PT, R28, UR4, !P6 ;  /* 0x000000041c007c0c */ /* 0x000fe2000f701270 */
[----:B0-----:R-:W-:-:S12]  /*6b4e0*/  IMAD.WIDE R12, R24, 0x2, R16 ;  /* 0x00000002180c7825 */ /* 0x001fd800078e0210 */
[----:B------:R0:W-:Y:S01]  /*6b4f0*/  @P0 STG.E.U16 desc[UR76][R12.64], R6 ;  /* 0x000000060c000986 */ /* 0x0001e2000c10154c */
[----:B------:R-:W-:Y:S02]  /*6b500*/  ISETP.LT.AND P0, PT, R25, UR4, !P6 ;  /* 0x0000000419007c0c */ /* 0x000fe4000f701270 */
[----:B------:R-:W-:Y:S01]  /*6b510*/  PRMT R14, R6, 0x7632, R14 ;  /* 0x00007632060e7816 */ /* 0x000fe2000000000e */
[----:B0-----:R-:W-:-:S10]  /*6b520*/  IMAD.WIDE R12, R24, 0x2, R10 ;  /* 0x00000002180c7825 */ /* 0x001fd400078e020a */
[----:B------:R-:W-:Y:S04]  /*6b530*/  @P0 STG.E.U16 desc[UR76][R12.64], R14 ;  /* 0x0000000e0c000986 */ /* 0x000fe8000c10154c */
[----:B------:R0:W-:Y:S04]  /*6b540*/  STL [R1+0x1e38], R11 ;  /* 0x001e380b01007387 */ /* 0x0001e80000100800 */
[----:B0-----:R-:W3:Y:S04]  /*6b550*/  LDL R11, [R1+0x30] ;  /* 0x00003000010b7983 */ /* 0x001ee80000100800 */
[----:B------:R-:W4:Y:S04]  /*6b560*/  LDL.LU R6, [R1+0x784] ;  /* 0x0007840001067983 */ /* 0x000f280000300800 */
[----:B--2---:R-:W0:Y:S04]  /*6b570*/  LDS.128 R12, [R0] ;  /* 0x00000000000c7984 */ /* 0x004e280000000c00 */
[----:B0-----:R0:W-:Y:S04]  /*6b580*/  STL [R1+0x1e24], R13 ;  /* 0x001e240d01007387 */ /* 0x0011e80000100800 */
[----:B0-----:R-:W2:Y:S04]  /*6b590*/  LDL R13, [R1+0x13ec] ;  /* 0x0013ec00010d7983 */ /* 0x001ea80000100800 */
[----:B------:R0:W-:Y:S04]  /*6b5a0*/  STL [R1+0x1e08], R14 ;  /* 0x001e080e01007387 */ /* 0x0001e80000100800 */
[----:B0-----:R-:W2:Y:S04]  /*6b5b0*/  LDL R14, [R1+0x1400] ;  /* 0x00140000010e7983 */ /* 0x001ea80000100800 */
[----:B------:R0:W-:Y:S04]  /*6b5c0*/  STL [R1+0x1dec], R15 ;  /* 0x001dec0f01007387 */ /* 0x0001e80000100800 */
[----:B0-----:R-:W2:Y:S01]  /*6b5d0*/  LDL.LU R15, [R1+0x13fc] ;  /* 0x0013fc00010f7983 */ /* 0x001ea20000300800 */
[----:B------:R-:W-:Y:S01]  /*6b5e0*/  IMAD.WIDE R26, R24, 0x2, R8 ;  /* 0x00000002181a7825 */ /* 0x000fe200078e0208 */
[----:B--2---:R-:W-:-:S13]  /*6b5f0*/  ISETP.LT.AND P0, PT, R15, UR4, !P6 ;  /* 0x000000040f007c0c */ /* 0x004fda000f701270 */
[----:B------:R0:W-:Y:S04]  /*6b600*/  @P0 STG.E.U16 desc[UR76][R26.64], R12 ;  /* 0x0000000c1a000986 */ /* 0x0001e8000c10154c */
[----:B0-----:R-:W2:Y:S01]  /*6b610*/  LDL.LU R27, [R1+0x24] ;  /* 0x00002400011b7983 */ /* 0x001ea20000300800 */
[----:B------:R-:W-:Y:S02]  /*6b620*/  ISETP.LT.AND P0, PT, R14, UR4, !P6 ;  /* 0x000000040e007c0c */ /* 0x000fe4000f701270 */
[----:B------:R-:W-:Y:S01]  /*6b630*/  PRMT R12, R12, 0x7632, R12 ;  /* 0x000076320c0c7816 */ /* 0x000fe2000000000c */
[----:B------:R0:W-:Y:S01]  /*6b640*/  STL [R1+0x1e34], R3 ;  /* 0x001e340301007387 */ /* 0x0001e20000100800 */
[----:B--2---:R-:W-:Y:S01]  /*6b650*/  ISETP.NE.AND P6, PT, R27, RZ, PT ;  /* 0x000000ff1b00720c */ /* 0x004fe20003fc5270 */
[----:B------:R-:W-:-:S02]  /*6b660*/  IMAD.WIDE R26, R24, 0x2, R2 ;  /* 0x00000002181a7825 */ /* 0x000fc400078e0202 */
[----:B0-----:R-:W2:Y:S04]  /*6b670*/  LDL.LU R3, [R1+0x7a4] ;  /* 0x0007a40001037983 */ /* 0x001ea80000300800 */
[----:B------:R-:W2:Y:S04]  /*6b680*/  LDL.LU R24, [R1+0x7d4] ;  /* 0x0007d40001187983 */ /* 0x000ea80000300800 */
[----:B------:R0:W-:Y:S04]  /*6b690*/  @P0 STG.E.U16 desc[UR76][R26.64], R12 ;  /* 0x0000000c1a000986 */ /* 0x0001e8000c10154c */
[----:B0-----:R-:W2:Y:S04]  /*6b6a0*/  LDL R27, [R1+0x13c0] ;  /* 0x0013c000011b7983 */ /* 0x001ea80000100800 */
[----:B------:R-:W4:Y:S01]  /*6b6b0*/  LDL.LU R12, [R1+0x774] ;  /* 0x00077400010c7983 */ /* 0x000f220000300800 */
[----:B--2---:R-:W-:Y:S01]  /*6b6c0*/  ISETP.LT.AND P0, PT, R27, UR4, !P1 ;  /* 0x000000041b007c0c */ /* 0x004fe2000cf01270 */
[----:B---3--:R-:W-:Y:S01]  /*6b6d0*/  IMAD.WIDE R26, R11, 0x2, R4 ;  /* 0x000000020b1a7825 */ /* 0x008fe200078e0204 */
[----:B----4-:R-:W-:-:S11]  /*6b6e0*/  PRMT R0, R12, 0x7632, R0 ;  /* 0x000076320c007816 */ /* 0x010fd60000000000 */
[----:B------:R0:W-:Y:S04]  /*6b6f0*/  @P0 STG.E.U16 desc[UR76][R26.64], R12 ;  /* 0x0000000c1a000986 */ /* 0x0001e8000c10154c */
[----:B0-----:R-:W2:Y:S01]  /*6b700*/  LDL.LU R12, [R1+0x7b4] ;  /* 0x0007b400010c7983 */ /* 0x001ea20000300800 */
[----:B------:R-:W-:Y:S01]  /*6b710*/  ISETP.LT.AND P0, PT, R7, UR4, !P1 ;  /* 0x0000000407007c0c */ /* 0x000fe2000cf01270 */
[----:B------:R-:W-:-:S12]  /*6b720*/  IMAD.WIDE R26, R11, 0x2, R22 ;  /* 0x000000020b1a7825 */ /* 0x000fd800078e0216 */
[----:B------:R0:W-:Y:S02]  /*6b730*/  @P0 STG.E.U16 desc[UR76][R26.64], R0 ;  /* 0x000000001a000986 */ /* 0x0001e4000c10154c */
[----:B0-----:R-:W-:Y:S02]  /*6b740*/  IMAD.WIDE R26, R11, 0x2, R20 ;  /* 0x000000020b1a7825 */ /* 0x001fe400078e0214 */
[----:B--2---:R0:W-:Y:S04]  /*6b750*/  STL [R1+0x1e28], R12 ;  /* 0x001e280c01007387 */ /* 0x0041e80000100800 */
[----:B0-----:R-:W2:Y:S04]  /*6b760*/  LDL.LU R12, [R1+0x7c4] ;  /* 0x0007c400010c7983 */ /* 0x001ea80000300800 */
[----:B------:R-:W3:Y:S04]  /*6b770*/  LDL.LU R11, [R1+0x1e38] ;  /* 0x001e3800010b7983 */ /* 0x000ee80000300800 */
[----:B------:R0:W-:Y:S04]  /*6b780*/  STL [R1+0x1e2c], R21 ;  /* 0x001e2c1501007387 */ /* 0x0001e80000100800 */
[----:B0-----:R-:W4:Y:S01]  /*6b790*/  LDL.LU R21, [R1+0x30] ;  /* 0x0000300001157983 */ /* 0x001f220000300800 */
[----:B------:R-:W-:-:S02]  /*6b7a0*/  ISETP.LT.AND P0, PT, R13, UR4, !P1 ;  /* 0x000000040d007c0c */ /* 0x000fc4000cf01270 */
[----:B------:R-:W-:-:S11]  /*6b7b0*/  PRMT R0, R6, 0x7632, R0 ;  /* 0x0000763206007816 */ /* 0x000fd60000000000 */
[----:B------:R0:W-:Y:S01]  /*6b7c0*/  @P0 STG.E.U16 desc[UR76][R26.64], R6 ;  /* 0x000000061a000986 */ /* 0x0001e2000c10154c */
[----:B------:R-:W-:-:S03]  /*6b7d0*/  ISETP.LT.AND P0, PT, R29, UR4, !P1 ;  /* 0x000000041d007c0c */ /* 0x000fc6000cf01270 */
[----:B0-----:R-:W2:Y:S01]  /*6b7e0*/  LDL.LU R6, [R1+0x794] ;  /* 0x0007940001067983 */ /* 0x001ea20000300800 */
[----:B----4-:R-:W-:-:S09]  /*6b7f0*/  IMAD.WIDE R26, R21, 0x2, R18 ;  /* 0x00000002151a7825 */ /* 0x010fd200078e0212 */
[----:B------:R0:W-:Y:S01]  /*6b800*/  @P0 STG.E.U16 desc[UR76][R26.64], R0 ;  /* 0x000000001a000986 */ /* 0x0001e2000c10154c */
[----:B------:R-:W-:Y:S01]  /*6b810*/  ISETP.LT.AND P0, PT, R28, UR4, !P1 ;  /* 0x000000041c007c0c */ /* 0x000fe2000cf01270 */
[----:B0-----:R-:W-:-:S12]  /*6b820*/  IMAD.WIDE R26, R21, 0x2, R16 ;  /* 0x00000002151a7825 */ /* 0x001fd800078e0210 */
[----:B------:R0:W-:Y:S01]  /*6b830*/  @P0 STG.E.U16 desc[UR76][R26.64], R3 ;  /* 0x000000031a000986 */ /* 0x0001e2000c10154c */
[----:B------:R-:W-:Y:S01]  /*6b840*/  ISETP.LT.AND P0, PT, R25, UR4, !P1 ;  /* 0x0000000419007c0c */ /* 0x000fe2000cf01270 */
[----:B0-----:R-:W-:Y:S02]  /*6b850*/  IMAD.MOV.U32 R27, RZ, RZ, R3 ;  /* 0x000000ffff1b7224 */ /* 0x001fe400078e0003 */
[----:B------:R-:W4:Y:S03]  /*6b860*/  LDL.LU R3, [R1+0x1e34] ;  /* 0x001e340001037983 */ /* 0x000f260000300800 */
[----:B------:R-:W-:Y:S01]  /*6b870*/  PRMT R0, R27, 0x7632, R0 ;  /* 0x000076321b007816 */ /* 0x000fe20000000000 */
[----:B---3--:R-:W-:-:S06]  /*6b880*/  IMAD.WIDE R26, R21, 0x2, R10 ;  /* 0x00000002151a7825 */ /* 0x008fcc00078e020a */
[----:B------:R0:W-:Y:S01]  /*6b890*/  @P0 STG.E.U16 desc[UR76][R26.64], R0 ;  /* 0x000000001a000986 */ /* 0x0001e2000c10154c */
[----:B------:R-:W-:Y:S01]  /*6b8a0*/  ISETP.LT.AND P0, PT, R15, UR4, !P1 ;  /* 0x000000040f007c0c */ /* 0x000fe2000cf01270 */
[----:B0-----:R-:W-:Y:S01]  /*6b8b0*/  IMAD.WIDE R26, R21, 0x2, R8 ;  /* 0x00000002151a7825 */ /* 0x001fe200078e0208 */
[----:B------:R-:W-:-:S11]  /*6b8c0*/  PRMT R0, R24, 0x7632, R0 ;  /* 0x0000763218007816 */ /* 0x000fd60000000000 */
[----:B------:R0:W-:Y:S04]  /*6b8d0*/  @P0 STG.E.U16 desc[UR76][R26.64], R24 ;  /* 0x000000181a000986 */ /* 0x0001e8000c10154c */
[----:B0-----:R-:W3:Y:S04]  /*6b8e0*/  LDL.LU R24, [R1+0x1e30] ;  /* 0x001e300001187983 */ /* 0x001ee80000300800 */
[----:B------:R-:W2:Y:S01]  /*6b8f0*/  LDL R27, [R1+0x13c0] ;  /* 0x0013c000011b7983 */ /* 0x000ea20000100800 */
[----:B------:R-:W-:Y:S02]  /*6b900*/  ISETP.LT.AND P1, PT, R14, UR4, !P1 ;  /* 0x000000040e007c0c */ /* 0x000fe4000cf21270 */
[----:B--2---:R-:W-:Y:S01]  /*6b910*/  ISETP.LT.AND P0, PT, R27, UR4, !P2 ;  /* 0x000000041b007c0c */ /* 0x004fe2000d701270 */
[----:B----4-:R-:W-:-:S02]  /*6b920*/  IMAD.WIDE R26, R21, 0x2, R2 ;  /* 0x00000002151a7825 */ /* 0x010fc400078e0202 */
[----:B------:R-:W2:Y:S08]  /*6b930*/  LDL.LU R21, [R1+0x1e2c] ;  /* 0x001e2c0001157983 */ /* 0x000eb00000300800 */
[----:B------:R3:W-:Y:S02]  /*6b940*/  @P1 STG.E.U16 desc[UR76][R26.64], R0 ;  /* 0x000000001a001986 */ /* 0x0007e4000c10154c */
[----:B---3--:R-:W-:Y:S01]  /*6b950*/  IMAD.WIDE R26, R24, 0x2, R4 ;  /* 0x00000002181a7825 */ /* 0x008fe200078e0204 */
[----:B------:R-:W-:-:S04]  /*6b960*/  PRMT R0, R12, 0x7632, R0 ;  /* 0x000076320c007816 */ /* 0x000fc80000000000 */
[----:B------:R0:W-:Y:S04]  /*6b970*/  @P0 STG.E.U16 desc[UR76][R26.64], R12 ;  /* 0x0000000c1a000986 */ /* 0x0001e8000c10154c */
[----:B0-----:R-:W3:Y:S01]  /*6b980*/  LDL.LU R12, [R1+0x1e28] ;  /* 0x001e2800010c7983 */ /* 0x001ee20000300800 */
[----:B------:R-:W-:Y:S02]  /*6b990*/  ISETP.LT.AND P1, PT, R7, UR4, !P2 ;  /* 0x0000000407007c0c */ /* 0x000fe4000d721270 */
[----:B------:R-:W-:Y:S01]  /*6b9a0*/  ISETP.LT.AND P0, PT, R13, UR4, !P2 ;  /* 0x000000040d007c0c */ /* 0x000fe2000d701270 */
[----:B------:R-:W-:Y:S01]  /*6b9b0*/  IMAD.WIDE R26, R24, 0x2, R22 ;  /* 0x00000002181a7825 */ /* 0x000fe200078e0216 */
[----:B------:R-:W4:Y:S09]  /*6b9c0*/  LDL.LU R13, [R1+0x1e24] ;  /* 0x001e2400010d7983 */ /* 0x000f320000300800 */
[----:B------:R2:W-:Y:S01]  /*6b9d0*/  @P1 STG.E.U16 desc[UR76][R26.64], R0 ;  /* 0x000000001a001986 */ /* 0x0005e2000c10154c */
[----:B------:R-:W-:-:S03]  /*6b9e0*/  ISETP.LT.AND P1, PT, R29, UR4, !P2 ;  /* 0x000000041d007c0c */ /* 0x000fc6000d721270 */
[----:B------:R-:W4:Y:S01]  /*6b9f0*/  LDL.LU R29, [R1+0x778] ;  /* 0x00077800011d7983 */ /* 0x000f220000300800 */
[----:B--2---:R-:W-:-:S05]  /*6ba00*/  IMAD.WIDE R26, R24, 0x2, R20 ;  /* 0x00000002181a7825 */ /* 0x004fca00078e0214 */
[----:B---3--:R0:W-:Y:S01]  /*6ba10*/  @P0 STG.E.U16 desc[UR76][R26.64], R12 ;  /* 0x0000000c1a000986 */ /* 0x0081e2000c10154c */
[----:B------:R-:W-:Y:S02]  /*6ba20*/  ISETP.LT.AND P0, PT, R28, UR4, !P2 ;  /* 0x000000041c007c0c */ /* 0x000fe4000d701270 */
[----:B------:R-:W-:Y:S01]  /*6ba30*/  PRMT R0, R12, 0x7632, R0 ;  /* 0x000076320c007816 */ /* 0x000fe20000000000 */
[----:B0-----:R-:W-:-:S05]  /*6ba40*/  IMAD.WIDE R26, R24, 0x2, R18 ;  /* 0x00000002181a7825 */ /* 0x001fca00078e0212 */
[----:B------:R0:W-:Y:S02]  /*6ba50*/  @P1 STG.E.U16 desc[UR76][R26.64], R0 ;  /* 0x000000001a001986 */ /* 0x0001e4000c10154c */
[----:B0-----:R-:W-:Y:S01]  /*6ba60*/  IMAD.WIDE R26, R24, 0x2, R16 ;  /* 0x00000002181a7825 */ /* 0x001fe200078e0210 */
[----:B------:R-:W-:-:S04]  /*6ba70*/  PRMT R0, R6, 0x7632, R0 ;  /* 0x0000763206007816 */ /* 0x000fc80000000000 */
[----:B------:R0:W-:Y:S04]  /*6ba80*/  @P0 STG.E.U16 desc[UR76][R26.64], R6 ;  /* 0x000000061a000986 */ /* 0x0001e8000c10154c */
[----:B0-----:R-:W2:Y:S04]  /*6ba90*/  LDL.LU R6, [R1+0x788] ;  /* 0x0007880001067983 */ /* 0x001ea80000300800 */
[----:B------:R-:W3:Y:S01]  /*6baa0*/  LDL.LU R28, [R1+0x7c8] ;  /* 0x0007c800011c7983 */ /* 0x000ee20000300800 */
[----:B------:R-:W-:Y:S02]  /*6bab0*/  ISETP.LT.AND P1, PT, R25, UR4, !P2 ;  /* 0x0000000419007c0c */ /* 0x000fe4000d721270 */
[----:B------:R-:W-:Y:S01]  /*6bac0*/  ISETP.LT.AND P0, PT, R15, UR4, !P2 ;  /* 0x000000040f007c0c */ /* 0x000fe2000d701270 */
[----:B------:R-:W-:Y:S01]  /*6bad0*/  IMAD.WIDE R26, R24, 0x2, R10 ;  /* 0x00000002181a7825 */ /* 0x000fe200078e020a */
[----:B------:R-:W-:-:S09]  /*6bae0*/  ISETP.LT.AND P2, PT, R14, UR4, !P2 ;  /* 0x000000040e007c0c */ /* 0x000fd2000d741270 */
[----:B------:R0:W-:Y:S02]  /*6baf0*/  @P1 STG.E.U16 desc[UR76][R26.64], R0 ;  /* 0x000000001a001986 */ /* 0x0001e4000c10154c */
[----:B0-----:R-:W-:Y:S01]  /*6bb00*/  IMAD.WIDE R26, R24, 0x2, R8 ;  /* 0x00000002181a7825 */ /* 0x001fe200078e0208 */
[----:B----4-:R-:W-:-:S03]  /*6bb10*/  PRMT R0, R13, 0x7632, R0 ;  /* 0x000076320d007816 */ /* 0x010fc60000000000 */
[----:B------:R-:W-:Y:S01]  /*6bb20*/  IMAD.WIDE R24, R24, 0x2, R2 ;  /* 0x0000000218187825 */ /* 0x000fe200078e0202 */
[----:B------:R-:W-:Y:S04]  /*6bb30*/  @P0 STG.E.U16 desc[UR76][R26.64], R13 ;  /* 0x0000000d1a000986 */ /* 0x000fe8000c10154c */
[----:B------:R-:W-:Y:S04]  /*6bb40*/  @P2 STG.E.U16 desc[UR76][R24.64], R0 ;  /* 0x0000000018002986 */ /* 0x000fe8000c10154c */
[----:B---3--:R0:W-:Y:S04]  /*6bb50*/  STL [R1+0x1e18], R28 ;  /* 0x001e181c01007387 */ /* 0x0081e80000100800 */
[----:B0-----:R-:W3:Y:S04]  /*6bb60*/  LDL R28, [R1+0x13c0] ;  /* 0x0013c000011c7983 */ /* 0x001ee80000100800 */
[----:B------:R0:W-:Y:S04]  /*6bb70*/  STL [R1+0x1e20], R9 ;  /* 0x001e200901007387 */ /* 0x0001e80000100800 */
[----:B0-----:R-:W4:Y:S04]  /*6bb80*/  LDL.LU R9, [R1+0x7a8] ;  /* 0x0007a80001097983 */ /* 0x001f280000300800 */
[----:B------:R-:W2:Y:S04]  /*6bb90*/  LDL.LU R26, [R1+0x7d8] ;  /* 0x0007d800011a7983 */ /* 0x000ea80000300800 */
[----:B------:R-:W2:Y:S01]  /*6bba0*/  LDL R25, [R1+0x34] ;  /* 0x0000340001197983 */ /* 0x000ea20000100800 */
[----:B------:R-:W-:-:S03]  /*6bbb0*/  PRMT R0, R29, 0x7632, R0 ;  /* 0x000076321d007816 */ /* 0x000fc60000000000 */
[----:B------:R-:W4:Y:S01]  /*6bbc0*/  LDL R27, [R1+0x13ec] ;  /* 0x0013ec00011b7983 */ /* 0x000f220000100800 */
[----:B---3--:R-:W-:Y:S01]  /*6bbd0*/  ISETP.LT.AND P1, PT, R28, UR4, !P3 ;  /* 0x000000041c007c0c */ /* 0x008fe2000df21270 */
[----:B--2---:R-:W-:-:S12]  /*6bbe0*/  IMAD.WIDE R12, R25, 0x2, R4 ;  /* 0x00000002190c7825 */ /* 0x004fd800078e0204 */
[----:B------:R0:W-:Y:S04]  /*6bbf0*/  @P1 STG.E.U16 desc[UR76][R12.64], R29 ;  /* 0x0000001d0c001986 */ /* 0x0001e8000c10154c */
[----:B0-----:R-:W2:Y:S04]  /*6bc00*/  LDL.LU R29, [R1+0x7b8] ;  /* 0x0007b800011d7983 */ /* 0x001ea80000300800 */
[----:B--2---:R0:W-:Y:S04]  /*6bc10*/  STL [R1+0x1e10], R29 ;  /* 0x001e101d01007387 */ /* 0x0041e80000100800 */
[----:B0-----:R-:W2:Y:S01]  /*6bc20*/  LDL R29, [R1+0x13f0] ;  /* 0x0013f000011d7983 */ /* 0x001ea20000100800 */
[----:B------:R-:W-:-:S02]  /*6bc30*/  ISETP.LT.AND P0, PT, R7, UR4, !P3 ;  /* 0x0000000407007c0c */ /* 0x000fc4000df01270 */
[----:B----4-:R-:W-:Y:S02]  /*6bc40*/  ISETP.LT.AND P2, PT, R27, UR4, !P3 ;  /* 0x000000041b007c0c */ /* 0x010fe4000df41270 */
[----:B--2---:R-:W-:Y:S01]  /*6bc50*/  ISETP.LT.AND P1, PT, R29, UR4, !P3 ;  /* 0x000000041d007c0c */ /* 0x004fe2000df21270 */
[----:B------:R0:W-:Y:S04]  /*6bc60*/  STL [R1+0x1e1c], R29 ;  /* 0x001e1c1d01007387 */ /* 0x0001e80000100800 */
[----:B0-----:R-:W2:Y:S01]  /*6bc70*/  LDL.LU R29, [R1+0x34] ;  /* 0x00003400011d7983 */ /* 0x001ea20000300800 */
[----:B------:R-:W-:-:S05]  /*6bc80*/  IMAD.WIDE R12, R25, 0x2, R22 ;  /* 0x00000002190c7825 */ /* 0x000fca00078e0216 */
[----:B------:R-:W-:Y:S01]  /*6bc90*/  @P0 STG.E.U16 desc[UR76][R12.64], R0 ;  /* 0x000000000c000986 */ /* 0x000fe2000c10154c */
[----:B--2---:R-:W-:-:S05]  /*6bca0*/  IMAD.WIDE R24, R29, 0x2, R20 ;  /* 0x000000021d187825 */ /* 0x004fca00078e0214 */
[----:B------:R0:W-:Y:S04]  /*6bcb0*/  @P2 STG.E.U16 desc[UR76][R24.64], R6 ;  /* 0x0000000618002986 */ /* 0x0001e8000c10154c */
[----:B0-----:R-:W2:Y:S01]  /*6bcc0*/  LDL R24, [R1+0x13f4] ;  /* 0x0013f40001187983 */ /* 0x001ea20000100800 */
[----:B------:R-:W-:Y:S01]  /*6bcd0*/  PRMT R0, R6, 0x7632, R0 ;  /* 0x0000763206007816 */ /* 0x000fe20000000000 */
[C---:B------:R-:W-:Y:S02]  /*6bce0*/  IMAD.WIDE R12, R29.reuse, 0x2, R18 ;  /* 0x000000021d0c7825 */ /* 0x040fe400078e0212 */
[----:B------:R-:W3:Y:S04]  /*6bcf0*/  LDL R25, [R1+0x13f8] ;  /* 0x0013f80001197983 */ /* 0x000ee80000100800 */
[----:B------:R0:W-:Y:S04]  /*6bd00*/  @P1 STG.E.U16 desc[UR76][R12.64], R0 ;  /* 0x000000000c001986 */ /* 0x0001e8000c10154c */
[----:B------:R-:W4:Y:S01]  /*6bd10*/  LDL.LU R6, [R1+0x798] ;  /* 0x0007980001067983 */ /* 0x000f220000300800 */
[----:B0-----:R-:W-:Y:S01]  /*6bd20*/  IMAD.WIDE R12, R29, 0x2, R16 ;  /* 0x000000021d0c7825 */ /* 0x001fe200078e0210 */
[----:B------:R-:W-:-:S02]  /*6bd30*/  PRMT R0, R9, 0x7632, R0 ;  /* 0x0000763209007816 */ /* 0x000fc40000000000 */
[----:B--2---:R-:W-:-:S13]  /*6bd40*/  ISETP.LT.AND P0, PT, R24, UR4, !P3 ;  /* 0x0000000418007c0c */ /* 0x004fda000df01270 */
[----:B------:R0:W-:Y:S04]  /*6bd50*/  @P0 STG.E.U16 desc[UR76][R12.64], R9 ;  /* 0x000000090c000986 */ /* 0x0001e8000c10154c */
[----:B0-----:R-:W2:Y:S01]  /*6bd60*/  LDL.LU R9, [R1+0x1e20] ;  /* 0x001e200001097983 */ /* 0x001ea20000300800 */
[----:B---3--:R-:W-:Y:S01]  /*6bd70*/  ISETP.LT.AND P2, PT, R25, UR4, !P3 ;  /* 0x0000000419007c0c */ /* 0x008fe2000df41270 */
[----:B------:R-:W-:Y:S01]  /*6bd80*/  IMAD.WIDE R24, R29, 0x2, R10 ;  /* 0x000000021d187825 */ /* 0x000fe200078e020a */
[----:B------:R-:W-:-:S11]  /*6bd90*/  ISETP.LT.AND P0, PT, R7, UR4, !P4 ;  /* 0x0000000407007c0c */ /* 0x000fd6000e701270 */
[----:B------:R0:W-:Y:S01]  /*6bda0*/  @P2 STG.E.U16 desc[UR76][R24.64], R0 ;  /* 0x0000000018002986 */ /* 0x0001e2000c10154c */
[----:B------:R-:W-:Y:S01]  /*6bdb0*/  ISETP.LT.AND P2, PT, R28, UR4, !P4 ;  /* 0x000000041c007c0c */ /* 0x000fe2000e741270 */
[----:B0-----:R-:W-:-:S04]  /*6bdc0*/  IMAD.WIDE R24, R29, 0x2, R2 ;  /* 0x000000021d187825 */ /* 0x001fc800078e0202 */
[----:B--2---:R-:W-:Y:S02]  /*6bdd0*/  IMAD.WIDE R12, R29, 0x2, R8 ;  /* 0x000000021d0c7825 */ /* 0x004fe400078e0208 */
[----:B------:R-:W2:Y:S04]  /*6bde0*/  LDL.LU R29, [R1+0x1e1c] ;  /* 0x001e1c00011d7983 */ /* 0x000ea80000300800 */
[----:B------:R-:W3:Y:S04]  /*6bdf0*/  LDL.LU R28, [R1+0x1e18] ;  /* 0x001e1800011c7983 */ /* 0x000ee80000300800 */
[----:B------:R-:W3:Y:S01]  /*6be00*/  LDL.LU R7, [R1+0x1e14] ;  /* 0x001e140001077983 */ /* 0x000ee20000300800 */
[----:B------:R-:W-:-:S02]  /*6be10*/  ISETP.LT.AND P1, PT, R15, UR4, !P3 ;  /* 0x000000040f007c0c */ /* 0x000fc4000df21270 */
[----:B------:R-:W-:Y:S02]  /*6be20*/  ISETP.LT.AND P3, PT, R14, UR4, !P3 ;  /* 0x000000040e007c0c */ /* 0x000fe4000df61270 */
[----:B------:R-:W-:-:S09]  /*6be30*/  PRMT R0, R26, 0x7632, R0 ;  /* 0x000076321a007816 */ /* 0x000fd20000000000 */
[----:B------:R3:W-:Y:S04]  /*6be40*/  @P1 STG.E.U16 desc[UR76][R12.64], R26 ;  /* 0x0000001a0c001986 */ /* 0x0007e8000c10154c */
[----:B------:R0:W-:Y:S01]  /*6be50*/  @P3 STG.E.U16 desc[UR76][R24.64], R0 ;  /* 0x0000000018003986 */ /* 0x0001e2000c10154c */
[----:B--2---:R-:W-:-:S03]  /*6be60*/  ISETP.LT.AND P3, PT, R29, UR4, !P4 ;  /* 0x000000041d007c0c */ /* 0x004fc6000e761270 */
[----:B------:R-:W2:Y:S01]  /*6be70*/  LDL.LU R29, [R1+0x1e10] ;  /* 0x001e1000011d7983 */ /* 0x000ea20000300800 */
[----:B---3--:R-:W-:Y:S01]  /*6be80*/  IMAD.WIDE R12, R7, 0x2, R4 ;  /* 0x00000002070c7825 */ /* 0x008fe200078e0204 */
[----:B0-----:R-:W-:-:S04]  /*6be90*/  PRMT R0, R28, 0x7632, R0 ;  /* 0x000076321c007816 */ /* 0x001fc80000000000 */
[----:B------:R0:W-:Y:S04]  /*6bea0*/  @P2 STG.E.U16 desc[UR76][R12.64], R28 ;  /* 0x0000001c0c002986 */ /* 0x0001e8000c10154c */
[----:B0-----:R-:W3:Y:S01]  /*6beb0*/  LDL.LU R28, [R1+0x1e0c] ;  /* 0x001e0c00011c7983 */ /* 0x001ee20000300800 */
[----:B------:R-:W-:Y:S01]  /*6bec0*/  ISETP.LT.AND P1, PT, R27, UR4, !P4 ;  /* 0x000000041b007c0c */ /* 0x000fe2000e721270 */
[C---:B------:R-:W-:Y:S02]  /*6bed0*/  IMAD.WIDE R24, R7.reuse, 0x2, R22 ;  /* 0x0000000207187825 */ /* 0x040fe400078e0216 */
[----:B------:R-:W4:Y:S02]  /*6bee0*/  LDL R12, [R1+0x13f4] ;  /* 0x0013f400010c7983 */ /* 0x000f240000100800 */
[----:B------:R-:W-:-:S02]  /*6bef0*/  IMAD.WIDE R26, R7, 0x2, R20 ;  /* 0x00000002071a7825 */ /* 0x000fc400078e0214 */
[----:B------:R-:W-:Y:S04]  /*6bf00*/  @P0 STG.E.U16 desc[UR76][R24.64], R0 ;  /* 0x0000000018000986 */ /* 0x000fe8000c10154c */
[----:B------:R-:W4:Y:S04]  /*6bf10*/  LDL R13, [R1+0x13f8] ;  /* 0x0013f800010d7983 */ /* 0x000f280000100800 */
[----:B--2---:R0:W-:Y:S01]  /*6bf20*/  @P1 STG.E.U16 desc[UR76][R26.64], R29 ;  /* 0x0000001d1a001986 */ /* 0x0041e2000c10154c */
[----:B---3--:R-:W-:-:S03]  /*6bf30*/  PRMT R28, R29, 0x7632, R28 ;  /* 0x000076321d1c7816 */ /* 0x008fc6000000001c */
[----:B0-----:R-:W2:Y:S01]  /*6bf40*/  LDL.LU R29, [R1+0x78c] ;  /* 0x00078c00011d7983 */ /* 0x001ea20000300800 */
[----:B----4-:R-:W-:Y:S01]  /*6bf50*/  ISETP.LT.AND P2, PT, R12, UR4, !P4 ;  /* 0x000000040c007c0c */ /* 0x010fe2000e741270 */
[----:B------:R-:W-:Y:S01]  /*6bf60*/  IMAD.WIDE R26, R7, 0x2, R18 ;  /* 0x00000002071a7825 */ /* 0x000fe200078e0212 */
[----:B------:R-:W-:-:S03]  /*6bf70*/  ISETP.LT.AND P1, PT, R15, UR4, !P4 ;  /* 0x000000040f007c0c */ /* 0x000fc6000e721270 */
[----:B------:R-:W-:Y:S01]  /*6bf80*/  IMAD.WIDE R24, R7, 0x2, R16 ;  /* 0x0000000207187825 */ /* 0x000fe200078e0210 */
[----:B------:R-:W-:Y:S01]  /*6bf90*/  @P3 STG.E.U16 desc[UR76][R26.64], R28 ;  /* 0x0000001c1a003986 */ /* 0x000fe2000c10154c */
[----:B------:R-:W-:Y:S02]  /*6bfa0*/  ISETP.LT.AND P0, PT, R13, UR4, !P4 ;  /* 0x000000040d007c0c */ /* 0x000fe4000e701270 */
[----:B------:R-:W-:Y:S02]  /*6bfb0*/  ISETP.LT.AND P4, PT, R14, UR4, !P4 ;  /* 0x000000040e007c0c */ /* 0x000fe4000e781270 */
[----:B------:R-:W-:Y:S02]  /*6bfc0*/  PRMT R0, R6, 0x7632, R0 ;  /* 0x0000763206007816 */ /* 0x000fe40000000000 */
[----:B------:R0:W-:Y:S02]  /*6bfd0*/  @P2 STG.E.U16 desc[UR76][R24.64], R6 ;  /* 0x0000000618002986 */ /* 0x0001e4000c10154c */
[----:B0-----:R-:W-:-:S02]  /*6bfe0*/  IMAD.WIDE R24, R7, 0x2, R8 ;  /* 0x0000000207187825 */ /* 0x001fc400078e0208 */
[----:B--2---:R0:W-:Y:S04]  /*6bff0*/  STL [R1+0x1e00], R29 ;  /* 0x001e001d01007387 */ /* 0x0041e80000100800 */
[----:B0-----:R-:W2:Y:S04]  /*6c000*/  LDL R29, [R1+0x13f4] ;  /* 0x0013f400011d7983 */ /* 0x001ea80000100800 */
[----:B------:R-:W3:Y:S04]  /*6c010*/  LDL.LU R14, [R1+0x1e08] ;  /* 0x001e0800010e7983 */ /* 0x000ee80000300800 */
[----:B------:R-:W4:Y:S04]  /*6c020*/  LDL R26, [R1+0x13ec] ;  /* 0x0013ec00011a7983 */ /* 0x000f280000100800 */
[----:B------:R-:W2:Y:S04]  /*6c030*/  LDL.LU R27, [R1+0x77c] ;  /* 0x00077c00011b7983 */ /* 0x000ea80000300800 */
[----:B------:R-:W2:Y:S04]  /*6c040*/  LDL.LU R28, [R1+0x13c0] ;  /* 0x0013c000011c7983 */ /* 0x000ea80000300800 */
[----:B------:R-:W4:Y:S04]  /*6c050*/  LDL.LU R6, [R1+0x1e04] ;  /* 0x001e040001067983 */ /* 0x000f280000300800 */
[----:B------:R0:W-:Y:S04]  /*6c060*/  STL [R1+0x1dfc], R8 ;  /* 0x001dfc0801007387 */ /* 0x0001e80000100800 */
[----:B0-----:R-:W4:Y:S01]  /*6c070*/  LDL.LU R8, [R1+0x13e4] ;  /* 0x0013e40001087983 */ /* 0x001f220000300800 */
[----:B------:R-:W-:-:S03]  /*6c080*/  IMAD.WIDE R12, R7, 0x2, R10 ;  /* 0x00000002070c7825 */ /* 0x000fc600078e020a */
[----:B------:R0:W-:Y:S04]  /*6c090*/  STL [R1+0x1df8], R9 ;  /* 0x001df80901007387 */ /* 0x0001e80000100800 */
[----:B------:R1:W-:Y:S04]  /*6c0a0*/  @P0 STG.E.U16 desc[UR76][R12.64], R0 ;  /* 0x000000000c000986 */ /* 0x0003e8000c10154c */
[----:B0-----:R-:W4:Y:S01]  /*6c0b0*/  LDL.LU R9, [R1+0x7ac] ;  /* 0x0007ac0001097983 */ /* 0x001f220000300800 */
[----:B-1----:R-:W-:Y:S01]  /*6c0c0*/  IMAD.WIDE R12, R7, 0x2, R2 ;  /* 0x00000002070c7825 */ /* 0x002fe200078e0202 */
[----:B---3--:R-:W-:-:S02]  /*6c0d0*/  PRMT R0, R14, 0x7632, R0 ;  /* 0x000076320e007816 */ /* 0x008fc40000000000 */
[----:B------:R0:W-:Y:S01]  /*6c0e0*/  @P1 STG.E.U16 desc[UR76][R24.64], R14 ;  /* 0x0000000e18001986 */ /* 0x0001e2000c10154c */
[----:B--2---:R-:W-:-:S03]  /*6c0f0*/  ISETP.LT.AND P3, PT, R28, UR4, !P5 ;  /* 0x000000041c007c0c */ /* 0x004fc6000ef61270 */
[----:B0-----:R-:W2:Y:S01]  /*6c100*/  LDL.LU R14, [R1+0x1400] ;  /* 0x00140000010e7983 */ /* 0x001ea20000300800 */
[----:B----4-:R-:W-:-:S03]  /*6c110*/  IMAD.WIDE R24, R6, 0x2, R4 ;  /* 0x0000000206187825 */ /* 0x010fc600078e0204 */
[----:B------:R0:W-:Y:S04]  /*6c120*/  STL [R1+0x1df4], R4 ;  /* 0x001df40401007387 */ /* 0x0001e80000100800 */
[----:B------:R1:W-:Y:S04]  /*6c130*/  @P4 STG.E.U16 desc[UR76][R12.64], R0 ;  /* 0x000000000c004986 */ /* 0x0003e8000c10154c */
[----:B0-----:R-:W3:Y:S01]  /*6c140*/  LDL.LU R4, [R1+0x13f0] ;  /* 0x0013f00001047983 */ /* 0x001ee20000300800 */
[----:B------:R-:W-:-:S03]  /*6c150*/  ISETP.LT.AND P0, PT, R8, UR4, !P5 ;  /* 0x0000000408007c0c */ /* 0x000fc6000ef01270 */
[----:B------:R0:W-:Y:S01]  /*6c160*/  STL [R1+0x1df0], R5 ;  /* 0x001df00501007387 */ /* 0x0001e20000100800 */
[----:B-1----:R-:W-:Y:S01]  /*6c170*/  PRMT R0, R27, 0x7632, R0 ;  /* 0x000076321b007816 */ /* 0x002fe20000000000 */
[----:B------:R-:W-:Y:S02]  /*6c180*/  IMAD.WIDE R12, R6, 0x2, R22 ;  /* 0x00000002060c7825 */ /* 0x000fe400078e0216 */
[----:B------:R-:W-:Y:S01]  /*6c190*/  @P3 STG.E.U16 desc[UR76][R24.64], R27 ;  /* 0x0000001b18003986 */ /* 0x000fe2000c10154c */
[----:B------:R-:W-:-:S03]  /*6c1a0*/  ISETP.LT.AND P3, PT, R29, UR4, !P5 ;  /* 0x000000041d007c0c */ /* 0x000fc6000ef61270 */
[----:B0-----:R-:W4:Y:S04]  /*6c1b0*/  LDL.LU R5, [R1+0x7dc] ;  /* 0x0007dc0001057983 */ /* 0x001f280000300800 */
[----:B------:R-:W2:Y:S04]  /*6c1c0*/  LDL.LU R29, [R1+0x1e00] ;  /* 0x001e0000011d7983 */ /* 0x000ea80000300800 */
[----:B------:R0:W-:Y:S04]  /*6c1d0*/  @P0 STG.E.U16 desc[UR76][R12.64], R0 ;  /* 0x000000000c000986 */ /* 0x0001e8000c10154c */
[----:B0-----:R-:W4:Y:S01]  /*6c1e0*/  LDL R13, [R1+0x13f8] ;  /* 0x0013f800010d7983 */ /* 0x001f220000100800 */
[----:B------:R-:W-:Y:S01]  /*6c1f0*/  ISETP.LT.AND P1, PT, R26, UR4, !P5 ;  /* 0x000000041a007c0c */ /* 0x000fe2000ef21270 */
[----:B------:R-:W-:Y:S01]  /*6c200*/  IMAD.WIDE R24, R6, 0x2, R20 ;  /* 0x0000000206187825 */ /* 0x000fe200078e0214 */
[----:B------:R-:W-:-:S02]  /*6c210*/  ISETP.LT.AND P0, PT, R28, UR4, !P6 ;  /* 0x000000041c007c0c */ /* 0x000fc4000f701270 */
[----:B------:R-:W4:Y:S01]  /*6c220*/  LDL.LU R28, [R1+0x7bc] ;  /* 0x0007bc00011c7983 */ /* 0x000f220000300800 */
[----:B------:R-:W-:Y:S01]  /*6c230*/  IMAD.WIDE R26, R6, 0x2, R18 ;  /* 0x00000002061a7825 */ /* 0x000fe200078e0212 */
[----:B------:R-:W-:Y:S02]  /*6c240*/  PRMT R0, R9, 0x7632, R0 ;  /* 0x0000763209007816 */ /* 0x000fe40000000000 */
[----:B---3--:R-:W-:Y:S02]  /*6c250*/  ISETP.LT.AND P2, PT, R4, UR4, !P5 ;  /* 0x0000000404007c0c */ /* 0x008fe4000ef41270 */
[----:B--2---:R-:W-:-:S03]  /*6c260*/  PRMT R7, R29, 0x7632, R7 ;  /* 0x000076321d077816 */ /* 0x004fc60000000007 */
[----:B------:R0:W-:Y:S08]  /*6c270*/  @P1 STG.E.U16 desc[UR76][R24.64], R29 ;  /* 0x0000001d18001986 */ /* 0x0001f0000c10154c */
[----:B------:R1:W-:Y:S01]  /*6c280*/  @P2 STG.E.U16 desc[UR76][R26.64], R7 ;  /* 0x000000071a002986 */ /* 0x0003e2000c10154c */
[----:B------:R-:W-:-:S03]  /*6c290*/  ISETP.LT.AND P2, PT, R8, UR4, !P6 ;  /* 0x0000000408007c0c */ /* 0x000fc6000f741270 */
[----:B0-----:R-:W2:Y:S01]  /*6c2a0*/  LDL.LU R29, [R1+0x79c] ;  /* 0x00079c00011d7983 */ /* 0x001ea20000300800 */
[----:B----4-:R-:W-:Y:S01]  /*6c2b0*/  ISETP.LT.AND P4, PT, R13, UR4, !P5 ;  /* 0x000000040d007c0c */ /* 0x010fe2000ef81270 */
[C---:B------:R-:W-:Y:S02]  /*6c2c0*/  IMAD.WIDE R12, R6.reuse, 0x2, R16 ;  /* 0x00000002060c7825 */ /* 0x040fe400078e0210 */
[----:B-1----:R-:W3:Y:S04]  /*6c2d0*/  LDL.LU R7, [R1+0x13ec] ;  /* 0x0013ec0001077983 */ /* 0x002ee80000300800 */
[----:B------:R-:W4:Y:S04]  /*6c2e0*/  LDL.LU R26, [R1+0x7cc] ;  /* 0x0007cc00011a7983 */ /* 0x000f280000300800 */
[----:B------:R-:W2:Y:S04]  /*6c2f0*/  LDL.LU R27, [R1+0x3c] ;  /* 0x00003c00011b7983 */ /* 0x000ea80000300800 */
[----:B------:R-:W2:Y:S04]  /*6c300*/  LDL.LU R8, [R1+0x1dfc] ;  /* 0x001dfc0001087983 */ /* 0x000ea80000300800 */
[----:B------:R0:W-:Y:S04]  /*6c310*/  @P3 STG.E.U16 desc[UR76][R12.64], R9 ;  /* 0x000000090c003986 */ /* 0x0001e8000c10154c */
[----:B0-----:R-:W2:Y:S01]  /*6c320*/  LDL.LU R9, [R1+0x1df8] ;  /* 0x001df80001097983 */ /* 0x001ea20000300800 */
[----:B------:R-:W-:Y:S01]  /*6c330*/  ISETP.LT.AND P1, PT, R15, UR4, !P5 ;  /* 0x000000040f007c0c */ /* 0x000fe2000ef21270 */
[----:B------:R-:W-:-:S05]  /*6c340*/  IMAD.WIDE R24, R6, 0x2, R10 ;  /* 0x0000000206187825 */ /* 0x000fca00078e020a */
[----:B------:R0:W-:Y:S01]  /*6c350*/  @P4 STG.E.U16 desc[UR76][R24.64], R0 ;  /* 0x0000000018004986 */ /* 0x0001e2000c10154c */
[----:B------:R-:W-:-:S03]  /*6c360*/  ISETP.LT.AND P4, PT, R4, UR4, !P6 ;  /* 0x0000000404007c0c */ /* 0x000fc6000f781270 */
[----:B0-----:R-:W3:Y:S01]  /*6c370*/  LDL.LU R24, [R1+0x13f4] ;  /* 0x0013f40001187983 */ /* 0x001ee20000300800 */
[----:B------:R-:W-:-:S03]  /*6c380*/  PRMT R0, R5, 0x7632, R0 ;  /* 0x0000763205007816 */ /* 0x000fc60000000000 */
[----:B------:R-:W4:Y:S04]  /*6c390*/  LDL.LU R25, [R1+0x13f8] ;  /* 0x0013f80001197983 */ /* 0x000f280000300800 */
[----:B------:R-:W4:Y:S01]  /*6c3a0*/  LDL.LU R4, [R1+0x1df4] ;  /* 0x001df40001047983 */ /* 0x000f220000300800 */
[----:B--2---:R-:W-:-:S05]  /*6c3b0*/  IMAD.WIDE R12, R6, 0x2, R8 ;  /* 0x00000002060c7825 */ /* 0x004fca00078e0208 */
[----:B------:R0:W-:Y:S04]  /*6c3c0*/  @P1 STG.E.U16 desc[UR76][R12.64], R5 ;  /* 0x000000050c001986 */ /* 0x0001e8000c10154c */
[----:B0-----:R-:W4:Y:S01]  /*6c3d0*/  LDL.LU R5, [R1+0x1df0] ;  /* 0x001df00001057983 */ /* 0x001f220000300800 */
[----:B------:R-:W-:Y:S02]  /*6c3e0*/  ISETP.LT.AND P5, PT, R14, UR4, !P5 ;  /* 0x000000040e007c0c */ /* 0x000fe4000efa1270 */
[----:B---3--:R-:W-:Y:S01]  /*6c3f0*/  ISETP.LT.AND P3, PT, R7, UR4, !P6 ;  /* 0x0000000407007c0c */ /* 0x008fe2000f761270 */
[----:B------:R-:W-:-:S10]  /*6c400*/  IMAD.WIDE R6, R6, 0x2, R2 ;  /* 0x0000000206067825 */ /* 0x000fd400078e0202 */
[----:B------:R0:W-:Y:S01]  /*6c410*/  @P5 STG.E.U16 desc[UR76][R6.64], R0 ;  /* 0x0000000006005986 */ /* 0x0001e2000c10154c */
[----:B----4-:R-:W-:-:S05]  /*6c420*/  IMAD.WIDE R4, R27, 0x2, R4 ;  /* 0x000000021b047825 */ /* 0x010fca00078e0204 */
[----:B------:R1:W-:Y:S01]  /*6c430*/  @P0 STG.E.U16 desc[UR76][R4.64], R26 ;  /* 0x0000001a04000986 */ /* 0x0003e2000c10154c */
[----:B------:R-:W-:-:S03]  /*6c440*/  ISETP.LT.AND P0, PT, R15, UR4, !P6 ;  /* 0x000000040f007c0c */ /* 0x000fc6000f701270 */
[----:B------:R-:W2:Y:S01]  /*6c450*/  LDL.LU R15, [R1+0x1dec] ;  /* 0x001dec00010f7983 */ /* 0x000ea20000300800 */
[----:B------:R-:W-:Y:S02]  /*6c460*/  ISETP.LT.AND P1, PT, R24, UR4, !P6 ;  /* 0x0000000418007c0c */ /* 0x000fe4000f721270 */
[----:B------:R-:W-:Y:S02]  /*6c470*/  ISETP.LT.AND P5, PT, R25, UR4, !P6 ;  /* 0x0000000419007c0c */ /* 0x000fe4000f7a1270 */
[----:B------:R-:W-:Y:S01]  /*6c480*/  ISETP.LT.AND P6, PT, R14, UR4, !P6 ;  /* 0x000000040e007c0c */ /* 0x000fe2000f7c1270 */
[C---:B------:R-:W-:Y:S01]  /*6c490*/  IMAD.WIDE R22, R27.reuse, 0x2, R22 ;  /* 0x000000021b167825 */ /* 0x040fe200078e0216 */
[----:B0-----:R-:W-:Y:S02]  /*6c4a0*/  PRMT R7, R26, 0x7632, R7 ;  /* 0x000076321a077816 */ /* 0x001fe40000000007 */
[----:B------:R-:W-:Y:S01]  /*6c4b0*/  PRMT R0, R28, 0x7632, R0 ;  /* 0x000076321c007816 */ /* 0x000fe20000000000 */
[----:B------:R-:W-:Y:S01]  /*6c4c0*/  IMAD.WIDE R20, R27, 0x2, R20 ;  /* 0x000000021b147825 */ /* 0x000fe200078e0214 */
[----:B-1----:R-:W-:-:S03]  /*6c4d0*/  PRMT R5, R29, 0x7632, R5 ;  /* 0x000076321d057816 */ /* 0x002fc60000000005 */
[C---:B------:R-:W-:Y:S01]  /*6c4e0*/  IMAD.WIDE R18, R27.reuse, 0x2, R18 ;  /* 0x000000021b127825 */ /* 0x040fe200078e0212 */
[----:B------:R0:W-:Y:S03]  /*6c4f0*/  @P2 STG.E.U16 desc[UR76][R22.64], R7 ;  /* 0x0000000716002986 */ /* 0x0001e6000c10154c */
[C---:B------:R-:W-:Y:S01]  /*6c500*/  IMAD.WIDE R16, R27.reuse, 0x2, R16 ;  /* 0x000000021b107825 */ /* 0x040fe200078e0210 */
[----:B------:R0:W-:Y:S03]  /*6c510*/  @P3 STG.E.U16 desc[UR76][R20.64], R28 ;  /* 0x0000001c14003986 */ /* 0x0001e6000c10154c */
[C---:B------:R-:W-:Y:S01]  /*6c520*/  IMAD.WIDE R10, R27.reuse, 0x2, R10 ;  /* 0x000000021b0a7825 */ /* 0x040fe200078e020a */
[----:B------:R0:W-:Y:S03]  /*6c530*/  @P4 STG.E.U16 desc[UR76][R18.64], R0 ;  /* 0x0000000012004986 */ /* 0x0001e6000c10154c */
[C---:B------:R-:W-:Y:S01]  /*6c540*/  IMAD.WIDE R8, R27.reuse, 0x2, R8 ;  /* 0x000000021b087825 */ /* 0x040fe200078e0208 */
[----:B------:R0:W-:Y:S04]  /*6c550*/  @P1 STG.E.U16 desc[UR76][R16.64], R29 ;  /* 0x0000001d10001986 */ /* 0x0001e8000c10154c */
[----:B------:R0:W-:Y:S01]  /*6c560*/  @P5 STG.E.U16 desc[UR76][R10.64], R5 ;  /* 0x000000050a005986 */ /* 0x0001e2000c10154c */
[----:B------:R-:W-:-:S03]  /*6c570*/  IMAD.WIDE R2, R27, 0x2, R2 ;  /* 0x000000021b027825 */ /* 0x000fc600078e0202 */
[----:B--2---:R0:W-:Y:S01]  /*6c580*/  @P0 STG.E.U16 desc[UR76][R8.64], R15 ;  /* 0x0000000f08000986 */ /* 0x0041e2000c10154c */
[----:B------:R-:W-:Y:S05]  /*6c590*/  @!P6 EXIT ;  /* 0x000000000000e94d */ /* 0x000fea0003800000 */
[----:B0-----:R-:W-:-:S05]  /*6c5a0*/  PRMT R15, R15, 0x7632, R15 ;  /* 0x000076320f0f7816 */ /* 0x001fca000000000f */
[----:B------:R-:W-:Y:S01]  /*6c5b0*/  STG.E.U16 desc[UR76][R2.64], R15 ;  /* 0x0000000f02007986 */ /* 0x000fe2000c10154c */
[----:B------:R-:W-:Y:S05]  /*6c5c0*/  EXIT ;  /* 0x000000000000794d */ /* 0x000fea0003800000 */
.L_x_2:
[----:B------:R-:W-:-:S00]  /*6c5d0*/  BRA `(.L_x_2) ;  /* 0xfffffffc00fc7947 */ /* 0x000fc0000383ffff */
[----:B------:R-:W-:-:S00]  /*6c5e0*/  NOP ;  /* 0x0000000000007918 */ /* 0x000fc00000000000 */
        /* <DEDUP_REMOVED lines=9> */
.L_x_3:


//--------------------- .nv.shared.matmul_kernel  --------------------------
	.section	.nv.shared.matmul_kernel,"aw",@nobits
	.sectionflags	@""
	.align	16
	.zero		1024


//--------------------- .nv.shared.reserved.0     --------------------------
	.section	.nv.shared.reserved.0,"aw",@nobits
	.weak		__nv_reservedSMEM_offset_0_alias
	.size		__nv_reservedSMEM_offset_0_alias, 0, 64
	.other		__nv_reservedSMEM_offset_0_alias,@"STO_CUDA_RESERVED_SHARED STV_DEFAULT"
__nv_reservedSMEM_offset_0_alias:
	.zero		0
	.zero		64


//--------------------- .nv.constant0.matmul_kernel --------------------------
	.section	.nv.constant0.matmul_kernel,"a",@progbits
	.sectionflags	@""
	.align	4
.nv.constant0.matmul_kernel:
	.zero		976


//--------------------- SYMBOLS --------------------------

	.type		.nv.reservedSmem.offset0,@object
	.size		.nv.reservedSmem.offset0,0x4
	.type		.nv.reservedSmem.cap,@object
	.size		.nv.reservedSmem.cap,0x4
